def attn_fwd(
    Q,
    K,
    V,
    Out,
    Lse,
    sm_scale,
    stride_qz,
    stride_qh,
    stride_qm,
    stride_qk,
    stride_kz,
    stride_kh,
    stride_kn,
    stride_kk,
    stride_vz,
    stride_vh,
    stride_vn,
    stride_vk,
    stride_oz,
    stride_oh,
    stride_om,
    stride_ok,
    seqlen_q,
    seqlen_k,
    BLOCK_M: tl.constexpr,
    BLOCK_N: tl.constexpr,
    HEAD_DIM: tl.constexpr,
    CAUSAL: tl.constexpr,
):
    start_m = tl.program_id(0)
    off_hz = tl.program_id(1)
    q_off = off_hz * stride_qh
    k_off = off_hz * stride_kh
    v_off = off_hz * stride_vh
    offs_m = start_m * BLOCK_M + tl.arange(0, BLOCK_M)
    offs_d = tl.arange(0, HEAD_DIM)
    offs_n = tl.arange(0, BLOCK_N)
    q_ptrs = Q + q_off + offs_m[:, None] * stride_qm + offs_d[None, :] * stride_qk
    k_ptrs = K + k_off + offs_d[:, None] * stride_kk + offs_n[None, :] * stride_kn
    v_ptrs = V + v_off + offs_n[:, None] * stride_vn + offs_d[None, :] * stride_vk
    m_i = tl.full([BLOCK_M], float("-inf"), dtype=tl.float32)
    l_i = tl.zeros([BLOCK_M], dtype=tl.float32) + 1.0
    acc = tl.zeros([BLOCK_M, HEAD_DIM], dtype=tl.float32)
    q = tl.load(q_ptrs)
    acc, l_i, m_i = _attn_fwd_inner(
        acc,
        l_i,
        m_i,
        q,
        k_ptrs,
        v_ptrs,
        sm_scale,
        stride_kn,
        stride_vn,
        start_m,
        seqlen_k,
        BLOCK_M,
        BLOCK_N,
        HEAD_DIM,
        CAUSAL,
    )
    acc = acc / l_i[:, None]
    lse = m_i + tl.math.log2(l_i) / 1.4426950408889634
    o_ptrs = (
        Out
        + off_hz * stride_oh
        + offs_m[:, None] * stride_om
        + offs_d[None, :] * stride_ok
    )
    tl.store(o_ptrs, acc.to(Out.dtype.element_ty))
    tl.store(Lse + off_hz * seqlen_q + offs_m, lse)

# config = {"BLOCK_M": 256, "BLOCK_N": 16, "HEAD_DIM": 256, "arch": "sm_80", "causal": true, "dtype": "fp16", "num_stages": 2, "num_warps": 8}
# arch = sm_80


// ===== COMPILED SASS (sm_80) =====

	.target	sm_80

	.elftype	@"ET_EXEC"


//--------------------- .note.nv.tkinfo           --------------------------
	.section	.note.nv.tkinfo,"",@"SHT_NOTE"
	.sectionflags	@"SHF_NOTE_NV_TKINFO"
	.tkinfo
        /*0018*/ 	.word	0x00000002
        /*0030*/ 	.string	""
        /*0030*/ 	.string	"ptxas"
        /*0030*/ 	.string	"Cuda compilation tools, release 13.0, V13.0.88"
        /*0030*/ 	.string	"Build cuda_13.0.r13.0/compiler.36424714_0"
        /*0030*/ 	.string	"-v  -suppress-debug-info  -lineinfo  -arch sm_80 "



//--------------------- .note.nv.cuinfo           --------------------------
	.section	.note.nv.cuinfo,"",@"SHT_NOTE"
	.sectionflags	@"SHF_NOTE_NV_CUINFO"
        /*0018*/ 	.short	0x0002
        /*001a*/ 	.short	0x0050
        /*001c*/ 	.short	0x0082
	.zero		2


//--------------------- .nv.info                  --------------------------
	.section	.nv.info,"",@"SHT_CUDA_INFO"
	.align	4


	//----- nvinfo : EIATTR_REGCOUNT
	.align		4
        /*0000*/ 	.byte	0x04, 0x2f
        /*0002*/ 	.short	(.L_2 - .L_1)
	.align		4
.L_1:
        /*0004*/ 	.word	index@(attn_fwd)
        /*0008*/ 	.word	0x000000ff


	//----- nvinfo : EIATTR_FRAME_SIZE
	.align		4
.L_2:
        /*000c*/ 	.byte	0x04, 0x11
        /*000e*/ 	.short	(.L_4 - .L_3)
	.align		4
.L_3:
        /*0010*/ 	.word	index@(attn_fwd)
        /*0014*/ 	.word	0x00000258


	//----- nvinfo : EIATTR_MIN_STACK_SIZE
	.align		4
.L_4:
        /*0018*/ 	.byte	0x04, 0x12
        /*001a*/ 	.short	(.L_6 - .L_5)
	.align		4
.L_5:
        /*001c*/ 	.word	index@(attn_fwd)
        /*0020*/ 	.word	0x00000258
.L_6:


//--------------------- .nv.info.attn_fwd         --------------------------
	.section	.nv.info.attn_fwd,"",@"SHT_CUDA_INFO"
	.sectionflags	@""
	.align	4


	//----- nvinfo : EIATTR_CUDA_API_VERSION
	.align		4
        /*0000*/ 	.byte	0x04, 0x37
        /*0002*/ 	.short	(.L_8 - .L_7)
.L_7:
        /*0004*/ 	.word	0x00000082


	//----- nvinfo : EIATTR_SW2861232_WAR
	.align		4
.L_8:
        /*0008*/ 	.byte	0x01, 0x35
	.zero		2


	//----- nvinfo : EIATTR_PARAM_CBANK
	.align		4
        /*000c*/ 	.byte	0x04, 0x0a
        /*000e*/ 	.short	(.L_10 - .L_9)
	.align		4
.L_9:
        /*0010*/ 	.word	index@(.nv.constant0.attn_fwd)
        /*0014*/ 	.short	0x0160
        /*0016*/ 	.short	0x0088


	//----- nvinfo : EIATTR_CBANK_PARAM_SIZE
	.align		4
.L_10:
        /*0018*/ 	.byte	0x03, 0x19
        /*001a*/ 	.short	0x0088


	//----- nvinfo : EIATTR_KPARAM_INFO
	.align		4
        /*001c*/ 	.byte	0x04, 0x17
        /*001e*/ 	.short	(.L_12 - .L_11)
.L_11:
        /*0020*/ 	.word	0x00000000
        /*0024*/ 	.short	0x0019
        /*0026*/ 	.short	0x0080
        /*0028*/ 	.byte	0x00, 0xf4, 0x21, 0x00


	//----- nvinfo : EIATTR_KPARAM_INFO
	.align		4
.L_12:
        /*002c*/ 	.byte	0x04, 0x17
        /*002e*/ 	.short	(.L_14 - .L_13)
.L_13:
        /*0030*/ 	.word	0x00000000
        /*0034*/ 	.short	0x0018
        /*0036*/ 	.short	0x0078
        /*0038*/ 	.byte	0x00, 0xf4, 0x21, 0x00


	//----- nvinfo : EIATTR_KPARAM_INFO
	.align		4
.L_14:
        /*003c*/ 	.byte	0x04, 0x17
        /*003e*/ 	.short	(.L_16 - .L_15)
.L_15:
        /*0040*/ 	.word	0x00000000
        /*0044*/ 	.short	0x0017
        /*0046*/ 	.short	0x0070
        /*0048*/ 	.byte	0x00, 0xf0, 0x11, 0x00


	//----- nvinfo : EIATTR_KPARAM_INFO
	.align		4
.L_16:
        /*004c*/ 	.byte	0x04, 0x17
        /*004e*/ 	.short	(.L_18 - .L_17)
.L_17:
        /*0050*/ 	.word	0x00000000
        /*0054*/ 	.short	0x0016
        /*0056*/ 	.short	0x006c
        /*0058*/ 	.byte	0x00, 0xf0, 0x11, 0x00


	//----- nvinfo : EIATTR_KPARAM_INFO
	.align		4
.L_18:
        /*005c*/ 	.byte	0x04, 0x17
        /*005e*/ 	.short	(.L_20 - .L_19)
.L_19:
        /*0060*/ 	.word	0x00000000
        /*0064*/ 	.short	0x0015
        /*0066*/ 	.short	0x0068
        /*0068*/ 	.byte	0x00, 0xf0, 0x11, 0x00


	//----- nvinfo : EIATTR_KPARAM_INFO
	.align		4
.L_20:
        /*006c*/ 	.byte	0x04, 0x17
        /*006e*/ 	.short	(.L_22 - .L_21)
.L_21:
        /*0070*/ 	.word	0x00000000
        /*0074*/ 	.short	0x0014
        /*0076*/ 	.short	0x0064
        /*0078*/ 	.byte	0x00, 0xf0, 0x11, 0x00


	//----- nvinfo : EIATTR_KPARAM_INFO
	.align		4
.L_22:
        /*007c*/ 	.byte	0x04, 0x17
        /*007e*/ 	.short	(.L_24 - .L_23)
.L_23:
        /*0080*/ 	.word	0x00000000
        /*0084*/ 	.short	0x0013
        /*0086*/ 	.short	0x0060
        /*0088*/ 	.byte	0x00, 0xf0, 0x11, 0x00


	//----- nvinfo : EIATTR_KPARAM_INFO
	.align		4
.L_24:
        /*008c*/ 	.byte	0x04, 0x17
        /*008e*/ 	.short	(.L_26 - .L_25)
.L_25:
        /*0090*/ 	.word	0x00000000
        /*0094*/ 	.short	0x0012
        /*0096*/ 	.short	0x005c
        /*0098*/ 	.byte	0x00, 0xf0, 0x11, 0x00


	//----- nvinfo : EIATTR_KPARAM_INFO
	.align		4
.L_26:
        /*009c*/ 	.byte	0x04, 0x17
        /*009e*/ 	.short	(.L_28 - .L_27)
.L_27:
        /*00a0*/ 	.word	0x00000000
        /*00a4*/ 	.short	0x0011
        /*00a6*/ 	.short	0x0058
        /*00a8*/ 	.byte	0x00, 0xf0, 0x11, 0x00


	//----- nvinfo : EIATTR_KPARAM_INFO
	.align		4
.L_28:
        /*00ac*/ 	.byte	0x04, 0x17
        /*00ae*/ 	.short	(.L_30 - .L_29)
.L_29:
        /*00b0*/ 	.word	0x00000000
        /*00b4*/ 	.short	0x0010
        /*00b6*/ 	.short	0x0054
        /*00b8*/ 	.byte	0x00, 0xf0, 0x11, 0x00


	//----- nvinfo : EIATTR_KPARAM_INFO
	.align		4
.L_30:
        /*00bc*/ 	.byte	0x04, 0x17
        /*00be*/ 	.short	(.L_32 - .L_31)
.L_31:
        /*00c0*/ 	.word	0x00000000
        /*00c4*/ 	.short	0x000f
        /*00c6*/ 	.short	0x0050
        /*00c8*/ 	.byte	0x00, 0xf0, 0x11, 0x00


	//----- nvinfo : EIATTR_KPARAM_INFO
	.align		4
.L_32:
        /*00cc*/ 	.byte	0x04, 0x17
        /*00ce*/ 	.short	(.L_34 - .L_33)
.L_33:
        /*00d0*/ 	.word	0x00000000
        /*00d4*/ 	.short	0x000e
        /*00d6*/ 	.short	0x004c
        /*00d8*/ 	.byte	0x00, 0xf0, 0x11, 0x00


	//----- nvinfo : EIATTR_KPARAM_INFO
	.align		4
.L_34:
        /*00dc*/ 	.byte	0x04, 0x17
        /*00de*/ 	.short	(.L_36 - .L_35)
.L_35:
        /*00e0*/ 	.word	0x00000000
        /*00e4*/ 	.short	0x000d
        /*00e6*/ 	.short	0x0048
        /*00e8*/ 	.byte	0x00, 0xf0, 0x11, 0x00


	//----- nvinfo : EIATTR_KPARAM_INFO
	.align		4
.L_36:
        /*00ec*/ 	.byte	0x04, 0x17
        /*00ee*/ 	.short	(.L_38 - .L_37)
.L_37:
        /*00f0*/ 	.word	0x00000000
        /*00f4*/ 	.short	0x000c
        /*00f6*/ 	.short	0x0044
        /*00f8*/ 	.byte	0x00, 0xf0, 0x11, 0x00


	//----- nvinfo : EIATTR_KPARAM_INFO
	.align		4
.L_38:
        /*00fc*/ 	.byte	0x04, 0x17
        /*00fe*/ 	.short	(.L_40 - .L_39)
.L_39:
        /*0100*/ 	.word	0x00000000
        /*0104*/ 	.short	0x000b
        /*0106*/ 	.short	0x0040
        /*0108*/ 	.byte	0x00, 0xf0, 0x11, 0x00


	//----- nvinfo : EIATTR_KPARAM_INFO
	.align		4
.L_40:
        /*010c*/ 	.byte	0x04, 0x17
        /*010e*/ 	.short	(.L_42 - .L_41)
.L_41:
        /*0110*/ 	.word	0x00000000
        /*0114*/ 	.short	0x000a
        /*0116*/ 	.short	0x003c
        /*0118*/ 	.byte	0x00, 0xf0, 0x11, 0x00


	//----- nvinfo : EIATTR_KPARAM_INFO
	.align		4
.L_42:
        /*011c*/ 	.byte	0x04, 0x17
        /*011e*/ 	.short	(.L_44 - .L_43)
.L_43:
        /*0120*/ 	.word	0x00000000
        /*0124*/ 	.short	0x0009
        /*0126*/ 	.short	0x0038
        /*0128*/ 	.byte	0x00, 0xf0, 0x11, 0x00


	//----- nvinfo : EIATTR_KPARAM_INFO
	.align		4
.L_44:
        /*012c*/ 	.byte	0x04, 0x17
        /*012e*/ 	.short	(.L_46 - .L_45)
.L_45:
        /*0130*/ 	.word	0x00000000
        /*0134*/ 	.short	0x0008
        /*0136*/ 	.short	0x0034
        /*0138*/ 	.byte	0x00, 0xf0, 0x11, 0x00


	//----- nvinfo : EIATTR_KPARAM_INFO
	.align		4
.L_46:
        /*013c*/ 	.byte	0x04, 0x17
        /*013e*/ 	.short	(.L_48 - .L_47)
.L_47:
        /*0140*/ 	.word	0x00000000
        /*0144*/ 	.short	0x0007
        /*0146*/ 	.short	0x0030
        /*0148*/ 	.byte	0x00, 0xf0, 0x11, 0x00


	//----- nvinfo : EIATTR_KPARAM_INFO
	.align		4
.L_48:
        /*014c*/ 	.byte	0x04, 0x17
        /*014e*/ 	.short	(.L_50 - .L_49)
.L_49:
        /*0150*/ 	.word	0x00000000
        /*0154*/ 	.short	0x0006
        /*0156*/ 	.short	0x002c
        /*0158*/ 	.byte	0x00, 0xf0, 0x11, 0x00


	//----- nvinfo : EIATTR_KPARAM_INFO
	.align		4
.L_50:
        /*015c*/ 	.byte	0x04, 0x17
        /*015e*/ 	.short	(.L_52 - .L_51)
.L_51:
        /*0160*/ 	.word	0x00000000
        /*0164*/ 	.short	0x0005
        /*0166*/ 	.short	0x0028
        /*0168*/ 	.byte	0x00, 0xf0, 0x11, 0x00


	//----- nvinfo : EIATTR_KPARAM_INFO
	.align		4
.L_52:
        /*016c*/ 	.byte	0x04, 0x17
        /*016e*/ 	.short	(.L_54 - .L_53)
.L_53:
        /*0170*/ 	.word	0x00000000
        /*0174*/ 	.short	0x0004
        /*0176*/ 	.short	0x0020
        /*0178*/ 	.byte	0x00, 0xf4, 0x21, 0x00


	//----- nvinfo : EIATTR_KPARAM_INFO
	.align		4
.L_54:
        /*017c*/ 	.byte	0x04, 0x17
        /*017e*/ 	.short	(.L_56 - .L_55)
.L_55:
        /*0180*/ 	.word	0x00000000
        /*0184*/ 	.short	0x0003
        /*0186*/ 	.short	0x0018
        /*0188*/ 	.byte	0x00, 0xf4, 0x21, 0x00


	//----- nvinfo : EIATTR_KPARAM_INFO
	.align		4
.L_56:
        /*018c*/ 	.byte	0x04, 0x17
        /*018e*/ 	.short	(.L_58 - .L_57)
.L_57:
        /*0190*/ 	.word	0x00000000
        /*0194*/ 	.short	0x0002
        /*0196*/ 	.short	0x0010
        /*0198*/ 	.byte	0x00, 0xf4, 0x21, 0x00


	//----- nvinfo : EIATTR_KPARAM_INFO
	.align		4
.L_58:
        /*019c*/ 	.byte	0x04, 0x17
        /*019e*/ 	.short	(.L_60 - .L_59)
.L_59:
        /*01a0*/ 	.word	0x00000000
        /*01a4*/ 	.short	0x0001
        /*01a6*/ 	.short	0x0008
        /*01a8*/ 	.byte	0x00, 0xf4, 0x21, 0x00


	//----- nvinfo : EIATTR_KPARAM_INFO
	.align		4
.L_60:
        /*01ac*/ 	.byte	0x04, 0x17
        /*01ae*/ 	.short	(.L_62 - .L_61)
.L_61:
        /*01b0*/ 	.word	0x00000000
        /*01b4*/ 	.short	0x0000
        /*01b6*/ 	.short	0x0000
        /*01b8*/ 	.byte	0x00, 0xf4, 0x21, 0x00


	//----- nvinfo : EIATTR_MAXREG_COUNT
	.align		4
.L_62:
        /*01bc*/ 	.byte	0x03, 0x1b
        /*01be*/ 	.short	0x00ff


	//----- nvinfo : EIATTR_NUM_BARRIERS
	.align		4
        /*01c0*/ 	.byte	0x02, 0x4c
        /*01c2*/ 	.byte	0x01
	.zero		1


	//----- nvinfo : EIATTR_ANNOTATIONS
	.align		4
        /*01c4*/ 	.byte	0x04, 0x55
        /*01c6*/ 	.short	(.L_64 - .L_63)


	//   ....[0]....
.L_63:
        /*01c8*/ 	.word	0x00000001
        /*01cc*/ 	.byte	0x80, 0x09, 0x00, 0x00, 0x01, 0x00, 0x00, 0x00, 0x90, 0x09, 0x00, 0x00, 0x01, 0x00, 0x00, 0x00
        /* <DEDUP_REMOVED lines=241> */
        /*10ec*/ 	.byte	0x30, 0x5e, 0x01, 0x00, 0x01, 0x00, 0x00, 0x00, 0x40, 0x5e, 0x01, 0x00


	//----- nvinfo : EIATTR_MERCURY_ISA_VERSION
	.align		4
.L_64:
        /*10f8*/ 	.byte	0x03, 0x5f
        /*10fa*/ 	.short	0x0000


	//----- nvinfo : EIATTR_COOP_GROUP_MASK_REGIDS
	.align		4
        /*10fc*/ 	.byte	0x04, 0x29
        /*10fe*/ 	.short	(.L_66 - .L_65)


	//   ....[0]....
.L_65:
        /*1100*/ 	.word	0xffffffff


	//   ....[1]....
        /*1104*/ 	.word	0xffffffff


	//   ....[2]....
        /*1108*/ 	.word	0xffffffff


	//   ....[3]....
        /*110c*/ 	.word	0xffffffff


	//   ....[4]....
        /*1110*/ 	.word	0xffffffff


	//   ....[5]....
        /*1114*/ 	.word	0xffffffff


	//   ....[6]....
        /*1118*/ 	.word	0xffffffff


	//   ....[7]....
        /*111c*/ 	.word	0xffffffff


	//   ....[8]....
        /*1120*/ 	.word	0xffffffff


	//   ....[9]....
        /*1124*/ 	.word	0xffffffff


	//   ....[10]....
        /*1128*/ 	.word	0xffffffff


	//   ....[11]....
        /*112c*/ 	.word	0xffffffff


	//   ....[12]....
        /*1130*/ 	.word	0xffffffff


	//   ....[13]....
        /*1134*/ 	.word	0xffffffff


	//   ....[14]....
        /*1138*/ 	.word	0xffffffff


	//   ....[15]....
        /*113c*/ 	.word	0xffffffff


	//----- nvinfo : EIATTR_COOP_GROUP_INSTR_OFFSETS
	.align		4
.L_66:
        /*1140*/ 	.byte	0x04, 0x28
        /*1142*/ 	.short	(.L_68 - .L_67)


	//   ....[0]....
.L_67:
        /*1144*/ 	.word	0x00009090


	//   ....[1]....
        /*1148*/ 	.word	0x000094a0


	//   ....[2]....
        /*114c*/ 	.word	0x00009590


	//   ....[3]....
        /*1150*/ 	.word	0x000095a0


	//   ....[4]....
        /*1154*/ 	.word	0x00009620


	//   ....[5]....
        /*1158*/ 	.word	0x000097b0


	//   ....[6]....
        /*115c*/ 	.word	0x000097e0


	//   ....[7]....
        /*1160*/ 	.word	0x00009890


	//   ....[8]....
        /*1164*/ 	.word	0x0000b750


	//   ....[9]....
        /*1168*/ 	.word	0x0000b770


	//   ....[10]....
        /*116c*/ 	.word	0x0000b780


	//   ....[11]....
        /*1170*/ 	.word	0x0000b790


	//   ....[12]....
        /*1174*/ 	.word	0x0000b890


	//   ....[13]....
        /*1178*/ 	.word	0x0000b8d0


	//   ....[14]....
        /*117c*/ 	.word	0x0000b8e0


	//   ....[15]....
        /*1180*/ 	.word	0x0000b8f0


	//----- nvinfo : EIATTR_EXIT_INSTR_OFFSETS
	.align		4
.L_68:
        /*1184*/ 	.byte	0x04, 0x1c
        /*1186*/ 	.short	(.L_70 - .L_69)


	//   ....[0]....
.L_69:
        /*1188*/ 	.word	0x00016680


	//----- nvinfo : EIATTR_REQNTID
	.align		4
.L_70:
        /*118c*/ 	.byte	0x04, 0x10
        /*118e*/ 	.short	(.L_72 - .L_71)
.L_71:
        /*1190*/ 	.word	0x00000100
        /*1194*/ 	.word	0x00000001
        /*1198*/ 	.word	0x00000001
.L_72:


//--------------------- .nv.callgraph             --------------------------
	.section	.nv.callgraph,"",@"SHT_CUDA_CALLGRAPH"
	.align	4
	.sectionentsize	8
	.align		4
        /*0000*/ 	.word	0x00000000
	.align		4
        /*0004*/ 	.word	0xffffffff
	.align		4
        /*0008*/ 	.word	0x00000000
	.align		4
        /*000c*/ 	.word	0xfffffffe
	.align		4
        /*0010*/ 	.word	0x00000000
	.align		4
        /*0014*/ 	.word	0xfffffffd
	.align		4
        /*0018*/ 	.word	0x00000000
	.align		4
        /*001c*/ 	.word	0xfffffffc


//--------------------- .nv.rel.action            --------------------------
	.section	.nv.rel.action,"",@"SHT_CUDA_RELOCINFO"
	.align	8
	.sectionentsize	8
        /*0000*/ 	.byte	0x73, 0x00, 0x00, 0x00, 0x00, 0x00, 0x00, 0x00, 0x00, 0x00, 0x00, 0x11, 0x25, 0x00, 0x05, 0x36


//--------------------- .nv.constant4             --------------------------
	.section	.nv.constant4,"a",@progbits
	.align	8
	.align		8
.nv.constant4:
        /*0000*/ 	.dword	_$_str


//--------------------- .nv.constant0.attn_fwd    --------------------------
	.section	.nv.constant0.attn_fwd,"a",@progbits
	.sectionflags	@""
	.align	4
.nv.constant0.attn_fwd:
	.zero		488


//--------------------- .text.attn_fwd            --------------------------
	.section	.text.attn_fwd,"ax",@progbits
	.sectioninfo	@"SHI_REGISTERS=255"
	.align	128
        .global         attn_fwd
        .type           attn_fwd,@function
        .size           attn_fwd,(.L_x_4 - attn_fwd)
        .other          attn_fwd,@"STO_CUDA_ENTRY STV_DEFAULT"
attn_fwd:
.text.attn_fwd:
[----:B------:R-:W-:Y:S02]  /*0000*/  MOV R1, c[0x0][0x28] ;  /* 0x00000a0000017a02 */ /* 0x000fe40000000f00 */
[----:B------:R-:W0:Y:S01]  /*0010*/  S2R R2, SR_CTAID.X ;  /* 0x0000000000027919 */ /* 0x000e220000002500 */
[----:B------:R-:W-:Y:S01]  /*0020*/  MOV R27, c[0x0][0x198] ;  /* 0x00006600001b7a02 */ /* 0x000fe20000000f00 */
[----:B------:R-:W-:Y:S01]  /*0030*/  ULDC.64 UR6, c[0x0][0x118] ;  /* 0x0000460000067ab9 */ /* 0x000fe20000000a00 */
[----:B------:R-:W-:Y:S01]  /*0040*/  IADD3 R1, R1, -0x258, RZ ;  /* 0xfffffda801017810 */ /* 0x000fe20007ffe0ff */
[----:B------:R-:W0:Y:S01]  /*0050*/  S2R R120, SR_TID.X ;  /* 0x0000000000787919 */ /* 0x000e220000002100 */
[----:B------:R-:W-:-:S03]  /*0060*/  SHF.L.U32 R5, R27, 0x3, RZ ;  /* 0x000000031b057819 */ /* 0x000fc600000006ff */
[----:B------:R-:W1:Y:S01]  /*0070*/  S2R R0, SR_CTAID.Y ;  /* 0x0000000000007919 */ /* 0x000e620000002600 */
[----:B------:R-:W-:Y:S02]  /*0080*/  SHF.L.U32 R7, R27, 0x4, RZ ;  /* 0x000000041b077819 */ /* 0x000fe400000006ff */
[----:B0-----:R-:W-:Y:S01]  /*0090*/  PRMT R2, R120, 0x6540, R2 ;  /* 0x0000654078027816 */ /* 0x001fe20000000002 */
[----:B-1----:R-:W-:-:S04]  /*00a0*/  IMAD R0, R0, c[0x0][0x190], RZ ;  /* 0x0000640000007a24 */ /* 0x002fc800078e02ff */
[----:B------:R-:W-:Y:S01]  /*00b0*/  IMAD R2, R2, c[0x0][0x194], RZ ;  /* 0x0000650002027a24 */ /* 0x000fe200078e02ff */
[C---:B------:R-:W-:Y:S01]  /*00c0*/  SHF.L.U32 R164, R0.reuse, 0x1, RZ ;  /* 0x0000000100a47819 */ /* 0x040fe200000006ff */
[----:B------:R-:W-:-:S03]  /*00d0*/  IMAD.HI R0, R0, 0x2, RZ ;  /* 0x0000000200007827 */ /* 0x000fc600078e02ff */
[C---:B------:R-:W-:Y:S01]  /*00e0*/  SHF.L.U32 R165, R2.reuse, 0x1, RZ ;  /* 0x0000000102a57819 */ /* 0x040fe200000006ff */
[----:B------:R-:W-:-:S03]  /*00f0*/  IMAD.HI R3, R2, 0x2, RZ ;  /* 0x0000000202037827 */ /* 0x000fc600078e02ff */
[----:B------:R-:W-:-:S04]  /*0100*/  IADD3 R164, P0, P1, R165, c[0x0][0x160], R164 ;  /* 0x00005800a5a47a10 */ /* 0x000fc8000791e0a4 */
[----:B------:R-:W-:Y:S02]  /*0110*/  IADD3.X R165, R3, c[0x0][0x164], R0, P0, P1 ;  /* 0x0000590003a57a10 */ /* 0x000fe400007e2400 */
[CC--:B------:R-:W-:Y:S01]  /*0120*/  LEA R100, P0, R27.reuse, R164.reuse, 0x4 ;  /* 0x000000a41b647211 */ /* 0x0c0fe200078020ff */
[C---:B------:R-:W-:Y:S01]  /*0130*/  IMAD R13, R27.reuse, 0x110, RZ ;  /* 0x000001101b0d7824 */ /* 0x040fe200078e02ff */
[CC--:B------:R-:W-:Y:S01]  /*0140*/  LEA R2, P1, R27.reuse, R164.reuse, 0x5 ;  /* 0x000000a41b027211 */ /* 0x0c0fe200078228ff */
[----:B------:R-:W-:Y:S01]  /*0150*/  IMAD R37, R27, 0x88, RZ ;  /* 0x000000881b257824 */ /* 0x000fe200078e02ff */
[-C--:B------:R-:W-:Y:S01]  /*0160*/  LEA.HI.X.SX32 R101, R5, R165.reuse, 0x1, P0 ;  /* 0x000000a505657211 */ /* 0x080fe200000f0eff */
[C---:B------:R-:W-:Y:S01]  /*0170*/  IMAD R15, R27.reuse, 0x12, RZ ;  /* 0x000000121b0f7824 */ /* 0x040fe200078e02ff */
[C---:B------:R-:W-:Y:S01]  /*0180*/  SHF.L.U32 R5, R27.reuse, 0x5, RZ ;  /* 0x000000051b057819 */ /* 0x040fe200000006ff */
[C---:B------:R-:W-:Y:S01]  /*0190*/  IMAD R17, R27.reuse, 0x24, RZ ;  /* 0x000000241b117824 */ /* 0x040fe200078e02ff */
[C---:B------:R-:W-:Y:S01]  /*01a0*/  LEA R6, P0, R27.reuse, R164, 0x6 ;  /* 0x000000a41b067211 */ /* 0x040fe200078030ff */
[----:B------:R-:W-:Y:S01]  /*01b0*/  IMAD R19, R27, 0x48, RZ ;  /* 0x000000481b137824 */ /* 0x000fe200078e02ff */
[-C--:B------:R-:W-:Y:S01]  /*01c0*/  LEA.HI.X.SX32 R3, R7, R165.reuse, 0x1, P1 ;  /* 0x000000a507037211 */ /* 0x080fe200008f0eff */
[----:B------:R0:W2:Y:S01]  /*01d0*/  LDG.E.U16 R100, [R100.64] ;  /* 0x0000000664647981 */ /* 0x0000a2000c1e1500 */
[----:B------:R-:W-:-:S02]  /*01e0*/  LEA.HI.X.SX32 R7, R5, R165, 0x1, P0 ;  /* 0x000000a505077211 */ /* 0x000fc400000f0eff */
[-C--:B------:R-:W-:Y:S01]  /*01f0*/  IADD3 R12, P0, R13, R164.reuse, RZ ;  /* 0x000000a40d0c7210 */ /* 0x080fe20007f1e0ff */
[----:B------:R1:W3:Y:S01]  /*0200*/  LDG.E.U16 R95, [R2.64] ;  /* 0x00000006025f7981 */ /* 0x0002e2000c1e1500 */
[C---:B------:R-:W-:Y:S02]  /*0210*/  SHF.L.U32 R9, R27.reuse, 0x6, RZ ;  /* 0x000000061b097819 */ /* 0x040fe400000006ff */
[CC--:B------:R-:W-:Y:S01]  /*0220*/  LEA R8, P1, R27.reuse, R164.reuse, 0x7 ;  /* 0x000000a41b087211 */ /* 0x0c0fe200078238ff */
[----:B------:R-:W-:Y:S01]  /*0230*/  IMAD R107, R27, 0x120, RZ ;  /* 0x000001201b6b7824 */ /* 0x000fe200078e02ff */
[----:B------:R-:W-:Y:S01]  /*0240*/  LEA.HI.X.SX32 R13, R37, R165, 0x1, P0 ;  /* 0x000000a5250d7211 */ /* 0x000fe200000f0eff */
[----:B0-----:R0:W4:Y:S01]  /*0250*/  LDG.E.U16 R101, [R6.64] ;  /* 0x0000000606657981 */ /* 0x001122000c1e1500 */
[----:B------:R-:W-:Y:S02]  /*0260*/  IADD3 R4, P0, R15, R164, RZ ;  /* 0x000000a40f047210 */ /* 0x000fe40007f1e0ff */
[----:B-1----:R-:W-:Y:S01]  /*0270*/  LEA R3, R27, R27, 0x3 ;  /* 0x0000001b1b037211 */ /* 0x002fe200078e18ff */
[----:B------:R1:W5:Y:S01]  /*0280*/  LDG.E.U16 R103, [R12.64] ;  /* 0x000000060c677981 */ /* 0x000362000c1e1500 */
[----:B------:R-:W-:-:S02]  /*0290*/  LEA.HI.X.SX32 R9, R9, R165, 0x1, P1 ;  /* 0x000000a509097211 */ /* 0x000fc400008f0eff */
[-C--:B------:R-:W-:Y:S01]  /*02a0*/  LEA.HI.X.SX32 R5, R3, R165.reuse, 0x1, P0 ;  /* 0x000000a503057211 */ /* 0x080fe200000f0eff */
[----:B------:R-:W-:Y:S01]  /*02b0*/  IMAD R21, R27, 0x90, RZ ;  /* 0x000000901b157824 */ /* 0x000fe200078e02ff */
[-C--:B0-----:R-:W-:Y:S01]  /*02c0*/  IADD3 R6, P1, R17, R164.reuse, RZ ;  /* 0x000000a411067210 */ /* 0x081fe20007f3e0ff */
[----:B------:R0:W2:Y:S01]  /*02d0*/  LDG.E.U16 R97, [R8.64] ;  /* 0x0000000608617981 */ /* 0x0000a2000c1e1500 */
[----:B------:R-:W-:Y:S02]  /*02e0*/  IADD3 R240, P0, R19, R164, RZ ;  /* 0x000000a413f07210 */ /* 0x000fe40007f1e0ff */
[-C--:B------:R-:W-:Y:S01]  /*02f0*/  LEA.HI.X.SX32 R7, R15, R165.reuse, 0x1, P1 ;  /* 0x000000a50f077211 */ /* 0x080fe200008f0eff */
[----:B------:R0:W2:Y:S01]  /*0300*/  LDG.E.U16 R14, [R4.64] ;  /* 0x00000006040e7981 */ /* 0x0000a2000c1e1500 */
[----:B------:R-:W-:-:S03]  /*0310*/  LEA.HI.X.SX32 R241, R17, R165, 0x1, P0 ;  /* 0x000000a511f17211 */ /* 0x000fc600000f0eff */
[----:B------:R0:W2:Y:S04]  /*0320*/  LDG.E.U16 R251, [R6.64] ;  /* 0x0000000606fb7981 */ /* 0x0000a8000c1e1500 */
[----:B------:R-:W3:Y:S01]  /*0330*/  LDG.E.U16 R240, [R240.64] ;  /* 0x00000006f0f07981 */ /* 0x000ee2000c1e1500 */
[C---:B------:R-:W-:Y:S02]  /*0340*/  SHF.L.U32 R11, R27.reuse, 0x7, RZ ;  /* 0x000000071b0b7819 */ /* 0x040fe400000006ff */
[CC--:B------:R-:W-:Y:S01]  /*0350*/  LEA R10, P2, R27.reuse, R164.reuse, 0x8 ;  /* 0x000000a41b0a7211 */ /* 0x0c0fe200078440ff */
[----:B-1----:R-:W-:Y:S01]  /*0360*/  IMAD R13, R27, 0x130, RZ ;  /* 0x000001301b0d7824 */ /* 0x002fe200078e02ff */
[-C--:B------:R-:W-:Y:S01]  /*0370*/  IADD3 R106, P1, R107, R164.reuse, RZ ;  /* 0x000000a46b6a7210 */ /* 0x080fe20007f3e0ff */
[----:B------:R-:W-:Y:S01]  /*0380*/  IMAD R113, R27, 0x160, RZ ;  /* 0x000001601b717824 */ /* 0x000fe200078e02ff */
[-C--:B------:R-:W-:Y:S01]  /*0390*/  LEA.HI.X.SX32 R11, R11, R165.reuse, 0x1, P2 ;  /* 0x000000a50b0b7211 */ /* 0x080fe200010f0eff */
[----:B------:R-:W-:Y:S01]  /*03a0*/  IMAD R3, R27, 0x98, RZ ;  /* 0x000000981b037824 */ /* 0x000fe200078e02ff */
[-C--:B------:R-:W-:Y:S01]  /*03b0*/  LEA.HI.X.SX32 R107, R21, R165.reuse, 0x1, P1 ;  /* 0x000000a5156b7211 */ /* 0x080fe200008f0eff */
[----:B------:R-:W-:Y:S01]  /*03c0*/  IMAD R15, R27, 0x28, RZ ;  /* 0x000000281b0f7824 */ /* 0x000fe200078e02ff */
[-C--:B------:R-:W-:Y:S01]  /*03d0*/  IADD3 R12, P1, R13, R164.reuse, RZ ;  /* 0x000000a40d0c7210 */ /* 0x080fe20007f3e0ff */
[----:B------:R1:W4:Y:S01]  /*03e0*/  LDG.E.U16 R94, [R10.64] ;  /* 0x000000060a5e7981 */ /* 0x000322000c1e1500 */
[-C--:B------:R-:W-:Y:S01]  /*03f0*/  IADD3 R104, P2, R21, R164.reuse, RZ ;  /* 0x000000a415687210 */ /* 0x080fe20007f5e0ff */
[----:B0-----:R-:W-:Y:S01]  /*0400*/  IMAD R9, R27, 0xa, RZ ;  /* 0x0000000a1b097824 */ /* 0x001fe200078e02ff */
[-C--:B------:R-:W-:Y:S01]  /*0410*/  LEA.HI.X.SX32 R13, R3, R165.reuse, 0x1, P1 ;  /* 0x000000a5030d7211 */ /* 0x080fe200008f0eff */
[----:B------:R-:W-:Y:S01]  /*0420*/  IMAD R33, R27, 0x58, RZ ;  /* 0x000000581b217824 */ /* 0x000fe200078e02ff */
[----:B------:R-:W-:Y:S01]  /*0430*/  LEA.HI.X.SX32 R105, R19, R165, 0x1, P2 ;  /* 0x000000a513697211 */ /* 0x000fe200010f0eff */
[C---:B------:R-:W-:Y:S01]  /*0440*/  IMAD R23, R27.reuse, 0x150, RZ ;  /* 0x000001501b177824 */ /* 0x040fe200078e02ff */
[C---:B------:R-:W-:Y:S01]  /*0450*/  LEA R5, R27.reuse, R27, 0x2 ;  /* 0x0000001b1b057211 */ /* 0x040fe200078e10ff */
[C---:B------:R-:W-:Y:S01]  /*0460*/  IMAD R17, R27.reuse, 0x50, RZ ;  /* 0x000000501b117824 */ /* 0x040fe200078e02ff */
[----:B------:R0:W4:Y:S01]  /*0470*/  LDG.E.U16 R106, [R106.64] ;  /* 0x000000066a6a7981 */ /* 0x000122000c1e1500 */
[----:B-1----:R-:W-:Y:S01]  /*0480*/  IMAD R11, R27, 0x14, RZ ;  /* 0x000000141b0b7824 */ /* 0x002fe200078e02ff */
[----:B------:R-:W-:-:S02]  /*0490*/  IADD3 R8, P2, R15, R164, RZ ;  /* 0x000000a40f087210 */ /* 0x000fc40007f5e0ff */
[-C--:B------:R-:W-:Y:S01]  /*04a0*/  IADD3 R4, P0, R9, R164.reuse, RZ ;  /* 0x000000a409047210 */ /* 0x080fe20007f1e0ff */
[----:B------:R-:W-:Y:S01]  /*04b0*/  IMAD R21, R27, 0x140, RZ ;  /* 0x000001401b157824 */ /* 0x000fe200078e02ff */
[-C--:B------:R-:W-:Y:S01]  /*04c0*/  IADD3 R6, P1, R11, R164.reuse, RZ ;  /* 0x000000a40b067210 */ /* 0x080fe20007f3e0ff */
[----:B------:R1:W4:Y:S01]  /*04d0*/  LDG.E.U16 R104, [R104.64] ;  /* 0x0000000668687981 */ /* 0x000322000c1e1500 */
[-C--:B------:R-:W-:Y:S02]  /*04e0*/  LEA.HI.X.SX32 R5, R5, R165.reuse, 0x1, P0 ;  /* 0x000000a505057211 */ /* 0x080fe400000f0eff */
[-C--:B------:R-:W-:Y:S01]  /*04f0*/  LEA.HI.X.SX32 R7, R9, R165.reuse, 0x1, P1 ;  /* 0x000000a509077211 */ /* 0x080fe200008f0eff */
[----:B------:R-:W-:Y:S01]  /*0500*/  IMAD R67, R27, 0xa8, RZ ;  /* 0x000000a81b437824 */ /* 0x000fe200078e02ff */
[----:B------:R-:W-:Y:S01]  /*0510*/  LEA.HI.X.SX32 R9, R11, R165, 0x1, P2 ;  /* 0x000000a50b097211 */ /* 0x000fe200010f0eff */
[----:B------:R0:W4:Y:S04]  /*0520*/  LDG.E.U16 R2, [R4.64] ;  /* 0x0000000604027981 */ /* 0x000128000c1e1500 */
[----:B------:R0:W4:Y:S04]  /*0530*/  LDG.E.U16 R249, [R8.64] ;  /* 0x0000000608f97981 */ /* 0x000128000c1e1500 */
[----:B------:R0:W4:Y:S01]  /*0540*/  LDG.E.U16 R0, [R6.64] ;  /* 0x0000000606007981 */ /* 0x000122000c1e1500 */
[----:B------:R-:W-:Y:S01]  /*0550*/  IADD3 R10, P0, R17, R164, RZ ;  /* 0x000000a4110a7210 */ /* 0x000fe20007f1e0ff */
[----:B------:R-:W-:-:S02]  /*0560*/  IMAD R19, R27, 0xb0, RZ ;  /* 0x000000b01b137824 */ /* 0x000fc400078e02ff */
[----:B-1----:R1:W4:Y:S01]  /*0570*/  LDG.E.U16 R105, [R12.64] ;  /* 0x000000060c697981 */ /* 0x002322000c1e1500 */
[----:B------:R-:W-:Y:S01]  /*0580*/  LEA.HI.X.SX32 R11, R15, R165, 0x1, P0 ;  /* 0x000000a50f0b7211 */ /* 0x000fe200000f0eff */
[----:B------:R-:W-:Y:S01]  /*0590*/  IMAD R15, R27, 0xa0, RZ ;  /* 0x000000a01b0f7824 */ /* 0x000fe200078e02ff */
[-C--:B0-----:R-:W-:Y:S01]  /*05a0*/  IADD3 R4, P1, R21, R164.reuse, RZ ;  /* 0x000000a415047210 */ /* 0x081fe20007f3e0ff */
[----:B------:R-:W-:Y:S01]  /*05b0*/  IMAD R63, R27, 0x18, RZ ;  /* 0x000000181b3f7824 */ /* 0x000fe200078e02ff */
[----:B------:R-:W4:Y:S04]  /*05c0*/  LDG.E.U16 R102, [R164.64] ;  /* 0x00000006a4667981 */ /* 0x000f28000c1e1500 */
[----:B------:R0:W4:Y:S01]  /*05d0*/  LDG.E.U16 R107, [R10.64] ;  /* 0x000000060a6b7981 */ /* 0x000122000c1e1500 */
[----:B-1----:R-:W-:-:S02]  /*05e0*/  IADD3 R12, P0, R15, R164, RZ ;  /* 0x000000a40f0c7210 */ /* 0x002fc40007f1e0ff */
[-C--:B------:R-:W-:Y:S02]  /*05f0*/  LEA.HI.X.SX32 R5, R15, R165.reuse, 0x1, P1 ;  /* 0x000000a50f057211 */ /* 0x080fe400008f0eff */
[-C--:B------:R-:W-:Y:S02]  /*0600*/  LEA.HI.X.SX32 R13, R17, R165.reuse, 0x1, P0 ;  /* 0x000000a5110d7211 */ /* 0x080fe400000f0eff */
[-C--:B------:R-:W-:Y:S01]  /*0610*/  IADD3 R8, P0, R19, R164.reuse, RZ ;  /* 0x000000a413087210 */ /* 0x080fe20007f1e0ff */
[----:B------:R-:W-:Y:S01]  /*0620*/  IMAD R7, R27, 0xb8, RZ ;  /* 0x000000b81b077824 */ /* 0x000fe200078e02ff */
[----:B------:R-:W-:Y:S01]  /*0630*/  IADD3 R112, P1, R113, R164, RZ ;  /* 0x000000a471707210 */ /* 0x000fe20007f3e0ff */
[----:B------:R1:W4:Y:S01]  /*0640*/  LDG.E.U16 R108, [R12.64] ;  /* 0x000000060c6c7981 */ /* 0x000322000c1e1500 */
[-C--:B------:R-:W-:Y:S01]  /*0650*/  LEA.HI.X.SX32 R9, R33, R165.reuse, 0x1, P0 ;  /* 0x000000a521097211 */ /* 0x080fe200000f0eff */
[----:B0-----:R-:W-:Y:S01]  /*0660*/  IMAD R11, R27, 0x170, RZ ;  /* 0x000001701b0b7824 */ /* 0x001fe200078e02ff */
[----:B------:R-:W-:Y:S01]  /*0670*/  LEA.HI.X.SX32 R113, R19, R165, 0x1, P1 ;  /* 0x000000a513717211 */ /* 0x000fe200008f0eff */
[C---:B------:R-:W-:Y:S01]  /*0680*/  IMAD R19, R27.reuse, 0xc0, RZ ;  /* 0x000000c01b137824 */ /* 0x040fe200078e02ff */
[----:B------:R0:W4:Y:S01]  /*0690*/  LDG.E.U16 R110, [R4.64] ;  /* 0x00000006046e7981 */ /* 0x000122000c1e1500 */
[----:B------:R-:W-:-:S02]  /*06a0*/  IMAD R17, R27, 0x60, RZ ;  /* 0x000000601b117824 */ /* 0x000fc400078e02ff */
[----:B-1----:R-:W-:Y:S01]  /*06b0*/  IMAD R13, R27, 0x30, RZ ;  /* 0x000000301b0d7824 */ /* 0x002fe200078e02ff */
[----:B------:R1:W4:Y:S01]  /*06c0*/  LDG.E.U16 R111, [R8.64] ;  /* 0x00000006086f7981 */ /* 0x000322000c1e1500 */
[----:B------:R-:W-:-:S03]  /*06d0*/  IADD3 R10, P1, R11, R164, RZ ;  /* 0x000000a40b0a7210 */ /* 0x000fc60007f3e0ff */
[-C--:B0-----:R-:W-:Y:S01]  /*06e0*/  IADD3 R4, P0, R13, R164.reuse, RZ ;  /* 0x000000a40d047210 */ /* 0x081fe20007f1e0ff */
[----:B------:R0:W4:Y:S01]  /*06f0*/  LDG.E.U16 R112, [R112.64] ;  /* 0x0000000670707981 */ /* 0x000122000c1e1500 */
[----:B------:R-:W-:Y:S01]  /*0700*/  LEA.HI.X.SX32 R11, R7, R165, 0x1, P1 ;  /* 0x000000a5070b7211 */ /* 0x000fe200008f0eff */
[----:B-1----:R-:W-:Y:S01]  /*0710*/  IMAD R9, R27, 0x180, RZ ;  /* 0x000001801b097824 */ /* 0x002fe200078e02ff */
[----:B------:R-:W-:-:S03]  /*0720*/  IADD3 R8, P1, R17, R164, RZ ;  /* 0x000000a411087210 */ /* 0x000fc60007f3e0ff */
[----:B------:R1:W4:Y:S01]  /*0730*/  LDG.E.U16 R114, [R10.64] ;  /* 0x000000060a727981 */ /* 0x000322000c1e1500 */
[-C--:B------:R-:W-:Y:S02]  /*0740*/  LEA.HI.X.SX32 R5, R63, R165.reuse, 0x1, P0 ;  /* 0x000000a53f057211 */ /* 0x080fe400000f0eff */
[----:B------:R-:W-:Y:S02]  /*0750*/  IADD3 R12, P0, R9, R164, RZ ;  /* 0x000000a4090c7210 */ /* 0x000fe40007f1e0ff */
[-C--:B------:R-:W-:Y:S01]  /*0760*/  LEA.HI.X.SX32 R9, R13, R165.reuse, 0x1, P1 ;  /* 0x000000a50d097211 */ /* 0x080fe200008f0eff */
[----:B0-----:R0:W4:Y:S01]  /*0770*/  LDG.E.U16 R113, [R4.64] ;  /* 0x0000000604717981 */ /* 0x001122000c1e1500 */
[----:B------:R-:W-:Y:S01]  /*0780*/  LEA.HI.X.SX32 R13, R19, R165, 0x1, P0 ;  /* 0x000000a5130d7211 */ /* 0x000fe200000f0eff */
[C---:B------:R-:W-:Y:S02]  /*0790*/  IMAD R75, R27.reuse, 0xc8, RZ ;  /* 0x000000c81b4b7824 */ /* 0x040fe400078e02ff */
[C---:B-1----:R-:W-:Y:S01]  /*07a0*/  IMAD R11, R27.reuse, 0x1a0, RZ ;  /* 0x000001a01b0b7824 */ /* 0x042fe200078e02ff */
[----:B------:R1:W4:Y:S01]  /*07b0*/  LDG.E.U16 R115, [R8.64] ;  /* 0x0000000608737981 */ /* 0x000322000c1e1500 */
[----:B------:R-:W-:-:S03]  /*07c0*/  IMAD R121, R27, 0x68, RZ ;  /* 0x000000681b797824 */ /* 0x000fc600078e02ff */
[----:B------:R1:W4:Y:S01]  /*07d0*/  LDG.E.U16 R99, [R12.64] ;  /* 0x000000060c637981 */ /* 0x000322000c1e1500 */
[C---:B0-----:R-:W-:Y:S02]  /*07e0*/  IMAD R5, R27.reuse, 0x1b0, RZ ;  /* 0x000001b01b057824 */ /* 0x041fe400078e02ff */
[C---:B------:R-:W-:Y:S02]  /*07f0*/  IMAD R65, R27.reuse, 0x38, RZ ;  /* 0x000000381b417824 */ /* 0x040fe400078e02ff */
[C---:B------:R-:W-:Y:S02]  /*0800*/  IMAD R21, R27.reuse, 0x1d0, RZ ;  /* 0x000001d01b157824 */ /* 0x040fe400078e02ff */
[C---:B-1----:R-:W-:Y:S02]  /*0810*/  IMAD R13, R27.reuse, 0x70, RZ ;  /* 0x000000701b0d7824 */ /* 0x042fe400078e02ff */
[C---:B------:R-:W-:Y:S02]  /*0820*/  IMAD R71, R27.reuse, 0xe8, RZ ;  /* 0x000000e81b477824 */ /* 0x040fe400078e02ff */
[----:B------:R-:W-:-:S02]  /*0830*/  IMAD R43, R27, 0xd8, RZ ;  /* 0x000000d81b2b7824 */ /* 0x000fc400078e02ff */
[C---:B------:R-:W-:Y:S02]  /*0840*/  IMAD R35, R27.reuse, 0x78, RZ ;  /* 0x000000781b237824 */ /* 0x040fe400078e02ff */
[C---:B------:R-:W-:Y:S02]  /*0850*/  IMAD R25, R27.reuse, 0x1f0, RZ ;  /* 0x000001f01b197824 */ /* 0x040fe400078e02ff */
[C---:B------:R-:W-:Y:S02]  /*0860*/  IMAD R41, R27.reuse, 0xf8, RZ ;  /* 0x000000f81b297824 */ /* 0x040fe400078e02ff */
[C---:B------:R-:W-:Y:S02]  /*0870*/  IMAD R47, R27.reuse, 0x132, RZ ;  /* 0x000001321b2f7824 */ /* 0x040fe400078e02ff */
        /* <DEDUP_REMOVED lines=15> */
[----:B------:R-:W-:Y:S01]  /*0970*/  IMAD R85, R27, 0x1a, RZ ;  /* 0x0000001a1b557824 */ /* 0x000fe200078e02ff */
[----:B--2---:R-:W-:Y:S04]  /*0980*/  STL [R1+0x218], R251 ;  /* 0x000218fb01007387 */ /* 0x004fe80000100800 */
[----:B---3--:R-:W-:Y:S04]  /*0990*/  STL [R1+0x20c], R240 ;  /* 0x00020cf001007387 */ /* 0x008fe80000100800 */
[----:B------:R0:W-:Y:S02]  /*09a0*/  STL [R1+0x10], R14 ;  /* 0x0000100e01007387 */ /* 0x0001e40000100800 */
[----:B0-----:R-:W-:-:S04]  /*09b0*/  IADD3 R14, P2, R23, R164, RZ ;  /* 0x000000a4170e7210 */ /* 0x001fc80007f5e0ff */
[----:B------:R-:W-:Y:S02]  /*09c0*/  LEA.HI.X.SX32 R15, R67, R165, 0x1, P2 ;  /* 0x000000a5430f7211 */ /* 0x000fe400010f0eff */
[----:B------:R-:W-:-:S03]  /*09d0*/  IADD3 R116, P2, R19, R164, RZ ;  /* 0x000000a413747210 */ /* 0x000fc60007f5e0ff */
[----:B------:R0:W2:Y:S01]  /*09e0*/  LDG.E.U16 R109, [R14.64] ;  /* 0x000000060e6d7981 */ /* 0x0000a2000c1e1500 */
[----:B------:R-:W-:Y:S01]  /*09f0*/  LEA.HI.X.SX32 R117, R17, R165, 0x1, P2 ;  /* 0x000000a511757211 */ /* 0x000fe200010f0eff */
[----:B------:R-:W-:Y:S01]  /*0a00*/  IMAD R17, R27, 0x190, RZ ;  /* 0x000001901b117824 */ /* 0x000fe200078e02ff */
[----:B------:R-:W-:-:S03]  /*0a10*/  IADD3 R16, P2, R11, R164, RZ ;  /* 0x000000a40b107210 */ /* 0x000fc60007f5e0ff */
[----:B------:R1:W3:Y:S01]  /*0a20*/  LDG.E.U16 R116, [R116.64] ;  /* 0x0000000674747981 */ /* 0x0002e2000c1e1500 */
[----:B------:R-:W-:Y:S01]  /*0a30*/  IADD3 R10, P1, R17, R164, RZ ;  /* 0x000000a4110a7210 */ /* 0x000fe20007f3e0ff */
[----:B0-----:R-:W-:-:S03]  /*0a40*/  IMAD R15, R27, 0xd0, RZ ;  /* 0x000000d01b0f7824 */ /* 0x001fc600078e02ff */
[-C--:B------:R-:W-:Y:S02]  /*0a50*/  LEA.HI.X.SX32 R11, R75, R165.reuse, 0x1, P1 ;  /* 0x000000a54b0b7211 */ /* 0x080fe400008f0eff */
[-C--:B------:R-:W-:Y:S02]  /*0a60*/  IADD3 R14, P1, R5, R164.reuse, RZ ;  /* 0x000000a4050e7210 */ /* 0x080fe40007f3e0ff */
[-C--:B------:R-:W-:Y:S01]  /*0a70*/  IADD3 R8, P0, R15, R164.reuse, RZ ;  /* 0x000000a40f087210 */ /* 0x080fe20007f1e0ff */
[----:B------:R-:W-:Y:S01]  /*0a80*/  IMAD R5, R27, 0x1c0, RZ ;  /* 0x000001c01b057824 */ /* 0x000fe200078e02ff */
[-C--:B------:R-:W-:Y:S01]  /*0a90*/  LEA.HI.X.SX32 R17, R15, R165.reuse, 0x1, P2 ;  /* 0x000000a50f117211 */ /* 0x080fe200010f0eff */
[----:B------:R-:W-:Y:S01]  /*0aa0*/  IMAD R19, R27, 0xe0, RZ ;  /* 0x000000e01b137824 */ /* 0x000fe200078e02ff */
[----:B------:R-:W-:Y:S01]  /*0ab0*/  LEA.HI.X.SX32 R9, R121, R165, 0x1, P0 ;  /* 0x000000a579097211 */ /* 0x000fe200000f0eff */
[----:B------:R0:W2:Y:S01]  /*0ac0*/  LDG.E.U16 R96, [R10.64] ;  /* 0x000000060a607981 */ /* 0x0000a2000c1e1500 */
[----:B------:R-:W-:-:S02]  /*0ad0*/  IADD3 R4, P0, R13, R164, RZ ;  /* 0x000000a40d047210 */ /* 0x000fc40007f1e0ff */
[----:B------:R-:W-:Y:S01]  /*0ae0*/  IADD3 R18, P2, R5, R164, RZ ;  /* 0x000000a405127210 */ /* 0x000fe20007f5e0ff */
[----:B-1----:R1:W2:Y:S01]  /*0af0*/  LDG.E.U16 R117, [R8.64] ;  /* 0x0000000608757981 */ /* 0x0022a2000c1e1500 */
[----:B------:R-:W-:-:S03]  /*0b00*/  LEA.HI.X.SX32 R5, R65, R165, 0x1, P0 ;  /* 0x000000a541057211 */ /* 0x000fc600000f0eff */
[----:B------:R0:W2:Y:S01]  /*0b10*/  LDG.E.U16 R98, [R16.64] ;  /* 0x0000000610627981 */ /* 0x0000a2000c1e1500 */
[----:B------:R-:W-:Y:S01]  /*0b20*/  LEA.HI.X.SX32 R15, R43, R165, 0x1, P1 ;  /* 0x000000a52b0f7211 */ /* 0x000fe200008f0eff */
[----:B------:R-:W-:Y:S02]  /*0b30*/  IMAD R23, R27, 0x1e0, RZ ;  /* 0x000001e01b177824 */ /* 0x000fe400078e02ff */
[----:B------:R5:W2:Y:S01]  /*0b40*/  LDG.E.U16 R227, [R4.64] ;  /* 0x0000000604e37981 */ /* 0x000aa2000c1e1500 */
[----:B-1----:R-:W-:Y:S01]  /*0b50*/  IADD3 R8, P0, R21, R164, RZ ;  /* 0x000000a415087210 */ /* 0x002fe20007f1e0ff */
[----:B0-----:R-:W-:-:S03]  /*0b60*/  IMAD R17, R27, 0xf0, RZ ;  /* 0x000000f01b117824 */ /* 0x001fc600078e02ff */
[----:B------:R-:W-:Y:S01]  /*0b70*/  LEA.HI.X.SX32 R9, R71, R165, 0x1, P0 ;  /* 0x000000a547097211 */ /* 0x000fe200000f0eff */
[----:B------:R-:W-:Y:S01]  /*0b80*/  IMAD R21, R27, 0x102, RZ ;  /* 0x000001021b157824 */ /* 0x000fe200078e02ff */
[-C--:B------:R-:W-:Y:S01]  /*0b90*/  IADD3 R10, P1, R19, R164.reuse, RZ ;  /* 0x000000a4130a7210 */ /* 0x080fe20007f3e0ff */
[----:B------:R0:W2:Y:S01]  /*0ba0*/  LDG.E.U16 R14, [R14.64] ;  /* 0x000000060e0e7981 */ /* 0x0000a2000c1e1500 */
[-C--:B------:R-:W-:Y:S02]  /*0bb0*/  IADD3 R38, P0, R17, R164.reuse, RZ ;  /* 0x000000a411267210 */ /* 0x080fe40007f1e0ff */
[----:B-----5:R-:W-:Y:S02]  /*0bc0*/  LEA R5, R27, R27, 0x7 ;  /* 0x0000001b1b057211 */ /* 0x020fe400078e38ff */
[-C--:B------:R-:W-:Y:S02]  /*0bd0*/  LEA.HI.X.SX32 R39, R35, R165.reuse, 0x1, P0 ;  /* 0x000000a523277211 */ /* 0x080fe400000f0eff */
[----:B------:R-:W-:Y:S01]  /*0be0*/  IADD3 R4, P0, R21, R164, RZ ;  /* 0x000000a415047210 */ /* 0x000fe20007f1e0ff */
[----:B------:R-:W-:Y:S01]  /*0bf0*/  IMAD R21, R27, 0x112, RZ ;  /* 0x000001121b157824 */ /* 0x000fe200078e02ff */
[-C--:B------:R-:W-:Y:S01]  /*0c00*/  LEA.HI.X.SX32 R11, R13, R165.reuse, 0x1, P1 ;  /* 0x000000a50d0b7211 */ /* 0x080fe200008f0eff */
[----:B0-----:R0:W5:Y:S01]  /*0c10*/  LDG.E.U16 R15, [R8.64] ;  /* 0x00000006080f7981 */ /* 0x001162000c1e1500 */
[----:B------:R-:W-:-:S02]  /*0c20*/  LEA.HI.X.SX32 R19, R19, R165, 0x1, P2 ;  /* 0x000000a513137211 */ /* 0x000fc400010f0eff */
[-C--:B------:R-:W-:Y:S01]  /*0c30*/  IADD3 R22, P1, R23, R164.reuse, RZ ;  /* 0x000000a417167210 */ /* 0x080fe20007f3e0ff */
[----:B------:R1:W3:Y:S01]  /*0c40*/  LDG.E.U16 R38, [R38.64] ;  /* 0x0000000626267981 */ /* 0x0002e2000c1e1500 */
[-C--:B------:R-:W-:Y:S02]  /*0c50*/  LEA.HI.X.SX32 R5, R5, R165.reuse, 0x1, P0 ;  /* 0x000000a505057211 */ /* 0x080fe400000f0eff */
[-C--:B------:R-:W-:Y:S01]  /*0c60*/  IADD3 R16, P2, R25, R164.reuse, RZ ;  /* 0x000000a419107210 */ /* 0x080fe20007f5e0ff */
[----:B------:R1:W3:Y:S01]  /*0c70*/  LDG.E.U16 R13, [R10.64] ;  /* 0x000000060a0d7981 */ /* 0x0002e2000c1e1500 */
[----:B------:R-:W-:Y:S01]  /*0c80*/  IADD3 R20, P0, R21, R164, RZ ;  /* 0x000000a415147210 */ /* 0x000fe20007f1e0ff */
[----:B0-----:R-:W-:Y:S01]  /*0c90*/  IMAD R9, R27, 0x89, RZ ;  /* 0x000000891b097824 */ /* 0x001fe200078e02ff */
[-C--:B------:R-:W-:Y:S01]  /*0ca0*/  LEA.HI.X.SX32 R23, R17, R165.reuse, 0x1, P1 ;  /* 0x000000a511177211 */ /* 0x080fe200008f0eff */
[----:B------:R0:W3:Y:S01]  /*0cb0*/  LDG.E.U16 R25, [R4.64] ;  /* 0x0000000604197981 */ /* 0x0000e2000c1e1500 */
[----:B-1----:R-:W-:Y:S01]  /*0cc0*/  IMAD R39, R27, 0x142, RZ ;  /* 0x000001421b277824 */ /* 0x002fe200078e02ff */
[----:B------:R-:W-:-:S02]  /*0cd0*/  LEA.HI.X.SX32 R17, R41, R165, 0x1, P2 ;  /* 0x000000a529117211 */ /* 0x000fc400010f0eff */
[----:B------:R1:W3:Y:S01]  /*0ce0*/  LDG.E.U16 R31, [R22.64] ;  /* 0x00000006161f7981 */ /* 0x0002e2000c1e1500 */
[-C--:B------:R-:W-:Y:S01]  /*0cf0*/  IADD3 R8, P2, R47, R164.reuse, RZ ;  /* 0x000000a42f087210 */ /* 0x080fe20007f5e0ff */
[----:B------:R-:W-:Y:S01]  /*0d00*/  IMAD R11, R27, 0x91, RZ ;  /* 0x000000911b0b7824 */ /* 0x000fe200078e02ff */
[-C--:B------:R-:W-:Y:S01]  /*0d10*/  LEA.HI.X.SX32 R21, R9, R165.reuse, 0x1, P0 ;  /* 0x000000a509157211 */ /* 0x080fe200000f0eff */
[----:B------:R1:W3:Y:S01]  /*0d20*/  LDG.E.U16 R16, [R16.64] ;  /* 0x0000000610107981 */ /* 0x0002e2000c1e1500 */
[-C--:B------:R-:W-:Y:S01]  /*0d30*/  IADD3 R10, P1, R45, R164.reuse, RZ ;  /* 0x000000a42d0a7210 */ /* 0x080fe20007f3e0ff */
[----:B0-----:R-:W-:Y:S01]  /*0d40*/  IMAD R5, R27, 0xa1, RZ ;  /* 0x000000a11b057824 */ /* 0x001fe200078e02ff */
[-C--:B------:R-:W-:Y:S01]  /*0d50*/  IADD3 R28, P0, R39, R164.reuse, RZ ;  /* 0x000000a4271c7210 */ /* 0x080fe20007f1e0ff */
[----:B------:R-:W-:Y:S01]  /*0d60*/  IMAD R45, R27, 0x152, RZ ;  /* 0x000001521b2d7824 */ /* 0x000fe200078e02ff */
[-C--:B------:R-:W-:Y:S01]  /*0d70*/  LEA.HI.X.SX32 R9, R29, R165.reuse, 0x1, P2 ;  /* 0x000000a51d097211 */ /* 0x080fe200010f0eff */
[----:B------:R0:W3:Y:S01]  /*0d80*/  LDG.E.U16 R20, [R20.64] ;  /* 0x0000000614147981 */ /* 0x0000e2000c1e1500 */
[-C--:B------:R-:W-:Y:S01]  /*0d90*/  LEA.HI.X.SX32 R11, R11, R165.reuse, 0x1, P1 ;  /* 0x000000a50b0b7211 */ /* 0x080fe200008f0eff */
[----:B------:R-:W-:Y:S01]  /*0da0*/  IMAD R47, R27, 0x162, RZ ;  /* 0x000001621b2f7824 */ /* 0x000fe200078e02ff */
[-C--:B------:R-:W-:Y:S01]  /*0db0*/  LEA.HI.X.SX32 R29, R5, R165.reuse, 0x1, P0 ;  /* 0x000000a5051d7211 */ /* 0x080fe200000f0eff */
[----:B------:R-:W-:Y:S01]  /*0dc0*/  IMAD R5, R27, 0xa9, RZ ;  /* 0x000000a91b057824 */ /* 0x000fe200078e02ff */
[-C--:B------:R-:W-:Y:S01]  /*0dd0*/  IADD3 R4, P0, R45, R164.reuse, RZ ;  /* 0x000000a42d047210 */ /* 0x080fe20007f1e0ff */
[----:B-1----:R1:W3:Y:S01]  /*0de0*/  LDG.E.U16 R17, [R10.64] ;  /* 0x000000060a117981 */ /* 0x0022e2000c1e1500 */
[----:B0-----:R-:W-:Y:S01]  /*0df0*/  IMAD R21, R27, 0x182, RZ ;  /* 0x000001821b157824 */ /* 0x001fe200078e02ff */
[-C--:B------:R-:W-:Y:S01]  /*0e00*/  IADD3 R22, P1, R47, R164.reuse, RZ ;  /* 0x000000a42f167210 */ /* 0x080fe20007f3e0ff */
[----:B------:R-:W-:Y:S01]  /*0e10*/  IMAD R23, R27, 0xb1, RZ ;  /* 0x000000b11b177824 */ /* 0x000fe200078e02ff */
[-C--:B------:R-:W-:Y:S01]  /*0e20*/  LEA.HI.X.SX32 R5, R5, R165.reuse, 0x1, P0 ;  /* 0x000000a505057211 */ /* 0x080fe200000f0eff */
[----:B------:R-:W-:Y:S01]  /*0e30*/  IMAD R39, R27, 0xb9, RZ ;  /* 0x000000b91b277824 */ /* 0x000fe200078e02ff */
[-C--:B------:R-:W-:Y:S01]  /*0e40*/  IADD3 R44, P2, R49, R164.reuse, RZ ;  /* 0x000000a4312c7210 */ /* 0x080fe20007f5e0ff */
[----:B-1----:R-:W-:Y:S01]  /*0e50*/  IMAD R11, R27, 0xc1, RZ ;  /* 0x000000c11b0b7824 */ /* 0x002fe200078e02ff */
[-C--:B------:R-:W-:Y:S01]  /*0e60*/  IADD3 R10, P0, R21, R164.reuse, RZ ;  /* 0x000000a4150a7210 */ /* 0x080fe20007f1e0ff */
[----:B------:R-:W-:Y:S01]  /*0e70*/  IMAD R47, R27, 0x192, RZ ;  /* 0x000001921b2f7824 */ /* 0x000fe200078e02ff */
[----:B------:R0:W3:Y:S01]  /*0e80*/  LDG.E.U16 R19, [R18.64] ;  /* 0x0000000612137981 */ /* 0x0000e2000c1e1500 */
[-C--:B------:R-:W-:Y:S01]  /*0e90*/  LEA.HI.X.SX32 R23, R23, R165.reuse, 0x1, P1 ;  /* 0x000000a517177211 */ /* 0x080fe200008f0eff */
[----:B------:R-:W-:Y:S01]  /*0ea0*/  IMAD R21, R27, 0xc9, RZ ;  /* 0x000000c91b157824 */ /* 0x000fe200078e02ff */
[-C--:B------:R-:W-:Y:S01]  /*0eb0*/  LEA.HI.X.SX32 R11, R11, R165.reuse, 0x1, P0 ;  /* 0x000000a50b0b7211 */ /* 0x080fe200000f0eff */
[----:B------:R-:W-:Y:S01]  /*0ec0*/  IMAD R49, R27, 0x1a2, RZ ;  /* 0x000001a21b317824 */ /* 0x000fe200078e02ff */
[----:B------:R-:W-:Y:S01]  /*0ed0*/  LEA.HI.X.SX32 R45, R39, R165, 0x1, P2 ;  /* 0x000000a5272d7211 */ /* 0x000fe200010f0eff */
[----:B------:R1:W3:Y:S04]  /*0ee0*/  LDG.E.U16 R28, [R28.64] ;  /* 0x000000061c1c7981 */ /* 0x0002e8000c1e1500 */
[----:B0-----:R0:W3:Y:S01]  /*0ef0*/  LDG.E.U16 R18, [R4.64] ;  /* 0x0000000604127981 */ /* 0x0010e2000c1e1500 */
[----:B------:R-:W-:-:S03]  /*0f00*/  IADD3 R46, P1, R49, R164, RZ ;  /* 0x000000a4312e7210 */ /* 0x000fc60007f3e0ff */
[----:B------:R4:W3:Y:S01]  /*0f10*/  LDG.E.U16 R26, [R22.64] ;  /* 0x00000006161a7981 */ /* 0x0008e2000c1e1500 */
[----:B-1----:R-:W-:-:S03]  /*0f20*/  IMAD R29, R27, 0xd1, RZ ;  /* 0x000000d11b1d7824 */ /* 0x002fc600078e02ff */
[----:B------:R1:W3:Y:S01]  /*0f30*/  LDG.E.U16 R10, [R10.64] ;  /* 0x000000060a0a7981 */ /* 0x0002e2000c1e1500 */
[-C--:B0-----:R-:W-:Y:S01]  /*0f40*/  IADD3 R4, P0, R47, R164.reuse, RZ ;  /* 0x000000a42f047210 */ /* 0x081fe20007f1e0ff */
[----:B------:R-:W-:Y:S02]  /*0f50*/  IMAD R47, R27, 0x1c2, RZ ;  /* 0x000001c21b2f7824 */ /* 0x000fe400078e02ff */
[----:B------:R0:W3:Y:S01]  /*0f60*/  LDG.E.U16 R30, [R44.64] ;  /* 0x000000062c1e7981 */ /* 0x0000e2000c1e1500 */
[-C--:B----4-:R-:W-:Y:S01]  /*0f70*/  IADD3 R22, P2, R51, R164.reuse, RZ ;  /* 0x000000a433167210 */ /* 0x090fe20007f5e0ff */
[----:B------:R-:W-:Y:S01]  /*0f80*/  IMAD R51, R27, 0x1d2, RZ ;  /* 0x000001d21b337824 */ /* 0x000fe200078e02ff */
[----:B------:R-:W-:Y:S01]  /*0f90*/  LEA.HI.X.SX32 R5, R21, R165, 0x1, P0 ;  /* 0x000000a515057211 */ /* 0x000fe200000f0eff */
[----:B------:R-:W-:Y:S01]  /*0fa0*/  STL [R1+0x210], R249 ;  /* 0x000210f901007387 */ /* 0x000fe20000100800 */
[C---:B-1----:R-:W-:Y:S02]  /*0fb0*/  IMAD R11, R27.reuse, 0xe1, RZ ;  /* 0x000000e11b0b7824 */ /* 0x042fe400078e02ff */
[----:B------:R-:W-:Y:S01]  /*0fc0*/  IMAD R39, R27, 0xd9, RZ ;  /* 0x000000d91b277824 */ /* 0x000fe200078e02ff */
[----:B------:R1:W4:Y:S01]  /*0fd0*/  LDG.E.U16 R21, [R4.64] ;  /* 0x0000000604157981 */ /* 0x000322000c1e1500 */
[----:B0-----:R-:W-:-:S02]  /*0fe0*/  IADD3 R44, P0, R47, R164, RZ ;  /* 0x000000a42f2c7210 */ /* 0x001fc40007f1e0ff */
[-C--:B------:R-:W-:Y:S01]  /*0ff0*/  LEA.HI.X.SX32 R47, R29, R165.reuse, 0x1, P1 ;  /* 0x000000a51d2f7211 */ /* 0x080fe200008f0eff */
[----:B------:R-:W-:Y:S01]  /*1000*/  IMAD R29, R27, 0xe9, RZ ;  /* 0x000000e91b1d7824 */ /* 0x000fe200078e02ff */
[-C--:B------:R-:W-:Y:S01]  /*1010*/  LEA.HI.X.SX32 R45, R11, R165.reuse, 0x1, P0 ;  /* 0x000000a50b2d7211 */ /* 0x080fe200000f0eff */
[----:B------:R0:W3:Y:S01]  /*1020*/  LDG.E.U16 R9, [R8.64] ;  /* 0x0000000608097981 */ /* 0x0000e2000c1e1500 */
[-C--:B------:R-:W-:Y:S02]  /*1030*/  LEA.HI.X.SX32 R23, R39, R165.reuse, 0x1, P2 ;  /* 0x000000a527177211 */ /* 0x080fe400010f0eff */
[----:B-1----:R-:W-:Y:S01]  /*1040*/  IADD3 R4, P0, R51, R164, RZ ;  /* 0x000000a433047210 */ /* 0x002fe20007f1e0ff */
[----:B------:R1:W3:Y:S01]  /*1050*/  LDG.E.U16 R11, [R46.64] ;  /* 0x000000062e0b7981 */ /* 0x0002e2000c1e1500 */
[----:B------:R-:W-:Y:S02]  /*1060*/  IMAD R39, R27, 0xf1, RZ ;  /* 0x000000f11b277824 */ /* 0x000fe400078e02ff */
[----:B------:R-:W-:Y:S01]  /*1070*/  LEA.HI.X.SX32 R5, R29, R165, 0x1, P0 ;  /* 0x000000a51d057211 */ /* 0x000fe200000f0eff */
[----:B------:R0:W3:Y:S01]  /*1080*/  LDG.E.U16 R12, [R44.64] ;  /* 0x000000062c0c7981 */ /* 0x0000e2000c1e1500 */
[C---:B------:R-:W-:Y:S01]  /*1090*/  IMAD R49, R27.reuse, 0xf9, RZ ;  /* 0x000000f91b317824 */ /* 0x040fe200078e02ff */
[----:B------:R-:W-:-:S02]  /*10a0*/  LEA R29, R27, R27, 0x4 ;  /* 0x0000001b1b1d7211 */ /* 0x000fc400078e20ff */
[-C--:B------:R-:W-:Y:S01]  /*10b0*/  IADD3 R48, P2, R55, R164.reuse, RZ ;  /* 0x000000a437307210 */ /* 0x080fe20007f5e0ff */
[----:B------:R0:W3:Y:S01]  /*10c0*/  LDG.E.U16 R22, [R22.64] ;  /* 0x0000000616167981 */ /* 0x0000e2000c1e1500 */
[-C--:B-1----:R-:W-:Y:S02]  /*10d0*/  IADD3 R46, P1, R53, R164.reuse, RZ ;  /* 0x000000a4352e7210 */ /* 0x082fe40007f3e0ff */
[----:B0-----:R-:W-:Y:S01]  /*10e0*/  IADD3 R44, P0, R91, R164, RZ ;  /* 0x000000a45b2c7210 */ /* 0x001fe20007f1e0ff */
[----:B------:R-:W-:Y:S01]  /*10f0*/  IMAD R53, R27, 0x19, RZ ;  /* 0x000000191b357824 */ /* 0x000fe200078e02ff */
[-C--:B------:R-:W-:Y:S01]  /*1100*/  LEA.HI.X.SX32 R47, R39, R165.reuse, 0x1, P1 ;  /* 0x000000a5272f7211 */ /* 0x080fe200008f0eff */
[----:B------:R-:W-:Y:S01]  /*1110*/  IMAD R39, R27, 0x42, RZ ;  /* 0x000000421b277824 */ /* 0x000fe200078e02ff */
[-C--:B------:R-:W-:Y:S01]  /*1120*/  LEA.HI.X.SX32 R45, R29, R165.reuse, 0x1, P0 ;  /* 0x000000a51d2d7211 */ /* 0x080fe200000f0eff */
[----:B------:R0:W3:Y:S01]  /*1130*/  LDG.E.U16 R23, [R4.64] ;  /* 0x0000000604177981 */ /* 0x0000e2000c1e1500 */
[----:B------:R-:W-:-:S02]  /*1140*/  LEA.HI.X.SX32 R49, R49, R165, 0x1, P2 ;  /* 0x000000a531317211 */ /* 0x000fc400010f0eff */
[-C--:B------:R-:W-:Y:S01]  /*1150*/  IADD3 R52, P0, R93, R164.reuse, RZ ;  /* 0x000000a45d347210 */ /* 0x080fe20007f1e0ff */
[----:B------:R1:W3:Y:S01]  /*1160*/  LDG.E.U16 R252, [R44.64] ;  /* 0x000000062cfc7981 */ /* 0x0002e2000c1e1500 */
[----:B------:R-:W-:Y:S02]  /*1170*/  LEA R55, R27, R27, 0x5 ;  /* 0x0000001b1b377211 */ /* 0x000fe400078e28ff */
[-C--:B------:R-:W-:Y:S01]  /*1180*/  IADD3 R242, P1, R39, R164.reuse, RZ ;  /* 0x000000a427f27210 */ /* 0x080fe20007f3e0ff */
[----:B------:R1:W3:Y:S01]  /*1190*/  LDG.E.U16 R24, [R48.64] ;  /* 0x0000000630187981 */ /* 0x0002e2000c1e1500 */
[----:B0-----:R-:W-:Y:S01]  /*11a0*/  IMAD R5, R27, 0x62, RZ ;  /* 0x000000621b057824 */ /* 0x001fe200078e02ff */
[----:B------:R-:W-:Y:S01]  /*11b0*/  LEA.HI.X.SX32 R53, R53, R165, 0x1, P0 ;  /* 0x000000a535357211 */ /* 0x000fe200000f0eff */
[C---:B------:R-:W-:Y:S01]  /*11c0*/  IMAD R51, R27.reuse, 0x52, RZ ;  /* 0x000000521b337824 */ /* 0x040fe200078e02ff */
[----:B------:R0:W3:Y:S01]  /*11d0*/  LDG.E.U16 R29, [R46.64] ;  /* 0x000000062e1d7981 */ /* 0x0000e2000c1e1500 */
[----:B-1----:R-:W-:Y:S01]  /*11e0*/  IMAD R45, R27, 0x31, RZ ;  /* 0x000000311b2d7824 */ /* 0x002fe200078e02ff */
[----:B------:R-:W-:-:S02]  /*11f0*/  IADD3 R232, P0, R5, R164, RZ ;  /* 0x000000a405e87210 */ /* 0x000fc40007f1e0ff */
[-C--:B------:R-:W-:Y:S01]  /*1200*/  LEA.HI.X.SX32 R243, R55, R165.reuse, 0x1, P1 ;  /* 0x000000a537f37211 */ /* 0x080fe200008f0eff */
[----:B------:R-:W-:Y:S01]  /*1210*/  IMAD R49, R27, 0x72, RZ ;  /* 0x000000721b317824 */ /* 0x000fe200078e02ff */
[----:B------:R1:W3:Y:S01]  /*1220*/  LDG.E.U16 R247, [R52.64] ;  /* 0x0000000634f77981 */ /* 0x0002e2000c1e1500 */
[----:B------:R-:W-:Y:S01]  /*1230*/  LEA.HI.X.SX32 R233, R45, R165, 0x1, P0 ;  /* 0x000000a52de97211 */ /* 0x000fe200000f0eff */
[C---:B------:R-:W-:Y:S02]  /*1240*/  IMAD R55, R27.reuse, 0x39, RZ ;  /* 0x000000391b377824 */ /* 0x040fe400078e02ff */
[----:B------:R-:W-:Y:S01]  /*1250*/  IMAD R45, R27, 0xa2, RZ ;  /* 0x000000a21b2d7824 */ /* 0x000fe200078e02ff */
[-C--:B------:R-:W-:Y:S01]  /*1260*/  IADD3 R238, P2, R51, R164.reuse, RZ ;  /* 0x000000a433ee7210 */ /* 0x080fe20007f5e0ff */
[----:B0-----:R-:W-:Y:S01]  /*1270*/  IMAD R47, R27, 0x92, RZ ;  /* 0x000000921b2f7824 */ /* 0x001fe200078e02ff */
[-C--:B------:R-:W-:Y:S01]  /*1280*/  IADD3 R54, P1, R61, R164.reuse, RZ ;  /* 0x000000a43d367210 */ /* 0x080fe20007f3e0ff */
[----:B------:R0:W-:Y:S01]  /*1290*/  STL [R1+0x14], R2 ;  /* 0x0000140201007387 */ /* 0x0001e20000100800 */
[----:B-1----:R-:W-:-:S02]  /*12a0*/  IADD3 R52, P0, R49, R164, RZ ;  /* 0x000000a431347210 */ /* 0x002fc40007f1e0ff */
[-C--:B------:R-:W-:Y:S01]  /*12b0*/  LEA.HI.X.SX32 R239, R57, R165.reuse, 0x1, P2 ;  /* 0x000000a539ef7211 */ /* 0x080fe200010f0eff */
[----:B------:R1:W3:Y:S01]  /*12c0*/  LDG.E.U16 R242, [R242.64] ;  /* 0x00000006f2f27981 */ /* 0x0002e2000c1e1500 */
[----:B------:R-:W-:Y:S02]  /*12d0*/  LEA.HI.X.SX32 R53, R55, R165, 0x1, P0 ;  /* 0x000000a537357211 */ /* 0x000fe400000f0eff */
[-C--:B------:R-:W-:Y:S01]  /*12e0*/  IADD3 R76, P0, R45, R164.reuse, RZ ;  /* 0x000000a42d4c7210 */ /* 0x080fe20007f1e0ff */
[----:B------:R0:W-:Y:S01]  /*12f0*/  STL [R1+0xc], R0 ;  /* 0x00000c0001007387 */ /* 0x0001e20000100800 */
[----:B------:R-:W-:Y:S02]  /*1300*/  LEA R57, R27, R27, 0x6 ;  /* 0x0000001b1b397211 */ /* 0x000fe400078e30ff */
[-C--:B------:R-:W-:Y:S01]  /*1310*/  IADD3 R72, P2, R47, R164.reuse, RZ ;  /* 0x000000a42f487210 */ /* 0x080fe20007f5e0ff */
[----:B------:R0:W3:Y:S01]  /*1320*/  LDG.E.U16 R226, [R52.64] ;  /* 0x0000000634e27981 */ /* 0x0000e2000c1e1500 */
[-C--:B------:R-:W-:Y:S01]  /*1330*/  LEA.HI.X.SX32 R77, R69, R165.reuse, 0x1, P0 ;  /* 0x000000a5454d7211 */ /* 0x080fe200000f0eff */
[----:B------:R-:W-:Y:S01]  /*1340*/  IMAD R69, R27, 0xb2, RZ ;  /* 0x000000b21b457824 */ /* 0x000fe200078e02ff */
[-C--:B------:R-:W-:Y:S01]  /*1350*/  LEA.HI.X.SX32 R55, R57, R165.reuse, 0x1, P1 ;  /* 0x000000a539377211 */ /* 0x080fe200008f0eff */
[----:B------:R-:W-:Y:S01]  /*1360*/  IMAD R50, R27, 0xb4, RZ ;  /* 0x000000b41b327824 */ /* 0x000fe200078e02ff */
[-C--:B------:R-:W-:Y:S01]  /*1370*/  LEA.HI.X.SX32 R73, R59, R165.reuse, 0x1, P2 ;  /* 0x000000a53b497211 */ /* 0x080fe200010f0eff */
[----:B------:R-:W-:Y:S01]  /*1380*/  IMAD R59, R27, 0xc2, RZ ;  /* 0x000000c21b3b7824 */ /* 0x000fe200078e02ff */
[-C--:B------:R-:W-:Y:S01]  /*1390*/  IADD3 R78, P0, R69, R164.reuse, RZ ;  /* 0x000000a4454e7210 */ /* 0x080fe20007f1e0ff */
[----:B------:R-:W-:Y:S01]  /*13a0*/  IMAD R57, R27, 0xd2, RZ ;  /* 0x000000d21b397824 */ /* 0x000fe200078e02ff */
[----:B------:R1:W3:Y:S02]  /*13b0*/  LDG.E.U16 R201, [R54.64] ;  /* 0x0000000636c97981 */ /* 0x0002e4000c1e1500 */
[-C--:B------:R-:W-:Y:S01]  /*13c0*/  IADD3 R80, P1, R59, R164.reuse, RZ ;  /* 0x000000a43b507210 */ /* 0x080fe20007f3e0ff */
[----:B0-----:R-:W-:Y:S01]  /*13d0*/  IMAD R53, R27, 0x69, RZ ;  /* 0x000000691b357824 */ /* 0x001fe200078e02ff */
[----:B------:R-:W-:Y:S01]  /*13e0*/  LEA.HI.X.SX32 R79, R79, R165, 0x1, P0 ;  /* 0x000000a54f4f7211 */ /* 0x000fe200000f0eff */
[----:B------:R0:W3:Y:S01]  /*13f0*/  LDG.E.U16 R200, [R72.64] ;  /* 0x0000000648c87981 */ /* 0x0000e2000c1e1500 */
[----:B------:R-:W-:-:S03]  /*1400*/  IADD3 R82, P0, R57, R164, RZ ;  /* 0x000000a439527210 */ /* 0x000fc60007f1e0ff */
[----:B------:R0:W3:Y:S01]  /*1410*/  LDG.E.U16 R199, [R76.64] ;  /* 0x000000064cc77981 */ /* 0x0000e2000c1e1500 */
[----:B-1----:R-:W-:Y:S01]  /*1420*/  IMAD R55, R27, 0xe2, RZ ;  /* 0x000000e21b377824 */ /* 0x002fe200078e02ff */
[-C--:B------:R-:W-:Y:S02]  /*1430*/  LEA.HI.X.SX32 R81, R81, R165.reuse, 0x1, P1 ;  /* 0x000000a551517211 */ /* 0x080fe400008f0eff */
[----:B------:R1:W3:Y:S01]  /*1440*/  LDG.E.U16 R198, [R78.64] ;  /* 0x000000064ec67981 */ /* 0x0002e2000c1e1500 */
[----:B0-----:R-:W-:Y:S01]  /*1450*/  IMAD R73, R27, 0x71, RZ ;  /* 0x000000711b497824 */ /* 0x001fe200078e02ff */
[-C--:B------:R-:W-:Y:S02]  /*1460*/  IADD3 R86, P1, R55, R164.reuse, RZ ;  /* 0x000000a437567210 */ /* 0x080fe40007f3e0ff */
[----:B------:R0:W3:Y:S01]  /*1470*/  LDG.E.U16 R197, [R80.64] ;  /* 0x0000000650c57981 */ /* 0x0000e2000c1e1500 */
[-C--:B------:R-:W-:Y:S01]  /*1480*/  LEA.HI.X.SX32 R83, R53, R165.reuse, 0x1, P0 ;  /* 0x000000a535537211 */ /* 0x080fe200000f0eff */
[----:B------:R-:W-:Y:S01]  /*1490*/  IMAD R53, R27, 0xf2, RZ ;  /* 0x000000f21b357824 */ /* 0x000fe200078e02ff */
[----:B------:R-:W-:Y:S01]  /*14a0*/  LEA.HI.X.SX32 R87, R73, R165, 0x1, P1 ;  /* 0x000000a549577211 */ /* 0x000fe200008f0eff */
[----:B------:R0:W3:Y:S01]  /*14b0*/  LDG.E.U16 R232, [R232.64] ;  /* 0x00000006e8e87981 */ /* 0x0000e2000c1e1500 */
[C---:B------:R-:W-:Y:S01]  /*14c0*/  SHF.L.U32 R73, R27.reuse, 0x1, RZ ;  /* 0x000000011b497819 */ /* 0x040fe200000006ff */
[----:B------:R-:W-:Y:S01]  /*14d0*/  IMAD R77, R27, 0x79, RZ ;  /* 0x000000791b4d7824 */ /* 0x000fe200078e02ff */
[-C--:B------:R-:W-:Y:S01]  /*14e0*/  IADD3 R88, P1, R53, R164.reuse, RZ ;  /* 0x000000a435587210 */ /* 0x080fe20007f3e0ff */
[----:B------:R0:W3:Y:S01]  /*14f0*/  LDG.E.U16 R196, [R86.64] ;  /* 0x0000000656c47981 */ /* 0x0000e2000c1e1500 */
[----:B------:R-:W-:-:S02]  /*1500*/  IADD3 R76, P0, R73, R164, RZ ;  /* 0x000000a4494c7210 */ /* 0x000fc40007f1e0ff */
[-C--:B------:R-:W-:Y:S01]  /*1510*/  LEA.HI.X.SX32 R89, R77, R165.reuse, 0x1, P1 ;  /* 0x000000a54d597211 */ /* 0x080fe200008f0eff */
[C---:B-1----:R-:W-:Y:S01]  /*1520*/  IMAD R79, R27.reuse, 0xd, RZ ;  /* 0x0000000d1b4f7824 */ /* 0x042fe200078e02ff */
[-C--:B------:R-:W-:Y:S01]  /*1530*/  LEA.HI.X.SX32 R77, R27, R165.reuse, 0x1, P0 ;  /* 0x000000a51b4d7211 */ /* 0x080fe200000f0eff */
[----:B------:R1:W3:Y:S01]  /*1540*/  LDG.E.U16 R4, [R82.64] ;  /* 0x0000000652047981 */ /* 0x0002e2000c1e1500 */
[-C--:B0-----:R-:W-:Y:S01]  /*1550*/  IADD3 R80, P0, R119, R164.reuse, RZ ;  /* 0x000000a477507210 */ /* 0x081fe20007f1e0ff */
[----:B------:R-:W-:Y:S01]  /*1560*/  IMAD R87, R27, 0x44, RZ ;  /* 0x000000441b577824 */ /* 0x000fe200078e02ff */
[CC--:B------:R-:W-:Y:S01]  /*1570*/  IADD3 R78, P1, R85.reuse, R164.reuse, RZ ;  /* 0x000000a4554e7210 */ /* 0x0c0fe20007f3e0ff */
[----:B------:R0:W3:Y:S01]  /*1580*/  LDG.E.U16 R195, [R88.64] ;  /* 0x0000000658c37981 */ /* 0x0000e2000c1e1500 */
[-C--:B------:R-:W-:Y:S02]  /*1590*/  LEA.HI.X.SX32 R81, R85, R165.reuse, 0x1, P0 ;  /* 0x000000a555517211 */ /* 0x080fe400000f0eff */
[----:B-1----:R-:W-:Y:S01]  /*15a0*/  IADD3 R82, P0, R87, R164, RZ ;  /* 0x000000a457527210 */ /* 0x002fe20007f1e0ff */
[----:B------:R1:W3:Y:S01]  /*15b0*/  LDG.E.U16 R2, [R76.64] ;  /* 0x000000064c027981 */ /* 0x0002e2000c1e1500 */
[----:B------:R-:W-:-:S03]  /*15c0*/  LEA.HI.X.SX32 R79, R79, R165, 0x1, P1 ;  /* 0x000000a54f4f7211 */ /* 0x000fc600008f0eff */
[----:B------:R1:W3:Y:S01]  /*15d0*/  LDG.E.U16 R238, [R238.64] ;  /* 0x00000006eeee7981 */ /* 0x0002e2000c1e1500 */
[----:B0-----:R-:W-:Y:S01]  /*15e0*/  IMAD R89, R27, 0x2a, RZ ;  /* 0x0000002a1b597824 */ /* 0x001fe200078e02ff */
[-C--:B------:R-:W-:Y:S01]  /*15f0*/  IADD3 R86, P1, R37, R164.reuse, RZ ;  /* 0x000000a425567210 */ /* 0x080fe20007f3e0ff */
[----:B------:R-:W-:Y:S01]  /*1600*/  IMAD R37, R27, 0x15, RZ ;  /* 0x000000151b257824 */ /* 0x000fe200078e02ff */
[-C--:B------:R-:W-:Y:S01]  /*1610*/  IADD3 R84, P2, R121, R164.reuse, RZ ;  /* 0x000000a479547210 */ /* 0x080fe20007f5e0ff */
[----:B------:R0:W3:Y:S01]  /*1620*/  LDG.E.U16 R0, [R78.64] ;  /* 0x000000064e007981 */ /* 0x0000e2000c1e1500 */
[-C--:B------:R-:W-:Y:S02]  /*1630*/  LEA.HI.X.SX32 R83, R91, R165.reuse, 0x1, P0 ;  /* 0x000000a55b537211 */ /* 0x080fe400000f0eff */
[----:B------:R-:W-:Y:S01]  /*1640*/  IADD3 R36, P0, R89, R164, RZ ;  /* 0x000000a459247210 */ /* 0x000fe20007f1e0ff */
[----:B------:R0:W3:Y:S01]  /*1650*/  LDG.E.U16 R246, [R80.64] ;  /* 0x0000000650f67981 */ /* 0x0000e2000c1e1500 */
[----:B------:R-:W-:-:S02]  /*1660*/  LEA.HI.X.SX32 R85, R119, R165, 0x1, P2 ;  /* 0x000000a577557211 */ /* 0x000fc400010f0eff */
[-C--:B------:R-:W-:Y:S01]  /*1670*/  LEA.HI.X.SX32 R37, R37, R165.reuse, 0x1, P0 ;  /* 0x000000a525257211 */ /* 0x080fe200000f0eff */
[----:B------:R-:W-:Y:S01]  /*1680*/  IMAD R91, R27, 0x54, RZ ;  /* 0x000000541b5b7824 */ /* 0x000fe200078e02ff */
[----:B------:R-:W-:Y:S01]  /*1690*/  LEA.HI.X.SX32 R87, R87, R165, 0x1, P1 ;  /* 0x000000a557577211 */ /* 0x000fe200008f0eff */
[----:B------:R2:W3:Y:S04]  /*16a0*/  LDG.E.U16 R229, [R84.64] ;  /* 0x0000000654e57981 */ /* 0x0004e8000c1e1500 */
[----:B------:R2:W4:Y:S01]  /*16b0*/  LDG.E.U16 R248, [R36.64] ;  /* 0x0000000624f87981 */ /* 0x000522000c1e1500 */
[----:B0-----:R-:W-:Y:S01]  /*16c0*/  IMAD R81, R27, 0x64, RZ ;  /* 0x000000641b517824 */ /* 0x001fe200078e02ff */
[-C--:B-1----:R-:W-:Y:S02]  /*16d0*/  IADD3 R76, P1, R91, R164.reuse, RZ ;  /* 0x000000a45b4c7210 */ /* 0x082fe40007f3e0ff */
[----:B------:R0:W5:Y:S01]  /*16e0*/  LDG.E.U16 R241, [R82.64] ;  /* 0x0000000652f17981 */ /* 0x000162000c1e1500 */
[----:B------:R-:W-:-:S02]  /*16f0*/  IADD3 R66, P2, R67, R164, RZ ;  /* 0x000000a443427210 */ /* 0x000fc40007f5e0ff */
[-C--:B------:R-:W-:Y:S01]  /*1700*/  IADD3 R78, P0, R81, R164.reuse, RZ ;  /* 0x000000a4514e7210 */ /* 0x080fe20007f1e0ff */
[----:B--2---:R-:W-:Y:S01]  /*1710*/  STL [R1+0x21c], R14 ;  /* 0x00021c0e01007387 */ /* 0x004fe20000100800 */
[----:B0-----:R-:W-:Y:S01]  /*1720*/  IMAD R83, R27, 0x3a, RZ ;  /* 0x0000003a1b537824 */ /* 0x001fe200078e02ff */
[-C--:B------:R-:W-:Y:S01]  /*1730*/  LEA.HI.X.SX32 R77, R89, R165.reuse, 0x1, P1 ;  /* 0x000000a5594d7211 */ /* 0x080fe200008f0eff */
[----:B------:R-:W-:Y:S01]  /*1740*/  IMAD R85, R27, 0x74, RZ ;  /* 0x000000741b557824 */ /* 0x000fe200078e02ff */
[-C--:B------:R-:W-:Y:S01]  /*1750*/  IADD3 R80, P1, R75, R164.reuse, RZ ;  /* 0x000000a44b507210 */ /* 0x080fe20007f3e0ff */
[----:B------:R-:W-:Y:S01]  /*1760*/  IMAD R75, R27, 0x1d, RZ ;  /* 0x0000001d1b4b7824 */ /* 0x000fe200078e02ff */
[-C--:B------:R-:W-:Y:S01]  /*1770*/  LEA.HI.X.SX32 R67, R91, R165.reuse, 0x1, P2 ;  /* 0x000000a55b437211 */ /* 0x080fe200010f0eff */
[----:B------:R0:W2:Y:S01]  /*1780*/  LDG.E.U16 R237, [R76.64] ;  /* 0x000000064ced7981 */ /* 0x0000a2000c1e1500 */
[-C--:B------:R-:W-:Y:S02]  /*1790*/  LEA.HI.X.SX32 R79, R93, R165.reuse, 0x1, P0 ;  /* 0x000000a55d4f7211 */ /* 0x080fe400000f0eff */
[----:B------:R-:W-:Y:S01]  /*17a0*/  IADD3 R74, P0, R83, R164, RZ ;  /* 0x000000a4534a7210 */ /* 0x000fe20007f1e0ff */
[----:B------:R1:W2:Y:S01]  /*17b0*/  LDG.E.U16 R66, [R66.64] ;  /* 0x0000000642427981 */ /* 0x0002a2000c1e1500 */
[----:B------:R-:W-:-:S02]  /*17c0*/  LEA.HI.X.SX32 R81, R81, R165, 0x1, P1 ;  /* 0x000000a551517211 */ /* 0x000fc400008f0eff */
[-C--:B------:R-:W-:Y:S01]  /*17d0*/  IADD3 R224, P1, R85, R164.reuse, RZ ;  /* 0x000000a455e07210 */ /* 0x080fe20007f3e0ff */
[----:B------:R1:W2:Y:S01]  /*17e0*/  LDG.E.U16 R231, [R78.64] ;  /* 0x000000064ee77981 */ /* 0x0002a2000c1e1500 */
[-C--:B------:R-:W-:Y:S02]  /*17f0*/  LEA.HI.X.SX32 R75, R75, R165.reuse, 0x1, P0 ;  /* 0x000000a54b4b7211 */ /* 0x080fe400000f0eff */
[-C--:B------:R-:W-:Y:S01]  /*1800*/  IADD3 R82, P0, R71, R164.reuse, RZ ;  /* 0x000000a447527210 */ /* 0x080fe20007f1e0ff */
[C---:B0-----:R-:W-:Y:S01]  /*1810*/  IMAD R77, R27.reuse, 0xc, RZ ;  /* 0x0000000c1b4d7824 */ /* 0x041fe200078e02ff */
[----:B------:R0:W2:Y:S01]  /*1820*/  LDG.E.U16 R68, [R86.64] ;  /* 0x0000000656447981 */ /* 0x0000a2000c1e1500 */
[----:B-1----:R-:W-:Y:S01]  /*1830*/  IMAD R67, R27, 0x6, RZ ;  /* 0x000000061b437824 */ /* 0x002fe200078e02ff */
[-C--:B------:R-:W-:Y:S02]  /*1840*/  LEA.HI.X.SX32 R225, R83, R165.reuse, 0x1, P1 ;  /* 0x000000a553e17211 */ /* 0x080fe400008f0eff */
[----:B------:R-:W-:Y:S01]  /*1850*/  LEA.HI.X.SX32 R83, R85, R165, 0x1, P0 ;  /* 0x000000a555537211 */ /* 0x000fe200000f0eff */
[C---:B------:R-:W-:Y:S01]  /*1860*/  IMAD R79, R27.reuse, 0xe, RZ ;  /* 0x0000000e1b4f7824 */ /* 0x040fe200078e02ff */
[----:B------:R-:W-:Y:S01]  /*1870*/  LEA R37, R27, R27, 0x1 ;  /* 0x0000001b1b257211 */ /* 0x000fe200078e08ff */
[----:B------:R1:W2:Y:S01]  /*1880*/  LDG.E.U16 R243, [R74.64] ;  /* 0x000000064af37981 */ /* 0x0002a2000c1e1500 */
[----:B------:R-:W-:-:S02]  /*1890*/  IADD3 R36, P0, R67, R164, RZ ;  /* 0x000000a443247210 */ /* 0x000fc40007f1e0ff */
[-C--:B------:R-:W-:Y:S01]  /*18a0*/  IADD3 R70, P1, R77, R164.reuse, RZ ;  /* 0x000000a44d467210 */ /* 0x080fe20007f3e0ff */
[----:B------:R0:W2:Y:S01]  /*18b0*/  LDG.E.U16 R64, [R80.64] ;  /* 0x0000000650407981 */ /* 0x0000a2000c1e1500 */
[-C--:B------:R-:W-:Y:S02]  /*18c0*/  LEA.HI.X.SX32 R37, R37, R165.reuse, 0x1, P0 ;  /* 0x000000a525257211 */ /* 0x080fe400000f0eff */
[----:B------:R-:W-:Y:S01]  /*18d0*/  LEA.HI.X.SX32 R71, R67, R165, 0x1, P1 ;  /* 0x000000a543477211 */ /* 0x000fe200008f0eff */
[----:B---3--:R-:W-:Y:S01]  /*18e0*/  STL [R1+0x214], R229 ;  /* 0x000214e501007387 */ /* 0x008fe20000100800 */
[----:B-1----:R-:W-:Y:S02]  /*18f0*/  LEA R75, R27, -R27, 0x3 ;  /* 0x8000001b1b4b7211 */ /* 0x002fe400078e18ff */
[-C--:B------:R-:W-:Y:S01]  /*1900*/  IADD3 R74, P0, R79, R164.reuse, RZ ;  /* 0x000000a44f4a7210 */ /* 0x080fe20007f1e0ff */
[----:B----4-:R-:W-:Y:S03]  /*1910*/  STL [R1+0x208], R248 ;  /* 0x000208f801007387 */ /* 0x010fe60000100800 */
[----:B------:R-:W-:Y:S01]  /*1920*/  LEA.HI.X.SX32 R75, R75, R165, 0x1, P0 ;  /* 0x000000a54b4b7211 */ /* 0x000fe200000f0eff */
[----:B------:R-:W-:Y:S04]  /*1930*/  STL [R1+0x20], R2 ;  /* 0x0000200201007387 */ /* 0x000fe80000100800 */
[----:B------:R1:W-:Y:S04]  /*1940*/  STL [R1], R0 ;  /* 0x0000000001007387 */ /* 0x0003e80000100800 */
[----:B------:R3:W4:Y:S01]  /*1950*/  LDG.E.U16 R6, [R70.64] ;  /* 0x0000000646067981 */ /* 0x000722000c1e1500 */
[----:B------:R-:W-:Y:S01]  /*1960*/  IADD3 R76, P2, R63, R164, RZ ;  /* 0x000000a43f4c7210 */ /* 0x000fe20007f5e0ff */
[----:B0-----:R-:W-:-:S02]  /*1970*/  IMAD R81, R27, 0x2c, RZ ;  /* 0x0000002c1b517824 */ /* 0x001fc400078e02ff */
[----:B------:R0:W2:Y:S04]  /*1980*/  LDG.E.U16 R249, [R36.64] ;  /* 0x0000000624f97981 */ /* 0x0000a8000c1e1500 */
[----:B-1----:R1:W2:Y:S01]  /*1990*/  LDG.E.U16 R0, [R74.64] ;  /* 0x000000064a007981 */ /* 0x0022a2000c1e1500 */
[C---:B------:R-:W-:Y:S02]  /*19a0*/  IMAD R67, R27.reuse, 0x1c, RZ ;  /* 0x0000001c1b437824 */ /* 0x040fe400078e02ff */
[----:B------:R-:W-:Y:S01]  /*19b0*/  IMAD R88, R27, 0xd4, RZ ;  /* 0x000000d41b587824 */ /* 0x000fe200078e02ff */
[----:B------:R0:W5:Y:S02]  /*19c0*/  LDG.E.U16 R62, [R82.64] ;  /* 0x00000006523e7981 */ /* 0x000164000c1e1500 */
[----:B------:R-:W-:Y:S01]  /*19d0*/  IADD3 R78, P0, R67, R164, RZ ;  /* 0x000000a4434e7210 */ /* 0x000fe20007f1e0ff */
[----:B------:R-:W-:Y:S01]  /*19e0*/  IMAD R89, R27, 0xe4, RZ ;  /* 0x000000e41b597824 */ /* 0x000fe200078e02ff */
[----:B------:R0:W5:Y:S02]  /*19f0*/  LDG.E.U16 R224, [R224.64] ;  /* 0x00000006e0e07981 */ /* 0x000164000c1e1500 */
[----:B------:R-:W-:-:S05]  /*1a00*/  LEA.HI.X.SX32 R79, R79, R165, 0x1, P0 ;  /* 0x000000a54f4f7211 */ /* 0x000fca00000f0eff */
[----:B------:R1:W5:Y:S01]  /*1a10*/  LDG.E.U16 R2, [R78.64] ;  /* 0x000000064e027981 */ /* 0x000362000c1e1500 */
[----:B------:R-:W-:Y:S01]  /*1a20*/  IMAD R63, R27, 0x16, RZ ;  /* 0x000000161b3f7824 */ /* 0x000fe200078e02ff */
[-C--:B------:R-:W-:Y:S01]  /*1a30*/  LEA.HI.X.SX32 R77, R77, R165.reuse, 0x1, P2 ;  /* 0x000000a54d4d7211 */ /* 0x080fe200010f0eff */
[----:B0-----:R-:W-:Y:S01]  /*1a40*/  IMAD R37, R27, 0xb, RZ ;  /* 0x0000000b1b257824 */ /* 0x001fe200078e02ff */
[-C--:B------:R-:W-:Y:S02]  /*1a50*/  IADD3 R244, P1, R65, R164.reuse, RZ ;  /* 0x000000a441f47210 */ /* 0x080fe40007f3e0ff */
[----:B------:R-:W-:Y:S01]  /*1a60*/  IADD3 R36, P0, R63, R164, RZ ;  /* 0x000000a43f247210 */ /* 0x000fe20007f1e0ff */
[----:B------:R0:W5:Y:S01]  /*1a70*/  LDG.E.U16 R248, [R76.64] ;  /* 0x000000064cf87981 */ /* 0x000162000c1e1500 */
[-C--:B------:R-:W-:Y:S01]  /*1a80*/  LEA.HI.X.SX32 R245, R67, R165.reuse, 0x1, P1 ;  /* 0x000000a543f57211 */ /* 0x080fe200008f0eff */
[----:B------:R-:W-:Y:S01]  /*1a90*/  IMAD R65, R27, 0x1e, RZ ;  /* 0x0000001e1b417824 */ /* 0x000fe200078e02ff */
[----:B------:R-:W-:-:S02]  /*1aa0*/  LEA.HI.X.SX32 R37, R37, R165, 0x1, P0 ;  /* 0x000000a525257211 */ /* 0x000fc400000f0eff */
[-C--:B------:R-:W-:Y:S01]  /*1ab0*/  IADD3 R32, P1, R81, R164.reuse, RZ ;  /* 0x000000a451207210 */ /* 0x080fe20007f3e0ff */
[----:B-1----:R-:W-:Y:S01]  /*1ac0*/  IMAD R79, R27, 0x3c, RZ ;  /* 0x0000003c1b4f7824 */ /* 0x002fe200078e02ff */
[-C--:B------:R-:W-:Y:S01]  /*1ad0*/  IADD3 R220, P2, R35, R164.reuse, RZ ;  /* 0x000000a423dc7210 */ /* 0x080fe20007f5e0ff */
[----:B------:R-:W-:Y:S01]  /*1ae0*/  IMAD R67, R27, 0x26, RZ ;  /* 0x000000261b437824 */ /* 0x000fe200078e02ff */
[----:B------:R1:W5:Y:S01]  /*1af0*/  LDG.E.U16 R240, [R36.64] ;  /* 0x0000000624f07981 */ /* 0x000362000c1e1500 */
[-C--:B0-----:R-:W-:Y:S02]  /*1b00*/  IADD3 R76, P0, R33, R164.reuse, RZ ;  /* 0x000000a4214c7210 */ /* 0x081fe40007f1e0ff */
[-C--:B------:R-:W-:Y:S01]  /*1b10*/  LEA.HI.X.SX32 R33, R63, R165.reuse, 0x1, P1 ;  /* 0x000000a53f217211 */ /* 0x080fe200008f0eff */
[----:B------:R0:W5:Y:S01]  /*1b20*/  LDG.E.U16 R244, [R244.64] ;  /* 0x00000006f4f47981 */ /* 0x000162000c1e1500 */
[----:B------:R-:W-:Y:S02]  /*1b30*/  LEA.HI.X.SX32 R77, R81, R165, 0x1, P0 ;  /* 0x000000a5514d7211 */ /* 0x000fe400000f0eff */
[----:B------:R-:W-:Y:S01]  /*1b40*/  LEA R63, R27, -R27, 0x4 ;  /* 0x8000001b1b3f7211 */ /* 0x000fe200078e20ff */
[----:B------:R0:W5:Y:S01]  /*1b50*/  LDG.E.U16 R14, [R32.64] ;  /* 0x00000006200e7981 */ /* 0x000162000c1e1500 */
[----:B---3--:R-:W-:-:S02]  /*1b60*/  IADD3 R70, P0, R65, R164, RZ ;  /* 0x000000a441467210 */ /* 0x008fc40007f1e0ff */
[-C--:B------:R-:W-:Y:S01]  /*1b70*/  IADD3 R74, P1, R79, R164.reuse, RZ ;  /* 0x000000a44f4a7210 */ /* 0x080fe20007f3e0ff */
[----:B-1----:R-:W-:Y:S01]  /*1b80*/  IMAD R37, R27, 0x13, RZ ;  /* 0x000000131b257824 */ /* 0x002fe200078e02ff */
[-C--:B------:R-:W-:Y:S01]  /*1b90*/  LEA.HI.X.SX32 R71, R63, R165.reuse, 0x1, P0 ;  /* 0x000000a53f477211 */ /* 0x080fe200000f0eff */
[----:B------:R1:W3:Y:S04]  /*1ba0*/  LDG.E.U16 R236, [R76.64] ;  /* 0x000000064cec7981 */ /* 0x0002e8000c1e1500 */
[----:B------:R1:W3:Y:S01]  /*1bb0*/  LDG.E.U16 R8, [R70.64] ;  /* 0x0000000646087981 */ /* 0x0002e2000c1e1500 */
[----:B------:R-:W-:Y:S01]  /*1bc0*/  LEA.HI.X.SX32 R75, R65, R165, 0x1, P1 ;  /* 0x000000a5414b7211 */ /* 0x000fe200008f0eff */
[----:B0-----:R-:W-:Y:S01]  /*1bd0*/  IMAD R33, R27, 0x4c, RZ ;  /* 0x0000004c1b217824 */ /* 0x001fe200078e02ff */
[----:B------:R-:W-:-:S04]  /*1be0*/  IADD3 R34, P0, R67, R164, RZ ;  /* 0x000000a443227210 */ /* 0x000fc80007f1e0ff */
[-C--:B------:R-:W-:Y:S02]  /*1bf0*/  LEA.HI.X.SX32 R35, R37, R165.reuse, 0x1, P0 ;  /* 0x000000a525237211 */ /* 0x080fe400000f0eff */
[-C--:B------:R-:W-:Y:S01]  /*1c00*/  IADD3 R36, P0, R33, R164.reuse, RZ ;  /* 0x000000a421247210 */ /* 0x080fe20007f1e0ff */
[----:B------:R-:W-:Y:S01]  /*1c10*/  IMAD R63, R27, 0x2e, RZ ;  /* 0x0000002e1b3f7824 */ /* 0x000fe200078e02ff */
[-C--:B------:R-:W-:Y:S01]  /*1c20*/  LEA.HI.X.SX32 R221, R79, R165.reuse, 0x1, P2 ;  /* 0x000000a54fdd7211 */ /* 0x080fe200010f0eff */
[----:B----4-:R-:W-:Y:S01]  /*1c30*/  STL [R1+0x40], R6 ;  /* 0x0000400601007387 */ /* 0x010fe20000100800 */
[----:B------:R-:W-:Y:S02]  /*1c40*/  LEA.HI.X.SX32 R37, R67, R165, 0x1, P0 ;  /* 0x000000a543257211 */ /* 0x000fe400000f0eff */
[----:B------:R-:W-:Y:S01]  /*1c50*/  IADD3 R32, P2, R3, R164, RZ ;  /* 0x000000a403207210 */ /* 0x000fe20007f5e0ff */
[C---:B------:R-:W-:Y:S01]  /*1c60*/  IMAD R65, R27.reuse, 0x5c, RZ ;  /* 0x0000005c1b417824 */ /* 0x040fe200078e02ff */
[----:B------:R0:W4:Y:S04]  /*1c70*/  LDG.E.U16 R250, [R34.64] ;  /* 0x0000000622fa7981 */ /* 0x000128000c1e1500 */
[----:B--2---:R2:W-:Y:S04]  /*1c80*/  STL [R1+0x50], R0 ;  /* 0x0000500001007387 */ /* 0x0045e80000100800 */
[----:B------:R0:W4:Y:S01]  /*1c90*/  LDG.E.U16 R40, [R36.64] ;  /* 0x0000000624287981 */ /* 0x000122000c1e1500 */
[----:B------:R-:W-:-:S02]  /*1ca0*/  IMAD R79, R27, 0x6c, RZ ;  /* 0x0000006c1b4f7824 */ /* 0x000fc400078e02ff */
[C---:B-1----:R-:W-:Y:S01]  /*1cb0*/  IMAD R77, R27.reuse, 0x3e, RZ ;  /* 0x0000003e1b4d7824 */ /* 0x042fe200078e02ff */
[----:B------:R1:W4:Y:S04]  /*1cc0*/  LDG.E.U16 R220, [R220.64] ;  /* 0x00000006dcdc7981 */ /* 0x000328000c1e1500 */
[----:B--2---:R2:W4:Y:S01]  /*1cd0*/  LDG.E.U16 R0, [R74.64] ;  /* 0x000000064a007981 */ /* 0x004522000c1e1500 */
[----:B------:R-:W-:Y:S01]  /*1ce0*/  IMAD R3, R27, 0x17, RZ ;  /* 0x000000171b037824 */ /* 0x000fe200078e02ff */
[-C--:B------:R-:W-:Y:S02]  /*1cf0*/  IADD3 R6, P0, R63, R164.reuse, RZ ;  /* 0x000000a43f067210 */ /* 0x080fe40007f1e0ff */
[----:B------:R-:W-:Y:S02]  /*1d00*/  LEA.HI.X.SX32 R33, R33, R165, 0x1, P2 ;  /* 0x000000a521217211 */ /* 0x000fe400010f0eff */
[----:B------:R-:W-:-:S02]  /*1d10*/  IADD3 R70, P2, R7, R164, RZ ;  /* 0x000000a407467210 */ /* 0x000fc40007f5e0ff */
[----:B------:R-:W-:Y:S01]  /*1d20*/  LEA.HI.X.SX32 R7, R3, R165, 0x1, P0 ;  /* 0x000000a503077211 */ /* 0x000fe200000f0eff */
[----:B-----5:R5:W-:Y:S04]  /*1d30*/  STL [R1+0x3c], R2 ;  /* 0x00003c0201007387 */ /* 0x020be80000100800 */
[----:B------:R1:W4:Y:S01]  /*1d40*/  LDG.E.U16 R46, [R6.64] ;  /* 0x00000006062e7981 */ /* 0x000322000c1e1500 */
[C---:B--2---:R-:W-:Y:S02]  /*1d50*/  IMAD R75, R27.reuse, 0x36, RZ ;  /* 0x000000361b4b7824 */ /* 0x044fe400078e02ff */
[----:B0-----:R-:W-:Y:S01]  /*1d60*/  IMAD R35, R27, 0x1b, RZ ;  /* 0x0000001b1b237824 */ /* 0x001fe200078e02ff */
[----:B------:R0:W2:Y:S01]  /*1d70*/  LDG.E.U16 R67, [R32.64] ;  /* 0x0000000620437981 */ /* 0x0000a2000c1e1500 */
[----:B-----5:R-:W-:-:S04]  /*1d80*/  IADD3 R2, P1, R65, R164, RZ ;  /* 0x000000a441027210 */ /* 0x020fc80007f3e0ff */
[----:B------:R-:W-:-:S05]  /*1d90*/  LEA.HI.X.SX32 R3, R63, R165, 0x1, P1 ;  /* 0x000000a53f037211 */ /* 0x000fca00008f0eff */
[----:B------:R5:W2:Y:S01]  /*1da0*/  LDG.E.U16 R44, [R2.64] ;  /* 0x00000006022c7981 */ /* 0x000aa2000c1e1500 */
[-C--:B------:R-:W-:Y:S02]  /*1db0*/  IADD3 R36, P0, R75, R164.reuse, RZ ;  /* 0x000000a44b247210 */ /* 0x080fe40007f1e0ff */
[-C--:B------:R-:W-:Y:S02]  /*1dc0*/  IADD3 R34, P1, R79, R164.reuse, RZ ;  /* 0x000000a44f227210 */ /* 0x080fe40007f3e0ff */
[----:B------:R-:W-:Y:S02]  /*1dd0*/  LEA.HI.X.SX32 R37, R35, R165, 0x1, P0 ;  /* 0x000000a523257211 */ /* 0x000fe400000f0eff */
[----:B------:R-:W-:Y:S02]  /*1de0*/  LEA R63, R27, -R27, 0x5 ;  /* 0x8000001b1b3f7211 */ /* 0x000fe400078e28ff */
[----:B0-----:R-:W-:Y:S01]  /*1df0*/  IADD3 R32, P0, R77, R164, RZ ;  /* 0x000000a44d207210 */ /* 0x001fe20007f1e0ff */
[----:B------:R0:W-:Y:S01]  /*1e00*/  STL [R1+0x38], R14 ;  /* 0x0000380e01007387 */ /* 0x0001e20000100800 */
[----:B------:R-:W-:-:S02]  /*1e10*/  LEA.HI.X.SX32 R35, R75, R165, 0x1, P1 ;  /* 0x000000a54b237211 */ /* 0x000fc400008f0eff */
[-C--:B------:R-:W-:Y:S01]  /*1e20*/  LEA.HI.X.SX32 R33, R63, R165.reuse, 0x1, P0 ;  /* 0x000000a53f217211 */ /* 0x080fe200000f0eff */
[----:B---3--:R3:W-:Y:S01]  /*1e30*/  STL [R1+0x4c], R8 ;  /* 0x00004c0801007387 */ /* 0x0087e20000100800 */
[----:B------:R-:W-:Y:S01]  /*1e40*/  IMAD R81, R27, 0x7c, RZ ;  /* 0x0000007c1b517824 */ /* 0x000fe200078e02ff */
[----:B------:R-:W-:Y:S01]  /*1e50*/  LEA.HI.X.SX32 R71, R65, R165, 0x1, P2 ;  /* 0x000000a541477211 */ /* 0x000fe200010f0eff */
[----:B-----5:R-:W-:Y:S01]  /*1e60*/  IMAD R3, R27, 0x104, RZ ;  /* 0x000001041b037824 */ /* 0x020fe200078e02ff */
[----:B------:R5:W2:Y:S04]  /*1e70*/  LDG.E.U16 R245, [R36.64] ;  /* 0x0000000624f57981 */ /* 0x000aa8000c1e1500 */
[----:B0-----:R0:W2:Y:S04]  /*1e80*/  LDG.E.U16 R14, [R34.64] ;  /* 0x00000006220e7981 */ /* 0x0010a8000c1e1500 */
[----:B---3--:R3:W2:Y:S01]  /*1e90*/  LDG.E.U16 R8, [R32.64] ;  /* 0x0000000620087981 */ /* 0x0086a2000c1e1500 */
[----:B-1----:R-:W-:-:S02]  /*1ea0*/  IADD3 R6, P1, R81, R164, RZ ;  /* 0x000000a451067210 */ /* 0x002fc40007f3e0ff */
[-C--:B------:R-:W-:Y:S01]  /*1eb0*/  IADD3 R42, P2, R43, R164.reuse, RZ ;  /* 0x000000a42b2a7210 */ /* 0x080fe20007f5e0ff */
[----:B------:R-:W-:Y:S01]  /*1ec0*/  IMAD R75, R27, 0x8a, RZ ;  /* 0x0000008a1b4b7824 */ /* 0x000fe200078e02ff */
[-C--:B------:R-:W-:Y:S01]  /*1ed0*/  LEA.HI.X.SX32 R7, R77, R165.reuse, 0x1, P1 ;  /* 0x000000a54d077211 */ /* 0x080fe200008f0eff */
[----:B-----5:R-:W-:Y:S01]  /*1ee0*/  IMAD R37, R27, 0x114, RZ ;  /* 0x000001141b257824 */ /* 0x020fe200078e02ff */
[-C--:B------:R-:W-:Y:S01]  /*1ef0*/  LEA.HI.X.SX32 R43, R79, R165.reuse, 0x1, P2 ;  /* 0x000000a54f2b7211 */ /* 0x080fe200010f0eff */
[----:B------:R1:W5:Y:S01]  /*1f00*/  LDG.E.U16 R65, [R70.64] ;  /* 0x0000000646417981 */ /* 0x000362000c1e1500 */
[CC--:B------:R-:W-:Y:S01]  /*1f10*/  LEA R36, P0, R27.reuse, R164.reuse, 0x2 ;  /* 0x000000a41b247211 */ /* 0x0c0fe200078010ff */
[----:B---3--:R-:W-:Y:S01]  /*1f20*/  IMAD R33, R27, 0x124, RZ ;  /* 0x000001241b217824 */ /* 0x008fe200078e02ff */
[----:B------:R-:W-:Y:S01]  /*1f30*/  IADD3 R2, P2, R3, R164, RZ ;  /* 0x000000a403027210 */ /* 0x000fe20007f5e0ff */
[----:B------:R3:W2:Y:S03]  /*1f40*/  LDG.E.U16 R63, [R42.64] ;  /* 0x000000062a3f7981 */ /* 0x0006a6000c1e1500 */
[----:B------:R-:W-:Y:S01]  /*1f50*/  LEA.HI.X.SX32 R3, R61, R165, 0x1, P2 ;  /* 0x000000a53d037211 */ /* 0x000fe200010f0eff */
[----:B-1----:R-:W-:-:S04]  /*1f60*/  IMAD R71, R27, 0x4d, RZ ;  /* 0x0000004d1b477824 */ /* 0x002fc800078e02ff */
[----:B------:R1:W2:Y:S01]  /*1f70*/  LDG.E.U16 R194, [R2.64] ;  /* 0x0000000602c27981 */ /* 0x0002a2000c1e1500 */
[----:B---3--:R-:W-:-:S03]  /*1f80*/  IMAD R43, R27, 0x45, RZ ;  /* 0x000000451b2b7824 */ /* 0x008fc600078e02ff */
[----:B----4-:R3:W-:Y:S04]  /*1f90*/  STL [R1+0x34], R0 ;  /* 0x0000340001007387 */ /* 0x0107e80000100800 */
[----:B---3--:R3:W4:Y:S04]  /*1fa0*/  LDG.E.U16 R0, [R6.64] ;  /* 0x0000000606007981 */ /* 0x008728000c1e1500 */
[----:B------:R0:W-:Y:S02]  /*1fb0*/  STL [R1+0x30], R40 ;  /* 0x0000302801007387 */ /* 0x0001e40000100800 */
[----:B0-----:R-:W-:-:S04]  /*1fc0*/  IADD3 R40, P1, R41, R164, RZ ;  /* 0x000000a429287210 */ /* 0x001fc80007f3e0ff */
[-C--:B------:R-:W-:Y:S02]  /*1fd0*/  LEA.HI.X.SX32 R41, R81, R165.reuse, 0x1, P1 ;  /* 0x000000a551297211 */ /* 0x080fe400008f0eff */
[-C--:B------:R-:W-:Y:S02]  /*1fe0*/  IADD3 R34, P1, R37, R164.reuse, RZ ;  /* 0x000000a425227210 */ /* 0x080fe40007f3e0ff */
[-C--:B------:R-:W-:Y:S01]  /*1ff0*/  LEA.HI.X.SX32 R37, R73, R165.reuse, 0x1, P0 ;  /* 0x000000a549257211 */ /* 0x080fe200000f0eff */
[----:B------:R-:W-:Y:S01]  /*2000*/  IMAD R73, R27, 0x134, RZ ;  /* 0x000001341b497824 */ /* 0x000fe200078e02ff */
[-C--:B------:R-:W-:Y:S01]  /*2010*/  IADD3 R32, P0, R33, R164.reuse, RZ ;  /* 0x000000a421207210 */ /* 0x080fe20007f1e0ff */
[----:B---3--:R-:W-:Y:S01]  /*2020*/  IMAD R7, R27, 0x9a, RZ ;  /* 0x0000009a1b077824 */ /* 0x008fe200078e02ff */
[----:B------:R0:W3:Y:S01]  /*2030*/  LDG.E.U16 R61, [R40.64] ;  /* 0x00000006283d7981 */ /* 0x0000e2000c1e1500 */
[-C--:B------:R-:W-:Y:S02]  /*2040*/  LEA.HI.X.SX32 R35, R75, R165.reuse, 0x1, P1 ;  /* 0x000000a54b237211 */ /* 0x080fe400008f0eff */
[----:B------:R-:W-:Y:S01]  /*2050*/  IADD3 R6, P2, R73, R164, RZ ;  /* 0x000000a449067210 */ /* 0x000fe20007f5e0ff */
[----:B------:R0:W-:Y:S01]  /*2060*/  STL [R1+0x48], R46 ;  /* 0x0000482e01007387 */ /* 0x0001e20000100800 */
[----:B------:R-:W-:-:S02]  /*2070*/  LEA.HI.X.SX32 R33, R47, R165, 0x1, P0 ;  /* 0x000000a52f217211 */ /* 0x000fc400000f0eff */
[-C--:B-1----:R-:W-:Y:S01]  /*2080*/  IADD3 R2, P1, R7, R164.reuse, RZ ;  /* 0x000000a407027210 */ /* 0x082fe20007f3e0ff */
[----:B------:R1:W3:Y:S01]  /*2090*/  LDG.E.U16 R229, [R36.64] ;  /* 0x0000000624e57981 */ /* 0x0002e2000c1e1500 */
[----:B0-----:R-:W-:Y:S01]  /*20a0*/  IMAD R41, R27, 0x144, RZ ;  /* 0x000001441b297824 */ /* 0x001fe200078e02ff */
[----:B------:R-:W-:Y:S02]  /*20b0*/  LEA.HI.X.SX32 R7, R7, R165, 0x1, P2 ;  /* 0x000000a507077211 */ /* 0x000fe400010f0eff */
[----:B------:R0:W3:Y:S01]  /*20c0*/  LDG.E.U16 R193, [R34.64] ;  /* 0x0000000622c17981 */ /* 0x0000e2000c1e1500 */
[----:B------:R-:W-:-:S03]  /*20d0*/  IADD3 R46, P0, R75, R164, RZ ;  /* 0x000000a44b2e7210 */ /* 0x000fc60007f1e0ff */
[----:B------:R5:W3:Y:S01]  /*20e0*/  LDG.E.U16 R192, [R32.64] ;  /* 0x0000000620c07981 */ /* 0x000ae2000c1e1500 */
[----:B-1----:R-:W-:Y:S01]  /*20f0*/  IMAD R37, R27, 0xaa, RZ ;  /* 0x000000aa1b257824 */ /* 0x002fe200078e02ff */
[-C--:B------:R-:W-:Y:S02]  /*2100*/  IADD3 R40, P2, R41, R164.reuse, RZ ;  /* 0x000000a429287210 */ /* 0x080fe40007f5e0ff */
[----:B------:R1:W3:Y:S01]  /*2110*/  LDG.E.U16 R191, [R6.64] ;  /* 0x0000000606bf7981 */ /* 0x0002e2000c1e1500 */
[-C--:B------:R-:W-:Y:S01]  /*2120*/  LEA.HI.X.SX32 R3, R71, R165.reuse, 0x1, P1 ;  /* 0x000000a547037211 */ /* 0x080fe200008f0eff */
[----:B0-----:R-:W-:Y:S01]  /*2130*/  IMAD R35, R27, 0x154, RZ ;  /* 0x000001541b237824 */ /* 0x001fe200078e02ff */
[-C--:B------:R-:W-:Y:S01]  /*2140*/  LEA.HI.X.SX32 R47, R43, R165.reuse, 0x1, P0 ;  /* 0x000000a52b2f7211 */ /* 0x080fe200000f0eff */
[----:B------:R-:W-:Y:S01]  /*2150*/  IMAD R71, R27, 0xba, RZ ;  /* 0x000000ba1b477824 */ /* 0x000fe200078e02ff */
[----:B------:R-:W-:Y:S01]  /*2160*/  IADD3 R34, P0, R37, R164, RZ ;  /* 0x000000a425227210 */ /* 0x000fe20007f1e0ff */
[----:B-----5:R-:W-:Y:S01]  /*2170*/  IMAD R33, R27, 0x55, RZ ;  /* 0x000000551b217824 */ /* 0x020fe200078e02ff */
[----:B------:R-:W-:-:S02]  /*2180*/  LEA.HI.X.SX32 R41, R45, R165, 0x1, P2 ;  /* 0x000000a52d297211 */ /* 0x000fc400010f0eff */
[-C--:B------:R-:W-:Y:S01]  /*2190*/  IADD3 R32, P1, R35, R164.reuse, RZ ;  /* 0x000000a423207210 */ /* 0x080fe20007f3e0ff */
[----:B------:R0:W5:Y:S01]  /*21a0*/  LDG.E.U16 R45, [R2.64] ;  /* 0x00000006022d7981 */ /* 0x000162000c1e1500 */
[-C--:B------:R-:W-:Y:S01]  /*21b0*/  LEA.HI.X.SX32 R35, R33, R165.reuse, 0x1, P0 ;  /* 0x000000a521237211 */ /* 0x080fe200000f0eff */
[----:B------:R-:W-:Y:S01]  /*21c0*/  IMAD R43, R27, 0x164, RZ ;  /* 0x000001641b2b7824 */ /* 0x000fe200078e02ff */
[----:B------:R-:W-:Y:S01]  /*21d0*/  IADD3 R36, P0, R71, R164, RZ ;  /* 0x000000a447247210 */ /* 0x000fe20007f1e0ff */
[----:B------:R1:W3:Y:S01]  /*21e0*/  LDG.E.U16 R46, [R46.64] ;  /* 0x000000062e2e7981 */ /* 0x0002e2000c1e1500 */
[----:B------:R-:W-:-:S03]  /*21f0*/  LEA.HI.X.SX32 R33, R37, R165, 0x1, P1 ;  /* 0x000000a525217211 */ /* 0x000fc600008f0eff */
[----:B--2---:R2:W-:Y:S01]  /*2200*/  STL [R1+0x2c], R44 ;  /* 0x00002c2c01007387 */ /* 0x0045e20000100800 */
[----:B0-----:R-:W-:Y:S01]  /*2210*/  IMAD R3, R27, 0x5d, RZ ;  /* 0x0000005d1b037824 */ /* 0x001fe200078e02ff */
[-C--:B-1----:R-:W-:Y:S02]  /*2220*/  IADD3 R6, P2, R43, R164.reuse, RZ ;  /* 0x000000a42b067210 */ /* 0x082fe40007f5e0ff */
[----:B------:R0:W3:Y:S02]  /*2230*/  LDG.E.U16 R189, [R32.64] ;  /* 0x0000000620bd7981 */ /* 0x0000e4000c1e1500 */
[-C--:B------:R-:W-:Y:S01]  /*2240*/  LEA.HI.X.SX32 R37, R3, R165.reuse, 0x1, P0 ;  /* 0x000000a503257211 */ /* 0x080fe200000f0eff */
[----:B------:R-:W-:Y:S01]  /*2250*/  IMAD R3, R27, 0x174, RZ ;  /* 0x000001741b037824 */ /* 0x000fe200078e02ff */
[-C--:B------:R-:W-:Y:S01]  /*2260*/  LEA.HI.X.SX32 R7, R69, R165.reuse, 0x1, P2 ;  /* 0x000000a545077211 */ /* 0x080fe200010f0eff */
[----:B------:R-:W-:Y:S01]  /*2270*/  IMAD R69, R27, 0x184, RZ ;  /* 0x000001841b457824 */ /* 0x000fe200078e02ff */
[----:B--2---:R1:W2:Y:S02]  /*2280*/  LDG.E.U16 R44, [R34.64] ;  /* 0x00000006222c7981 */ /* 0x0042a4000c1e1500 */
[-C--:B------:R-:W-:Y:S01]  /*2290*/  IADD3 R2, P0, R3, R164.reuse, RZ ;  /* 0x000000a403027210 */ /* 0x080fe20007f1e0ff */
[C---:B------:R-:W-:Y:S01]  /*22a0*/  IMAD R47, R27.reuse, 0xca, RZ ;  /* 0x000000ca1b2f7824 */ /* 0x040fe200078e02ff */
[----:B------:R1:W2:Y:S01]  /*22b0*/  LDG.E.U16 R190, [R40.64] ;  /* 0x0000000628be7981 */ /* 0x0002a2000c1e1500 */
[----:B0-----:R-:W-:Y:S01]  /*22c0*/  IMAD R33, R27, 0x1a4, RZ ;  /* 0x000001a41b217824 */ /* 0x001fe200078e02ff */
[----:B------:R-:W-:Y:S01]  /*22d0*/  LEA.HI.X.SX32 R3, R71, R165, 0x1, P0 ;  /* 0x000000a547037211 */ /* 0x000fe200000f0eff */
[----:B------:R-:W-:Y:S01]  /*22e0*/  IMAD R73, R27, 0x194, RZ ;  /* 0x000001941b497824 */ /* 0x000fe200078e02ff */
[-C--:B------:R-:W-:Y:S01]  /*22f0*/  IADD3 R32, P0, R47, R164.reuse, RZ ;  /* 0x000000a42f207210 */ /* 0x080fe20007f1e0ff */
[----:B------:R0:W2:Y:S01]  /*2300*/  LDG.E.U16 R188, [R6.64] ;  /* 0x0000000606bc7981 */ /* 0x0000a2000c1e1500 */
[----:B-1----:R-:W-:-:S03]  /*2310*/  IADD3 R34, P1, R69, R164, RZ ;  /* 0x000000a445227210 */ /* 0x002fc60007f3e0ff */
[----:B------:R1:W2:Y:S01]  /*2320*/  LDG.E.U16 R187, [R2.64] ;  /* 0x0000000602bb7981 */ /* 0x0002a2000c1e1500 */
[----:B------:R-:W-:Y:S01]  /*2330*/  IMAD R41, R27, 0x65, RZ ;  /* 0x000000651b297824 */ /* 0x000fe200078e02ff */
[----:B------:R-:W-:Y:S02]  /*2340*/  LEA.HI.X.SX32 R35, R59, R165, 0x1, P1 ;  /* 0x000000a53b237211 */ /* 0x000fe400008f0eff */
[----:B------:R1:W2:Y:S01]  /*2350*/  LDG.E.U16 R43, [R36.64] ;  /* 0x00000006242b7981 */ /* 0x0002a2000c1e1500 */
[----:B0-----:R-:W-:-:S03]  /*2360*/  IADD3 R6, P2, R73, R164, RZ ;  /* 0x000000a449067210 */ /* 0x001fc60007f5e0ff */
[----:B------:R0:W2:Y:S01]  /*2370*/  LDG.E.U16 R186, [R34.64] ;  /* 0x0000000622ba7981 */ /* 0x0000a2000c1e1500 */
[-C--:B-1----:R-:W-:Y:S02]  /*2380*/  IADD3 R2, P1, R33, R164.reuse, RZ ;  /* 0x000000a421027210 */ /* 0x082fe40007f3e0ff */
[-C--:B------:R-:W-:Y:S01]  /*2390*/  LEA.HI.X.SX32 R33, R41, R165.reuse, 0x1, P0 ;  /* 0x000000a529217211 */ /* 0x080fe200000f0eff */
[----:B------:R-:W-:Y:S01]  /*23a0*/  IMAD R41, R27, 0xda, RZ ;  /* 0x000000da1b297824 */ /* 0x000fe200078e02ff */
[-C--:B------:R-:W-:Y:S01]  /*23b0*/  LEA.HI.X.SX32 R7, R47, R165.reuse, 0x1, P2 ;  /* 0x000000a52f077211 */ /* 0x080fe200010f0eff */
[----:B------:R-:W-:Y:S01]  /*23c0*/  IMAD R37, R27, 0x6d, RZ ;  /* 0x0000006d1b257824 */ /* 0x000fe200078e02ff */
[-C--:B------:R-:W-:Y:S01]  /*23d0*/  LEA.HI.X.SX32 R3, R57, R165.reuse, 0x1, P1 ;  /* 0x000000a539037211 */ /* 0x080fe200008f0eff */
[----:B------:R-:W-:Y:S01]  /*23e0*/  IMAD R59, R27, 0x1c4, RZ ;  /* 0x000001c41b3b7824 */ /* 0x000fe200078e02ff */
[----:B0-----:R-:W-:Y:S01]  /*23f0*/  IADD3 R34, P0, R41, R164, RZ ;  /* 0x000000a429227210 */ /* 0x001fe20007f1e0ff */
[----:B------:R-:W-:Y:S01]  /*2400*/  IMAD R47, R27, 0xea, RZ ;  /* 0x000000ea1b2f7824 */ /* 0x000fe200078e02ff */
[----:B------:R0:W2:Y:S02]  /*2410*/  LDG.E.U16 R185, [R6.64] ;  /* 0x0000000606b97981 */ /* 0x0000a4000c1e1500 */
[----:B------:R-:W-:Y:S01]  /*2420*/  LEA.HI.X.SX32 R35, R37, R165, 0x1, P0 ;  /* 0x000000a525237211 */ /* 0x000fe200000f0eff */
[C---:B------:R-:W-:Y:S01]  /*2430*/  IMAD R37, R27.reuse, 0x75, RZ ;  /* 0x000000751b257824 */ /* 0x040fe200078e02ff */
[----:B------:R1:W2:Y:S01]  /*2440*/  LDG.E.U16 R184, [R2.64] ;  /* 0x0000000602b87981 */ /* 0x0002a2000c1e1500 */
[----:B------:R-:W-:-:S03]  /*2450*/  IMAD R57, R27, 0x1b4, RZ ;  /* 0x000001b41b397824 */ /* 0x000fc600078e02ff */
[----:B------:R1:W2:Y:S01]  /*2460*/  LDG.E.U16 R42, [R32.64] ;  /* 0x00000006202a7981 */ /* 0x0002a2000c1e1500 */
[-C--:B0-----:R-:W-:Y:S02]  /*2470*/  IADD3 R6, P2, R59, R164.reuse, RZ ;  /* 0x000000a43b067210 */ /* 0x081fe40007f5e0ff */
[-C--:B-1----:R-:W-:Y:S02]  /*2480*/  IADD3 R2, P0, R47, R164.reuse, RZ ;  /* 0x000000a42f027210 */ /* 0x082fe40007f1e0ff */
[-C--:B------:R-:W-:Y:S01]  /*2490*/  LEA.HI.X.SX32 R7, R55, R165.reuse, 0x1, P2 ;  /* 0x000000a537077211 */ /* 0x080fe200010f0eff */
[----:B------:R-:W-:Y:S01]  /*24a0*/  IMAD R55, R27, 0x1d4, RZ ;  /* 0x000001d41b377824 */ /* 0x000fe200078e02ff */
[-C--:B------:R-:W-:Y:S02]  /*24b0*/  LEA.HI.X.SX32 R3, R37, R165.reuse, 0x1, P0 ;  /* 0x000000a525037211 */ /* 0x080fe400000f0eff */
[----:B------:R-:W-:Y:S01]  /*24c0*/  IADD3 R32, P1, R57, R164, RZ ;  /* 0x000000a439207210 */ /* 0x000fe20007f3e0ff */
[----:B------:R-:W-:Y:S01]  /*24d0*/  IMAD R57, R27, 0x1e4, RZ ;  /* 0x000001e41b397824 */ /* 0x000fe200078e02ff */
[----:B------:R-:W-:Y:S04]  /*24e0*/  STL [R1+0x28], R14 ;  /* 0x0000280e01007387 */ /* 0x000fe80000100800 */
[----:B------:R0:W2:Y:S01]  /*24f0*/  LDG.E.U16 R40, [R2.64] ;  /* 0x0000000602287981 */ /* 0x0000a2000c1e1500 */
[----:B------:R-:W-:-:S03]  /*2500*/  LEA.HI.X.SX32 R33, R41, R165, 0x1, P1 ;  /* 0x000000a529217211 */ /* 0x000fc600008f0eff */
[----:B------:R1:W-:Y:S04]  /*2510*/  STL [R1+0x44], R8 ;  /* 0x0000440801007387 */ /* 0x0003e80000100800 */
[----:B------:R1:W2:Y:S01]  /*2520*/  LDG.E.U16 R41, [R34.64] ;  /* 0x0000000622297981 */ /* 0x0002a2000c1e1500 */
[----:B0-----:R-:W-:Y:S01]  /*2530*/  IADD3 R2, P0, R55, R164, RZ ;  /* 0x000000a437027210 */ /* 0x001fe20007f1e0ff */
[----:B------:R-:W-:Y:S02]  /*2540*/  IMAD R55, R27, 0xfa, RZ ;  /* 0x000000fa1b377824 */ /* 0x000fe400078e02ff */
[----:B------:R0:W2:Y:S01]  /*2550*/  LDG.E.U16 R183, [R32.64] ;  /* 0x0000000620b77981 */ /* 0x0000a2000c1e1500 */
[----:B------:R-:W-:Y:S01]  /*2560*/  LEA.HI.X.SX32 R3, R47, R165, 0x1, P0 ;  /* 0x000000a52f037211 */ /* 0x000fe200000f0eff */
[----:B-1----:R-:W-:-:S02]  /*2570*/  IMAD R8, R27, 0x84, RZ ;  /* 0x000000841b087824 */ /* 0x002fc400078e02ff */
[----:B------:R1:W2:Y:S01]  /*2580*/  LDG.E.U16 R182, [R6.64] ;  /* 0x0000000606b67981 */ /* 0x0002a2000c1e1500 */
[-C--:B------:R-:W-:Y:S01]  /*2590*/  IADD3 R34, P2, R57, R164.reuse, RZ ;  /* 0x000000a439227210 */ /* 0x080fe20007f5e0ff */
[C---:B------:R-:W-:Y:S02]  /*25a0*/  IMAD R37, R27.reuse, 0x7d, RZ ;  /* 0x0000007d1b257824 */ /* 0x040fe400078e02ff */
[----:B------:R1:W2:Y:S01]  /*25b0*/  LDG.E.U16 R181, [R2.64] ;  /* 0x0000000602b57981 */ /* 0x0002a2000c1e1500 */
[----:B------:R-:W-:Y:S01]  /*25c0*/  IMAD R47, R27, 0x4a, RZ ;  /* 0x0000004a1b2f7824 */ /* 0x000fe200078e02ff */
[----:B0-----:R-:W-:Y:S02]  /*25d0*/  IADD3 R32, P1, R55, R164, RZ ;  /* 0x000000a437207210 */ /* 0x001fe40007f3e0ff */
[-C--:B------:R-:W-:Y:S01]  /*25e0*/  LEA.HI.X.SX32 R35, R53, R165.reuse, 0x1, P2 ;  /* 0x000000a535237211 */ /* 0x080fe200010f0eff */
[----:B------:R-:W-:Y:S01]  /*25f0*/  IMAD R59, R27, 0x1f4, RZ ;  /* 0x000001f41b3b7824 */ /* 0x000fe200078e02ff */
[----:B------:R-:W-:-:S02]  /*2600*/  LEA.HI.X.SX32 R33, R37, R165, 0x1, P1 ;  /* 0x000000a525217211 */ /* 0x000fc400008f0eff */
[-C--:B-1----:R-:W-:Y:S01]  /*2610*/  IADD3 R2, P0, R8, R164.reuse, RZ ;  /* 0x000000a408027210 */ /* 0x082fe20007f1e0ff */
[----:B------:R0:W2:Y:S01]  /*2620*/  LDG.E.U16 R180, [R34.64] ;  /* 0x0000000622b47981 */ /* 0x0000a2000c1e1500 */
[----:B------:R-:W-:Y:S02]  /*2630*/  IMAD R37, R27, 0x25, RZ ;  /* 0x000000251b257824 */ /* 0x000fe400078e02ff */
[----:B------:R-:W-:Y:S01]  /*2640*/  LEA.HI.X.SX32 R3, R39, R165, 0x1, P0 ;  /* 0x000000a527037211 */ /* 0x000fe200000f0eff */
[----:B------:R-:W-:Y:S01]  /*2650*/  IMAD R53, R27, 0x5a, RZ ;  /* 0x0000005a1b357824 */ /* 0x000fe200078e02ff */
[-C--:B------:R-:W-:Y:S01]  /*2660*/  IADD3 R6, P3, R59, R164.reuse, RZ ;  /* 0x000000a43b067210 */ /* 0x080fe20007f7e0ff */
[----:B------:R-:W-:Y:S01]  /*2670*/  IMAD R36, R27, 0xa4, RZ ;  /* 0x000000a41b247824 */ /* 0x000fe200078e02ff */
[----:B------:R1:W2:Y:S01]  /*2680*/  LDG.E.U16 R39, [R32.64] ;  /* 0x0000000620277981 */ /* 0x0002a2000c1e1500 */
[----:B0-----:R-:W-:-:S03]  /*2690*/  IADD3 R34, P0, R47, R164, RZ ;  /* 0x000000a42f227210 */ /* 0x001fc60007f1e0ff */
[----:B------:R0:W2:Y:S01]  /*26a0*/  LDG.E.U16 R178, [R2.64] ;  /* 0x0000000602b27981 */ /* 0x0000a2000c1e1500 */
[-C--:B------:R-:W-:Y:S02]  /*26b0*/  LEA.HI.X.SX32 R7, R55, R165.reuse, 0x1, P3 ;  /* 0x000000a537077211 */ /* 0x080fe400018f0eff */
[----:B------:R-:W-:Y:S01]  /*26c0*/  LEA.HI.X.SX32 R35, R37, R165, 0x1, P0 ;  /* 0x000000a525237211 */ /* 0x000fe200000f0eff */
[----:B------:R-:W-:Y:S02]  /*26d0*/  IMAD R37, R27, 0x2d, RZ ;  /* 0x0000002d1b257824 */ /* 0x000fe400078e02ff */
[----:B------:R1:W2:Y:S01]  /*26e0*/  LDG.E.U16 R179, [R6.64] ;  /* 0x0000000606b37981 */ /* 0x0002a2000c1e1500 */
[----:B0-----:R-:W-:-:S03]  /*26f0*/  IADD3 R2, P0, R53, R164, RZ ;  /* 0x000000a435027210 */ /* 0x001fc60007f1e0ff */
[----:B------:R0:W2:Y:S01]  /*2700*/  LDG.E.U16 R239, [R34.64] ;  /* 0x0000000622ef7981 */ /* 0x0000a2000c1e1500 */
[----:B------:R-:W-:Y:S02]  /*2710*/  LEA.HI.X.SX32 R3, R37, R165, 0x1, P0 ;  /* 0x000000a525037211 */ /* 0x000fe400000f0eff */
[----:B-1----:R-:W-:-:S03]  /*2720*/  IADD3 R6, P2, R36, R164, RZ ;  /* 0x000000a424067210 */ /* 0x002fc60007f5e0ff */
[----:B------:R1:W2:Y:S01]  /*2730*/  LDG.E.U16 R233, [R2.64] ;  /* 0x0000000602e97981 */ /* 0x0002a2000c1e1500 */
[----:B------:R-:W-:Y:S01]  /*2740*/  LEA.HI.X.SX32 R7, R51, R165, 0x1, P2 ;  /* 0x000000a533077211 */ /* 0x000fe200010f0eff */
[----:B------:R-:W-:-:S04]  /*2750*/  IMAD R51, R27, 0xc4, RZ ;  /* 0x000000c41b337824 */ /* 0x000fc800078e02ff */
[----:B------:R0:W2:Y:S01]  /*2760*/  LDG.E.U16 R176, [R6.64] ;  /* 0x0000000606b07981 */ /* 0x0000a2000c1e1500 */
[----:B-1----:R-:W-:-:S04]  /*2770*/  IADD3 R2, P0, R50, R164, RZ ;  /* 0x000000a432027210 */ /* 0x002fc80007f1e0ff */
[----:B------:R-:W-:Y:S02]  /*2780*/  LEA.HI.X.SX32 R3, R53, R165, 0x1, P0 ;  /* 0x000000a535037211 */ /* 0x000fe400000f0eff */
[----:B0-----:R-:W-:Y:S01]  /*2790*/  IADD3 R6, P2, R88, R164, RZ ;  /* 0x000000a458067210 */ /* 0x001fe20007f5e0ff */
[C---:B------:R-:W-:Y:S02]  /*27a0*/  IMAD R37, R27.reuse, 0x35, RZ ;  /* 0x000000351b257824 */ /* 0x040fe400078e02ff */
[----:B------:R0:W2:Y:S01]  /*27b0*/  LDG.E.U16 R175, [R2.64] ;  /* 0x0000000602af7981 */ /* 0x0000a2000c1e1500 */
[C---:B------:R-:W-:Y:S02]  /*27c0*/  IMAD R118, R27.reuse, 0xf4, RZ ;  /* 0x000000f41b767824 */ /* 0x040fe400078e02ff */
[C---:B------:R-:W-:Y:S02]  /*27d0*/  IMAD R55, R27.reuse, 0x116, RZ ;  /* 0x000001161b377824 */ /* 0x040fe400078e02ff */
[----:B------:R-:W-:-:S02]  /*27e0*/  IMAD R53, R27, 0x106, RZ ;  /* 0x000001061b357824 */ /* 0x000fc400078e02ff */
[C---:B------:R-:W-:Y:S02]  /*27f0*/  IMAD R57, R27.reuse, 0x136, RZ ;  /* 0x000001361b397824 */ /* 0x040fe400078e02ff */
[C---:B------:R-:W-:Y:S02]  /*2800*/  IMAD R59, R27.reuse, 0x146, RZ ;  /* 0x000001461b3b7824 */ /* 0x040fe400078e02ff */
[C---:B------:R-:W-:Y:S01]  /*2810*/  IMAD R52, R27.reuse, 0x56, RZ ;  /* 0x000000561b347824 */ /* 0x040fe200078e02ff */
[----:B----4-:R1:W-:Y:S02]  /*2820*/  STL [R1+0x24], R0 ;  /* 0x0000240001007387 */ /* 0x0103e40000100800 */
[----:B-1----:R-:W-:-:S05]  /*2830*/  IMAD R0, R27, 0x94, RZ ;  /* 0x000000941b007824 */ /* 0x002fca00078e02ff */
[----:B------:R-:W-:-:S04]  /*2840*/  IADD3 R32, P1, R0, R164, RZ ;  /* 0x000000a400207210 */ /* 0x000fc80007f3e0ff */
[----:B------:R-:W-:Y:S01]  /*2850*/  LEA.HI.X.SX32 R33, R47, R165, 0x1, P1 ;  /* 0x000000a52f217211 */ /* 0x000fe200008f0eff */
[----:B------:R-:W-:Y:S01]  /*2860*/  IMAD R47, R27, 0x6a, RZ ;  /* 0x0000006a1b2f7824 */ /* 0x000fe200078e02ff */
[----:B------:R-:W-:-:S03]  /*2870*/  IADD3 R34, P1, R51, R164, RZ ;  /* 0x000000a433227210 */ /* 0x000fc60007f3e0ff */
[----:B------:R1:W4:Y:S01]  /*2880*/  LDG.E.U16 R177, [R32.64] ;  /* 0x0000000620b17981 */ /* 0x000322000c1e1500 */
[-C--:B------:R-:W-:Y:S02]  /*2890*/  LEA.HI.X.SX32 R35, R5, R165.reuse, 0x1, P1 ;  /* 0x000000a505237211 */ /* 0x080fe400008f0eff */
[-C--:B------:R-:W-:Y:S02]  /*28a0*/  LEA.HI.X.SX32 R7, R47, R165.reuse, 0x1, P2 ;  /* 0x000000a52f077211 */ /* 0x080fe400010f0eff */
[-C--:B0-----:R-:W-:Y:S01]  /*28b0*/  IADD3 R2, P1, R89, R164.reuse, RZ ;  /* 0x000000a459027210 */ /* 0x081fe20007f3e0ff */
[----:B------:R0:W2:Y:S01]  /*28c0*/  LDG.E.U16 R5, [R34.64] ;  /* 0x0000000622057981 */ /* 0x0000a2000c1e1500 */
[-C--:B-1----:R-:W-:Y:S01]  /*28d0*/  IADD3 R32, P0, R47, R164.reuse, RZ ;  /* 0x000000a42f207210 */ /* 0x082fe20007f1e0ff */
[----:B------:R-:W-:Y:S01]  /*28e0*/  IMAD R47, R27, 0x7a, RZ ;  /* 0x0000007a1b2f7824 */ /* 0x000fe200078e02ff */
[-C--:B------:R-:W-:Y:S01]  /*28f0*/  LEA.HI.X.SX32 R3, R49, R165.reuse, 0x1, P1 ;  /* 0x000000a531037211 */ /* 0x080fe200008f0eff */
[----:B------:R1:W2:Y:S01]  /*2900*/  LDG.E.U16 R174, [R6.64] ;  /* 0x0000000606ae7981 */ /* 0x0002a2000c1e1500 */
[-C--:B------:R-:W-:Y:S01]  /*2910*/  LEA.HI.X.SX32 R33, R37, R165.reuse, 0x1, P0 ;  /* 0x000000a525217211 */ /* 0x080fe200000f0eff */
[----:B------:R-:W-:Y:S01]  /*2920*/  IMAD R37, R27, 0x3d, RZ ;  /* 0x0000003d1b257824 */ /* 0x000fe200078e02ff */
[----:B0-----:R-:W-:Y:S01]  /*2930*/  IADD3 R34, P0, R47, R164, RZ ;  /* 0x000000a42f227210 */ /* 0x001fe20007f1e0ff */
[----:B------:R0:W2:Y:S03]  /*2940*/  LDG.E.U16 R173, [R2.64] ;  /* 0x0000000602ad7981 */ /* 0x0000a6000c1e1500 */
[----:B------:R-:W-:Y:S01]  /*2950*/  LEA.HI.X.SX32 R35, R37, R165, 0x1, P0 ;  /* 0x000000a525237211 */ /* 0x000fe200000f0eff */
[----:B------:R1:W2:Y:S01]  /*2960*/  LDG.E.U16 R228, [R32.64] ;  /* 0x0000000620e47981 */ /* 0x0002a2000c1e1500 */
[----:B------:R-:W-:-:S02]  /*2970*/  IMAD R49, R27, 0x83, RZ ;  /* 0x000000831b317824 */ /* 0x000fc400078e02ff */
[----:B0-----:R-:W-:Y:S01]  /*2980*/  IMAD R3, R27, 0x8b, RZ ;  /* 0x0000008b1b037824 */ /* 0x001fe200078e02ff */
[-C--:B------:R-:W-:Y:S01]  /*2990*/  IADD3 R2, P0, R55, R164.reuse, RZ ;  /* 0x000000a437027210 */ /* 0x080fe20007f1e0ff */
[C---:B------:R-:W-:Y:S01]  /*29a0*/  IMAD R55, R27.reuse, 0x126, RZ ;  /* 0x000001261b377824 */ /* 0x040fe200078e02ff */
[-C--:B-1----:R-:W-:Y:S01]  /*29b0*/  IADD3 R32, P1, R118, R164.reuse, RZ ;  /* 0x000000a476207210 */ /* 0x082fe20007f3e0ff */
[----:B------:R-:W-:Y:S01]  /*29c0*/  IMAD R37, R27, 0x93, RZ ;  /* 0x000000931b257824 */ /* 0x000fe200078e02ff */
[-C--:B------:R-:W-:Y:S02]  /*29d0*/  LEA.HI.X.SX32 R3, R3, R165.reuse, 0x1, P0 ;  /* 0x000000a503037211 */ /* 0x080fe400000f0eff */
[----:B------:R-:W-:Y:S02]  /*29e0*/  LEA.HI.X.SX32 R33, R47, R165, 0x1, P1 ;  /* 0x000000a52f217211 */ /* 0x000fe400008f0eff */
[----:B------:R0:W2:Y:S01]  /*29f0*/  LDG.E.U16 R47, [R34.64] ;  /* 0x00000006222f7981 */ /* 0x0000a2000c1e1500 */
[----:B------:R-:W-:-:S03]  /*2a00*/  IADD3 R6, P2, R53, R164, RZ ;  /* 0x000000a435067210 */ /* 0x000fc60007f5e0ff */
[----:B------:R1:W2:Y:S01]  /*2a10*/  LDG.E.U16 R170, [R2.64] ;  /* 0x0000000602aa7981 */ /* 0x0002a2000c1e1500 */
[----:B------:R-:W-:-:S03]  /*2a20*/  LEA.HI.X.SX32 R7, R49, R165, 0x1, P2 ;  /* 0x000000a531077211 */ /* 0x000fc600010f0eff */
[----:B------:R3:W2:Y:S01]  /*2a30*/  LDG.E.U16 R172, [R32.64] ;  /* 0x0000000620ac7981 */ /* 0x0006a2000c1e1500 */
[-C--:B0-----:R-:W-:Y:S01]  /*2a40*/  IADD3 R34, P0, R55, R164.reuse, RZ ;  /* 0x000000a437227210 */ /* 0x081fe20007f1e0ff */
[C---:B------:R-:W-:Y:S02]  /*2a50*/  IMAD R55, R27.reuse, 0x156, RZ ;  /* 0x000001561b377824 */ /* 0x040fe400078e02ff */
[----:B------:R0:W2:Y:S01]  /*2a60*/  LDG.E.U16 R171, [R6.64] ;  /* 0x0000000606ab7981 */ /* 0x0000a2000c1e1500 */
[----:B------:R-:W-:Y:S01]  /*2a70*/  IMAD R49, R27, 0x9b, RZ ;  /* 0x0000009b1b317824 */ /* 0x000fe200078e02ff */
[-C--:B------:R-:W-:Y:S01]  /*2a80*/  LEA.HI.X.SX32 R35, R37, R165.reuse, 0x1, P0 ;  /* 0x000000a525237211 */ /* 0x080fe200000f0eff */
[----:B-1----:R-:W-:Y:S01]  /*2a90*/  IMAD R3, R27, 0xab, RZ ;  /* 0x000000ab1b037824 */ /* 0x002fe200078e02ff */
[-C--:B------:R-:W-:Y:S01]  /*2aa0*/  IADD3 R2, P0, R55, R164.reuse, RZ ;  /* 0x000000a437027210 */ /* 0x080fe20007f1e0ff */
[----:B------:R-:W-:Y:S01]  /*2ab0*/  IMAD R55, R27, 0x166, RZ ;  /* 0x000001661b377824 */ /* 0x000fe200078e02ff */
[----:B---3--:R-:W-:Y:S01]  /*2ac0*/  IADD3 R32, P1, R57, R164, RZ ;  /* 0x000000a439207210 */ /* 0x008fe20007f3e0ff */
[----:B------:R-:W-:Y:S01]  /*2ad0*/  IMAD R53, R27, 0xa3, RZ ;  /* 0x000000a31b357824 */ /* 0x000fe200078e02ff */
[----:B------:R1:W3:Y:S01]  /*2ae0*/  LDG.E.U16 R169, [R34.64] ;  /* 0x0000000622a97981 */ /* 0x0002e2000c1e1500 */
[----:B------:R-:W-:-:S02]  /*2af0*/  LEA.HI.X.SX32 R3, R3, R165, 0x1, P0 ;  /* 0x000000a503037211 */ /* 0x000fc400000f0eff */
[-C--:B0-----:R-:W-:Y:S01]  /*2b00*/  IADD3 R6, P2, R59, R164.reuse, RZ ;  /* 0x000000a43b067210 */ /* 0x081fe20007f5e0ff */
[----:B------:R-:W-:Y:S01]  /*2b10*/  IMAD R37, R27, 0xb3, RZ ;  /* 0x000000b31b257824 */ /* 0x000fe200078e02ff */
[-C--:B------:R-:W-:Y:S01]  /*2b20*/  LEA.HI.X.SX32 R33, R49, R165.reuse, 0x1, P1 ;  /* 0x000000a531217211 */ /* 0x080fe200008f0eff */
[----:B------:R-:W-:Y:S01]  /*2b30*/  IMAD R57, R27, 0x176, RZ ;  /* 0x000001761b397824 */ /* 0x000fe200078e02ff */
[-C--:B------:R-:W-:Y:S02]  /*2b40*/  LEA.HI.X.SX32 R7, R53, R165.reuse, 0x1, P2 ;  /* 0x000000a535077211 */ /* 0x080fe400010f0eff */
[----:B-1----:R-:W-:Y:S01]  /*2b50*/  IADD3 R34, P0, R55, R164, RZ ;  /* 0x000000a437227210 */ /* 0x002fe20007f1e0ff */
[C---:B------:R-:W-:Y:S01]  /*2b60*/  IMAD R55, R27.reuse, 0x196, RZ ;  /* 0x000001961b377824 */ /* 0x040fe200078e02ff */
[----:B------:R0:W2:Y:S01]  /*2b70*/  LDG.E.U16 R168, [R32.64] ;  /* 0x0000000620a87981 */ /* 0x0000a2000c1e1500 */
[----:B------:R-:W-:Y:S01]  /*2b80*/  IMAD R59, R27, 0x186, RZ ;  /* 0x000001861b3b7824 */ /* 0x000fe200078e02ff */
[----:B------:R-:W-:Y:S01]  /*2b90*/  LEA.HI.X.SX32 R35, R37, R165, 0x1, P0 ;  /* 0x000000a525237211 */ /* 0x000fe200000f0eff */
[C---:B------:R-:W-:Y:S01]  /*2ba0*/  IMAD R49, R27.reuse, 0xbb, RZ ;  /* 0x000000bb1b317824 */ /* 0x040fe200078e02ff */
[----:B------:R1:W2:Y:S01]  /*2bb0*/  LDG.E.U16 R166, [R2.64] ;  /* 0x0000000602a67981 */ /* 0x0002a2000c1e1500 */
[----:B------:R-:W-:-:S03]  /*2bc0*/  IMAD R53, R27, 0xc3, RZ ;  /* 0x000000c31b357824 */ /* 0x000fc600078e02ff */
[----:B------:R5:W2:Y:S01]  /*2bd0*/  LDG.E.U16 R167, [R6.64] ;  /* 0x0000000606a77981 */ /* 0x000aa2000c1e1500 */
[-C--:B0-----:R-:W-:Y:S01]  /*2be0*/  IADD3 R32, P1, R57, R164.reuse, RZ ;  /* 0x000000a439207210 */ /* 0x081fe20007f3e0ff */
[C---:B------:R-:W-:Y:S02]  /*2bf0*/  IMAD R37, R27.reuse, 0xd3, RZ ;  /* 0x000000d31b257824 */ /* 0x040fe400078e02ff */
[----:B------:R0:W2:Y:S01]  /*2c00*/  LDG.E.U16 R85, [R34.64] ;  /* 0x0000000622557981 */ /* 0x0000a2000c1e1500 */
[----:B-1----:R-:W-:Y:S01]  /*2c10*/  IMAD R3, R27, 0xcb, RZ ;  /* 0x000000cb1b037824 */ /* 0x002fe200078e02ff */
[-C--:B------:R-:W-:Y:S01]  /*2c20*/  IADD3 R2, P0, R55, R164.reuse, RZ ;  /* 0x000000a437027210 */ /* 0x080fe20007f1e0ff */
[----:B------:R-:W-:Y:S01]  /*2c30*/  IMAD R55, R27, 0x1a6, RZ ;  /* 0x000001a61b377824 */ /* 0x000fe200078e02ff */
[-C--:B------:R-:W-:Y:S02]  /*2c40*/  LEA.HI.X.SX32 R33, R49, R165.reuse, 0x1, P1 ;  /* 0x000000a531217211 */ /* 0x080fe400008f0eff */
[-C--:B-----5:R-:W-:Y:S01]  /*2c50*/  IADD3 R6, P2, R59, R164.reuse, RZ ;  /* 0x000000a43b067210 */ /* 0x0a0fe20007f5e0ff */
[----:B------:R-:W-:Y:S01]  /*2c60*/  IMAD R57, R27, 0x1b6, RZ ;  /* 0x000001b61b397824 */ /* 0x000fe200078e02ff */
[-C--:B------:R-:W-:Y:S01]  /*2c70*/  LEA.HI.X.SX32 R3, R3, R165.reuse, 0x1, P0 ;  /* 0x000000a503037211 */ /* 0x080fe200000f0eff */
[----:B------:R-:W-:Y:S01]  /*2c80*/  IMAD R59, R27, 0x1c6, RZ ;  /* 0x000001c61b3b7824 */ /* 0x000fe200078e02ff */
[----:B------:R-:W-:Y:S01]  /*2c90*/  LEA.HI.X.SX32 R7, R53, R165, 0x1, P2 ;  /* 0x000000a535077211 */ /* 0x000fe200010f0eff */
[----:B------:R1:W5:Y:S01]  /*2ca0*/  LDG.E.U16 R84, [R32.64] ;  /* 0x0000000620547981 */ /* 0x000362000c1e1500 */
[----:B0-----:R-:W-:Y:S01]  /*2cb0*/  IADD3 R34, P0, R55, R164, RZ ;  /* 0x000000a437227210 */ /* 0x001fe20007f1e0ff */
[----:B------:R-:W-:-:S02]  /*2cc0*/  IMAD R55, R27, 0x1d6, RZ ;  /* 0x000001d61b377824 */ /* 0x000fc400078e02ff */
[C---:B------:R-:W-:Y:S01]  /*2cd0*/  IMAD R49, R27.reuse, 0xdb, RZ ;  /* 0x000000db1b317824 */ /* 0x040fe200078e02ff */
[----:B------:R0:W2:Y:S01]  /*2ce0*/  LDG.E.U16 R82, [R2.64] ;  /* 0x0000000602527981 */ /* 0x0000a2000c1e1500 */
[----:B------:R-:W-:Y:S01]  /*2cf0*/  IMAD R53, R27, 0xe3, RZ ;  /* 0x000000e31b357824 */ /* 0x000fe200078e02ff */
[----:B------:R-:W-:Y:S02]  /*2d00*/  LEA.HI.X.SX32 R35, R37, R165, 0x1, P0 ;  /* 0x000000a525237211 */ /* 0x000fe400000f0eff */
[----:B------:R0:W2:Y:S01]  /*2d10*/  LDG.E.U16 R83, [R6.64] ;  /* 0x0000000606537981 */ /* 0x0000a2000c1e1500 */
[-C--:B-1----:R-:W-:Y:S01]  /*2d20*/  IADD3 R32, P1, R57, R164.reuse, RZ ;  /* 0x000000a439207210 */ /* 0x082fe20007f3e0ff */
[C---:B------:R-:W-:Y:S02]  /*2d30*/  IMAD R57, R27.reuse, 0x1e6, RZ ;  /* 0x000001e61b397824 */ /* 0x040fe400078e02ff */
[----:B------:R1:W2:Y:S01]  /*2d40*/  LDG.E.U16 R81, [R34.64] ;  /* 0x0000000622517981 */ /* 0x0002a2000c1e1500 */
[----:B0-----:R-:W-:Y:S01]  /*2d50*/  IMAD R3, R27, 0xeb, RZ ;  /* 0x000000eb1b037824 */ /* 0x001fe200078e02ff */
[----:B------:R-:W-:-:S02]  /*2d60*/  IADD3 R2, P0, R55, R164, RZ ;  /* 0x000000a437027210 */ /* 0x000fc40007f1e0ff */
[-C--:B------:R-:W-:Y:S02]  /*2d70*/  LEA.HI.X.SX32 R33, R49, R165.reuse, 0x1, P1 ;  /* 0x000000a531217211 */ /* 0x080fe400008f0eff */
[-C--:B------:R-:W-:Y:S01]  /*2d80*/  IADD3 R6, P2, R59, R164.reuse, RZ ;  /* 0x000000a43b067210 */ /* 0x080fe20007f5e0ff */
[----:B------:R-:W-:Y:S01]  /*2d90*/  IMAD R59, R27, 0x1f6, RZ ;  /* 0x000001f61b3b7824 */ /* 0x000fe200078e02ff */
[-C--:B------:R-:W-:Y:S01]  /*2da0*/  LEA.HI.X.SX32 R3, R3, R165.reuse, 0x1, P0 ;  /* 0x000000a503037211 */ /* 0x080fe200000f0eff */
[----:B------:R0:W2:Y:S01]  /*2db0*/  LDG.E.U16 R80, [R32.64] ;  /* 0x0000000620507981 */ /* 0x0000a2000c1e1500 */
[-C--:B------:R-:W-:Y:S01]  /*2dc0*/  LEA.HI.X.SX32 R7, R53, R165.reuse, 0x1, P2 ;  /* 0x000000a535077211 */ /* 0x080fe200010f0eff */
[----:B------:R-:W-:Y:S01]  /*2dd0*/  IMAD R53, R27, 0xf3, RZ ;  /* 0x000000f31b357824 */ /* 0x000fe200078e02ff */
[-C--:B-1----:R-:W-:Y:S01]  /*2de0*/  IADD3 R34, P1, R57, R164.reuse, RZ ;  /* 0x000000a439227210 */ /* 0x082fe20007f3e0ff */
[C---:B------:R-:W-:Y:S01]  /*2df0*/  IMAD R55, R27.reuse, 0xfb, RZ ;  /* 0x000000fb1b377824 */ /* 0x040fe200078e02ff */
[----:B------:R1:W2:Y:S01]  /*2e00*/  LDG.E.U16 R78, [R2.64] ;  /* 0x00000006024e7981 */ /* 0x0002a2000c1e1500 */
[----:B------:R-:W-:Y:S01]  /*2e10*/  IMAD R37, R27, 0x46, RZ ;  /* 0x000000461b257824 */ /* 0x000fe200078e02ff */
[----:B------:R-:W-:Y:S01]  /*2e20*/  LEA.HI.X.SX32 R35, R53, R165, 0x1, P1 ;  /* 0x000000a535237211 */ /* 0x000fe200008f0eff */
[----:B------:R-:W-:Y:S01]  /*2e30*/  IMAD R49, R27, 0x23, RZ ;  /* 0x000000231b317824 */ /* 0x000fe200078e02ff */
[----:B------:R1:W2:Y:S01]  /*2e40*/  LDG.E.U16 R79, [R6.64] ;  /* 0x00000006064f7981 */ /* 0x0002a2000c1e1500 */
[----:B0-----:R-:W-:Y:S01]  /*2e50*/  IADD3 R32, P2, R59, R164, RZ ;  /* 0x000000a43b207210 */ /* 0x001fe20007f5e0ff */
[----:B------:R-:W-:-:S02]  /*2e60*/  IMAD R87, R27, 0x66, RZ ;  /* 0x000000661b577824 */ /* 0x000fc400078e02ff */
[----:B------:R-:W-:Y:S01]  /*2e70*/  IMAD R136, R27, 0x96, RZ ;  /* 0x000000961b887824 */ /* 0x000fe200078e02ff */
[-C--:B------:R-:W-:Y:S01]  /*2e80*/  LEA.HI.X.SX32 R33, R55, R165.reuse, 0x1, P2 ;  /* 0x000000a537217211 */ /* 0x080fe200010f0eff */
[C---:B-1----:R-:W-:Y:S01]  /*2e90*/  IMAD R3, R27.reuse, 0x2b, RZ ;  /* 0x0000002b1b037824 */ /* 0x042fe200078e02ff */
[-C--:B------:R-:W-:Y:S01]  /*2ea0*/  IADD3 R2, P1, R52, R164.reuse, RZ ;  /* 0x000000a434027210 */ /* 0x080fe20007f3e0ff */
[----:B------:R-:W-:Y:S01]  /*2eb0*/  IMAD R92, R27, 0x76, RZ ;  /* 0x000000761b5c7824 */ /* 0x000fe200078e02ff */
[----:B------:R0:W2:Y:S01]  /*2ec0*/  LDG.E.U16 R77, [R34.64] ;  /* 0x00000006224d7981 */ /* 0x0000a2000c1e1500 */
[----:B------:R-:W-:Y:S02]  /*2ed0*/  IADD3 R6, P0, R37, R164, RZ ;  /* 0x000000a425067210 */ /* 0x000fe40007f1e0ff */
[-C--:B------:R-:W-:Y:S01]  /*2ee0*/  LEA.HI.X.SX32 R3, R3, R165.reuse, 0x1, P1 ;  /* 0x000000a503037211 */ /* 0x080fe200008f0eff */
[----:B------:R1:W2:Y:S01]  /*2ef0*/  LDG.E.U16 R76, [R32.64] ;  /* 0x00000006204c7981 */ /* 0x0002a2000c1e1500 */
[----:B------:R-:W-:Y:S01]  /*2f00*/  LEA.HI.X.SX32 R7, R49, R165, 0x1, P0 ;  /* 0x000000a531077211 */ /* 0x000fe200000f0eff */
[----:B------:R-:W-:-:S02]  /*2f10*/  IMAD R49, R27, 0x33, RZ ;  /* 0x000000331b317824 */ /* 0x000fc400078e02ff */
[----:B------:R0:W2:Y:S01]  /*2f20*/  LDG.E.U16 R234, [R2.64] ;  /* 0x0000000602ea7981 */ /* 0x0000a2000c1e1500 */
[C---:B------:R-:W-:Y:S01]  /*2f30*/  IMAD R137, R27.reuse, 0xa6, RZ ;  /* 0x000000a61b897824 */ /* 0x040fe200078e02ff */
[-C--:B------:R-:W-:Y:S01]  /*2f40*/  IADD3 R222, P1, R92, R164.reuse, RZ ;  /* 0x000000a45cde7210 */ /* 0x080fe20007f3e0ff */
[----:B------:R-:W-:Y:S01]  /*2f50*/  IMAD R53, R27, 0x3b, RZ ;  /* 0x0000003b1b357824 */ /* 0x000fe200078e02ff */
[----:B------:R0:W2:Y:S01]  /*2f60*/  LDG.E.U16 R235, [R6.64] ;  /* 0x0000000606eb7981 */ /* 0x0000a2000c1e1500 */
[----:B-1----:R-:W-:-:S04]  /*2f70*/  IADD3 R32, P0, R87, R164, RZ ;  /* 0x000000a457207210 */ /* 0x002fc80007f1e0ff */
[-C--:B------:R-:W-:Y:S01]  /*2f80*/  LEA.HI.X.SX32 R33, R49, R165.reuse, 0x1, P0 ;  /* 0x000000a531217211 */ /* 0x080fe200000f0eff */
[C---:B0-----:R-:W-:Y:S01]  /*2f90*/  IMAD R3, R27.reuse, 0x4b, RZ ;  /* 0x0000004b1b037824 */ /* 0x041fe200078e02ff */
[-C--:B------:R-:W-:Y:S01]  /*2fa0*/  IADD3 R2, P0, R136, R164.reuse, RZ ;  /* 0x000000a488027210 */ /* 0x080fe20007f1e0ff */
[C---:B------:R-:W-:Y:S02]  /*2fb0*/  IMAD R119, R27.reuse, 0x86, RZ ;  /* 0x000000861b777824 */ /* 0x040fe400078e02ff */
[----:B------:R-:W-:Y:S01]  /*2fc0*/  IMAD R138, R27, 0xb6, RZ ;  /* 0x000000b61b8a7824 */ /* 0x000fe200078e02ff */
[-C--:B------:R-:W-:Y:S01]  /*2fd0*/  LEA.HI.X.SX32 R3, R3, R165.reuse, 0x1, P0 ;  /* 0x000000a503037211 */ /* 0x080fe200000f0eff */
[----:B------:R-:W-:Y:S01]  /*2fe0*/  IMAD R35, R27, 0x53, RZ ;  /* 0x000000531b237824 */ /* 0x000fe200078e02ff */
[----:B------:R-:W-:Y:S01]  /*2ff0*/  LEA.HI.X.SX32 R223, R53, R165, 0x1, P1 ;  /* 0x000000a535df7211 */ /* 0x000fe200008f0eff */
[C---:B------:R-:W-:Y:S01]  /*3000*/  IMAD R55, R27.reuse, 0x43, RZ ;  /* 0x000000431b377824 */ /* 0x040fe200078e02ff */
[----:B------:R0:W2:Y:S04]  /*3010*/  LDG.E.U16 R230, [R32.64] ;  /* 0x0000000620e67981 */ /* 0x0000a8000c1e1500 */
[----:B------:R1:W2:Y:S01]  /*3020*/  LDG.E.U16 R74, [R2.64] ;  /* 0x00000006024a7981 */ /* 0x0002a2000c1e1500 */
[----:B------:R-:W-:Y:S01]  /*3030*/  IMAD R49, R27, 0x5b, RZ ;  /* 0x0000005b1b317824 */ /* 0x000fe200078e02ff */
[-C--:B------:R-:W-:Y:S01]  /*3040*/  IADD3 R6, P2, R119, R164.reuse, RZ ;  /* 0x000000a477067210 */ /* 0x080fe20007f5e0ff */
[----:B------:R-:W-:Y:S01]  /*3050*/  IMAD R141, R27, 0xd6, RZ ;  /* 0x000000d61b8d7824 */ /* 0x000fe200078e02ff */
[----:B------:R2:W2:Y:S01]  /*3060*/  LDG.E.U16 R222, [R222.64] ;  /* 0x00000006dede7981 */ /* 0x0004a2000c1e1500 */
[----:B0-----:R-:W-:-:S02]  /*3070*/  IADD3 R32, P1, R138, R164, RZ ;  /* 0x000000a48a207210 */ /* 0x001fc40007f3e0ff */
[----:B-1----:R-:W-:-:S04]  /*3080*/  IADD3 R2, P0, R137, R164, RZ ;  /* 0x000000a489027210 */ /* 0x002fc80007f1e0ff */
[-C--:B------:R-:W-:Y:S01]  /*3090*/  LEA.HI.X.SX32 R3, R35, R165.reuse, 0x1, P0 ;  /* 0x000000a523037211 */ /* 0x080fe200000f0eff */
[----:B------:R-:W-:Y:S01]  /*30a0*/  IMAD R139, R27, 0xc6, RZ ;  /* 0x000000c61b8b7824 */ /* 0x000fe200078e02ff */
[-C--:B------:R-:W-:Y:S02]  /*30b0*/  LEA.HI.X.SX32 R7, R55, R165.reuse, 0x1, P2 ;  /* 0x000000a537077211 */ /* 0x080fe400010f0eff */
[----:B------:R-:W-:Y:S01]  /*30c0*/  LEA.HI.X.SX32 R33, R49, R165, 0x1, P1 ;  /* 0x000000a531217211 */ /* 0x000fe200008f0eff */
[----:B------:R0:W2:Y:S01]  /*30d0*/  LDG.E.U16 R73, [R2.64] ;  /* 0x0000000602497981 */ /* 0x0000a2000c1e1500 */
[C---:B------:R-:W-:Y:S02]  /*30e0*/  IMAD R49, R27.reuse, 0x6b, RZ ;  /* 0x0000006b1b317824 */ /* 0x040fe400078e02ff */
[C---:B------:R-:W-:Y:S01]  /*30f0*/  IMAD R35, R27.reuse, 0x63, RZ ;  /* 0x000000631b237824 */ /* 0x040fe200078e02ff */
[----:B------:R1:W2:Y:S01]  /*3100*/  LDG.E.U16 R75, [R6.64] ;  /* 0x00000006064b7981 */ /* 0x0002a2000c1e1500 */
[----:B------:R-:W-:-:S02]  /*3110*/  IMAD R48, R27, 0xe6, RZ ;  /* 0x000000e61b307824 */ /* 0x000fc400078e02ff */
[----:B------:R-:W-:Y:S01]  /*3120*/  IMAD R14, R27, 0xf6, RZ ;  /* 0x000000f61b0e7824 */ /* 0x000fe200078e02ff */
[----:B------:R1:W2:Y:S01]  /*3130*/  LDG.E.U16 R72, [R32.64] ;  /* 0x0000000620487981 */ /* 0x0002a2000c1e1500 */
[-C--:B0-----:R-:W-:Y:S02]  /*3140*/  IADD3 R2, P1, R141, R164.reuse, RZ ;  /* 0x000000a48d027210 */ /* 0x081fe40007f3e0ff */
[-C--:B-1----:R-:W-:Y:S02]  /*3150*/  IADD3 R6, P0, R139, R164.reuse, RZ ;  /* 0x000000a48b067210 */ /* 0x082fe40007f1e0ff */
[-C--:B------:R-:W-:Y:S01]  /*3160*/  LEA.HI.X.SX32 R3, R49, R165.reuse, 0x1, P1 ;  /* 0x000000a531037211 */ /* 0x080fe200008f0eff */
[----:B------:R-:W-:Y:S01]  /*3170*/  IMAD R49, R27, 0x7b, RZ ;  /* 0x0000007b1b317824 */ /* 0x000fe200078e02ff */
[----:B------:R-:W-:Y:S01]  /*3180*/  LEA.HI.X.SX32 R7, R35, R165, 0x1, P0 ;  /* 0x000000a523077211 */ /* 0x000fe200000f0eff */
[C---:B------:R-:W-:Y:S01]  /*3190*/  IMAD R35, R27.reuse, 0x73, RZ ;  /* 0x000000731b237824 */ /* 0x040fe200078e02ff */
[----:B------:R-:W-:Y:S01]  /*31a0*/  IADD3 R32, P0, R48, R164, RZ ;  /* 0x000000a430207210 */ /* 0x000fe20007f1e0ff */
[----:B------:R0:W2:Y:S01]  /*31b0*/  LDG.E.U16 R71, [R2.64] ;  /* 0x0000000602477981 */ /* 0x0000a2000c1e1500 */
[----:B------:R-:W-:-:S02]  /*31c0*/  IMAD R53, R27, 0x108, RZ ;  /* 0x000001081b357824 */ /* 0x000fc400078e02ff */
[-C--:B------:R-:W-:Y:S01]  /*31d0*/  LEA.HI.X.SX32 R33, R35, R165.reuse, 0x1, P0 ;  /* 0x000000a523217211 */ /* 0x080fe200000f0eff */
[----:B------:R1:W2:Y:S01]  /*31e0*/  LDG.E.U16 R6, [R6.64] ;  /* 0x0000000606067981 */ /* 0x0002a2000c1e1500 */
[C---:B------:R-:W-:Y:S02]  /*31f0*/  SHF.L.U32 R35, R27.reuse, 0x2, RZ ;  /* 0x000000021b237819 */ /* 0x040fe400000006ff */
[-C--:B0-----:R-:W-:Y:S01]  /*3200*/  IADD3 R2, P1, R14, R164.reuse, RZ ;  /* 0x000000a40e027210 */ /* 0x081fe20007f3e0ff */
[----:B------:R0:W2:Y:S01]  /*3210*/  LDG.E.U16 R70, [R32.64] ;  /* 0x0000000620467981 */ /* 0x0000a2000c1e1500 */
[----:B------:R-:W-:Y:S02]  /*3220*/  LEA R34, P0, R27, R164, 0x3 ;  /* 0x000000a41b227211 */ /* 0x000fe400078018ff */
[-C--:B------:R-:W-:Y:S01]  /*3230*/  LEA.HI.X.SX32 R3, R49, R165.reuse, 0x1, P1 ;  /* 0x000000a531037211 */ /* 0x080fe200008f0eff */
[----:B-1----:R-:W-:Y:S01]  /*3240*/  IMAD R7, R27, 0x8c, RZ ;  /* 0x0000008c1b077824 */ /* 0x002fe200078e02ff */
[----:B------:R-:W-:Y:S01]  /*3250*/  LEA.HI.X.SX32 R35, R35, R165, 0x1, P0 ;  /* 0x000000a523237211 */ /* 0x000fe200000f0eff */
[----:B------:R-:W-:-:S02]  /*3260*/  IMAD R49, R27, 0x118, RZ ;  /* 0x000001181b317824 */ /* 0x000fc400078e02ff */
[----:B------:R1:W2:Y:S01]  /*3270*/  LDG.E.U16 R69, [R2.64] ;  /* 0x0000000602457981 */ /* 0x0002a2000c1e1500 */
[-C--:B0-----:R-:W-:Y:S01]  /*3280*/  IADD3 R32, P1, R53, R164.reuse, RZ ;  /* 0x000000a435207210 */ /* 0x081fe20007f3e0ff */
[----:B------:R-:W-:Y:S02]  /*3290*/  IMAD R53, R27, 0x128, RZ ;  /* 0x000001281b357824 */ /* 0x000fe400078e02ff */
[----:B------:R0:W2:Y:S01]  /*32a0*/  LDG.E.U16 R60, [R34.64] ;  /* 0x00000006223c7981 */ /* 0x0000a2000c1e1500 */
[----:B------:R-:W-:Y:S02]  /*32b0*/  LEA.HI.X.SX32 R33, R8, R165, 0x1, P1 ;  /* 0x000000a508217211 */ /* 0x000fe400008f0eff */
[----:B-1----:R-:W-:-:S03]  /*32c0*/  IADD3 R2, P0, R7, R164, RZ ;  /* 0x000000a407027210 */ /* 0x002fc60007f1e0ff */
[----:B------:R1:W2:Y:S01]  /*32d0*/  LDG.E.U16 R59, [R32.64] ;  /* 0x00000006203b7981 */ /* 0x0002a2000c1e1500 */
[-C--:B------:R-:W-:Y:S02]  /*32e0*/  LEA.HI.X.SX32 R3, R37, R165.reuse, 0x1, P0 ;  /* 0x000000a525037211 */ /* 0x080fe400000f0eff */
[-C--:B0-----:R-:W-:Y:S01]  /*32f0*/  IADD3 R34, P0, R49, R164.reuse, RZ ;  /* 0x000000a431227210 */ /* 0x081fe20007f1e0ff */
[C---:B------:R-:W-:Y:S02]  /*3300*/  IMAD R37, R27.reuse, 0x4e, RZ ;  /* 0x0000004e1b257824 */ /* 0x040fe400078e02ff */
[----:B------:R-:W-:Y:S01]  /*3310*/  IMAD R49, R27, 0x9c, RZ ;  /* 0x0000009c1b317824 */ /* 0x000fe200078e02ff */
[----:B------:R-:W-:Y:S01]  /*3320*/  LEA.HI.X.SX32 R35, R7, R165, 0x1, P0 ;  /* 0x000000a507237211 */ /* 0x000fe200000f0eff */
[----:B------:R0:W2:Y:S01]  /*3330*/  LDG.E.U16 R8, [R2.64] ;  /* 0x0000000602087981 */ /* 0x0000a2000c1e1500 */
[----:B-1----:R-:W-:Y:S01]  /*3340*/  IADD3 R32, P1, R53, R164, RZ ;  /* 0x000000a435207210 */ /* 0x002fe20007f3e0ff */
[----:B------:R-:W-:-:S02]  /*3350*/  IMAD R7, R27, 0x27, RZ ;  /* 0x000000271b077824 */ /* 0x000fc400078e02ff */
[----:B------:R1:W2:Y:S01]  /*3360*/  LDG.E.U16 R58, [R34.64] ;  /* 0x00000006223a7981 */ /* 0x0002a2000c1e1500 */
[-C--:B------:R-:W-:Y:S01]  /*3370*/  LEA.HI.X.SX32 R33, R0, R165.reuse, 0x1, P1 ;  /* 0x000000a500217211 */ /* 0x080fe200008f0eff */
[C---:B------:R-:W-:Y:S02]  /*3380*/  IMAD R53, R27.reuse, 0x138, RZ ;  /* 0x000001381b357824 */ /* 0x040fe400078e02ff */
[----:B------:R-:W-:Y:S01]  /*3390*/  IMAD R55, R27, 0x148, RZ ;  /* 0x000001481b377824 */ /* 0x000fe200078e02ff */
[-C--:B0-----:R-:W-:Y:S01]  /*33a0*/  IADD3 R2, P0, R37, R164.reuse, RZ ;  /* 0x000000a425027210 */ /* 0x081fe20007f1e0ff */
[----:B------:R0:W2:Y:S01]  /*33b0*/  LDG.E.U16 R57, [R32.64] ;  /* 0x0000000620397981 */ /* 0x0000a2000c1e1500 */
[----:B-1----:R-:W-:Y:S02]  /*33c0*/  IADD3 R34, P1, R49, R164, RZ ;  /* 0x000000a431227210 */ /* 0x002fe40007f3e0ff */
[-C--:B------:R-:W-:Y:S01]  /*33d0*/  LEA.HI.X.SX32 R3, R7, R165.reuse, 0x1, P0 ;  /* 0x000000a507037211 */ /* 0x080fe200000f0eff */
[----:B------:R-:W-:Y:S01]  /*33e0*/  IMAD R7, R27, 0xac, RZ ;  /* 0x000000ac1b077824 */ /* 0x000fe200078e02ff */
[----:B------:R-:W-:-:S02]  /*33f0*/  LEA.HI.X.SX32 R35, R37, R165, 0x1, P1 ;  /* 0x000000a525237211 */ /* 0x000fc400008f0eff */
[-C--:B------:R-:W-:Y:S02]  /*3400*/  IADD3 R48, P0, R53, R164.reuse, RZ ;  /* 0x000000a435307210 */ /* 0x080fe40007f1e0ff */
[-C--:B0-----:R-:W-:Y:S01]  /*3410*/  IADD3 R32, P1, R55, R164.reuse, RZ ;  /* 0x000000a437207210 */ /* 0x081fe20007f3e0ff */
[----:B------:R0:W2:Y:S01]  /*3420*/  LDG.E.U16 R37, [R34.64] ;  /* 0x0000000622257981 */ /* 0x0000a2000c1e1500 */
[-C--:B------:R-:W-:Y:S01]  /*3430*/  LEA.HI.X.SX32 R49, R49, R165.reuse, 0x1, P0 ;  /* 0x000000a531317211 */ /* 0x080fe200000f0eff */
[C---:B------:R-:W-:Y:S01]  /*3440*/  IMAD R53, R27.reuse, 0x158, RZ ;  /* 0x000001581b357824 */ /* 0x040fe200078e02ff */
[----:B------:R-:W-:Y:S01]  /*3450*/  LEA.HI.X.SX32 R33, R36, R165, 0x1, P1 ;  /* 0x000000a524217211 */ /* 0x000fe200008f0eff */
[----:B------:R-:W-:Y:S01]  /*3460*/  IMAD R93, R27, 0x168, RZ ;  /* 0x000001681b5d7824 */ /* 0x000fe200078e02ff */
[----:B------:R1:W3:Y:S04]  /*3470*/  LDG.E.U16 R3, [R2.64] ;  /* 0x0000000602037981 */ /* 0x0002e8000c1e1500 */
[----:B------:R1:W3:Y:S01]  /*3480*/  LDG.E.U16 R55, [R32.64] ;  /* 0x0000000620377981 */ /* 0x0002e2000c1e1500 */
[----:B0-----:R-:W-:Y:S01]  /*3490*/  IADD3 R34, P0, R7, R164, RZ ;  /* 0x000000a407227210 */ /* 0x001fe20007f1e0ff */
[----:B------:R-:W-:-:S02]  /*34a0*/  IMAD R91, R27, 0x5e, RZ ;  /* 0x0000005e1b5b7824 */ /* 0x000fc400078e02ff */
[----:B------:R0:W3:Y:S01]  /*34b0*/  LDG.E.U16 R56, [R48.64] ;  /* 0x0000000630387981 */ /* 0x0000e2000c1e1500 */
[----:B------:R-:W-:Y:S02]  /*34c0*/  LEA.HI.X.SX32 R35, R52, R165, 0x1, P0 ;  /* 0x000000a534237211 */ /* 0x000fe400000f0eff */
[----:B-1----:R-:W-:-:S03]  /*34d0*/  IADD3 R32, P0, R53, R164, RZ ;  /* 0x000000a435207210 */ /* 0x002fc60007f1e0ff */
[----:B------:R1:W3:Y:S01]  /*34e0*/  LDG.E.U16 R36, [R34.64] ;  /* 0x0000000622247981 */ /* 0x0002e2000c1e1500 */
[-C--:B0-----:R-:W-:Y:S01]  /*34f0*/  IADD3 R48, P1, R93, R164.reuse, RZ ;  /* 0x000000a45d307210 */ /* 0x081fe20007f3e0ff */
[----:B------:R-:W-:Y:S01]  /*3500*/  IMAD R93, R27, 0xbc, RZ ;  /* 0x000000bc1b5d7824 */ /* 0x000fe200078e02ff */
[-C--:B------:R-:W-:Y:S01]  /*3510*/  LEA.HI.X.SX32 R33, R7, R165.reuse, 0x1, P0 ;  /* 0x000000a507217211 */ /* 0x080fe200000f0eff */
[----:B------:R-:W-:Y:S01]  /*3520*/  IMAD R7, R27, 0x2f, RZ ;  /* 0x0000002f1b077824 */ /* 0x000fe200078e02ff */
[-C--:B------:R-:W-:Y:S02]  /*3530*/  LEA.HI.X.SX32 R49, R50, R165.reuse, 0x1, P1 ;  /* 0x000000a532317211 */ /* 0x080fe400008f0eff */
[-C--:B-1----:R-:W-:Y:S01]  /*3540*/  IADD3 R34, P0, R91, R164.reuse, RZ ;  /* 0x000000a45b227210 */ /* 0x082fe20007f1e0ff */
[----:B------:R0:W3:Y:S03]  /*3550*/  LDG.E.U16 R54, [R32.64] ;  /* 0x0000000620367981 */ /* 0x0000e6000c1e1500 */
[----:B------:R-:W-:Y:S01]  /*3560*/  LEA.HI.X.SX32 R35, R7, R165, 0x1, P0 ;  /* 0x000000a507237211 */ /* 0x000fe200000f0eff */
[----:B------:R-:W-:Y:S01]  /*3570*/  IMAD R7, R27, 0x178, RZ ;  /* 0x000001781b077824 */ /* 0x000fe200078e02ff */
[----:B------:R1:W3:Y:S04]  /*3580*/  LDG.E.U16 R53, [R48.64] ;  /* 0x0000000630357981 */ /* 0x0002e8000c1e1500 */
[----:B------:R1:W3:Y:S01]  /*3590*/  LDG.E.U16 R2, [R34.64] ;  /* 0x0000000622027981 */ /* 0x0002e2000c1e1500 */
[----:B0-----:R-:W-:-:S04]  /*35a0*/  IADD3 R32, P1, R93, R164, RZ ;  /* 0x000000a45d207210 */ /* 0x001fc80007f3e0ff */
[----:B------:R-:W-:Y:S01]  /*35b0*/  LEA.HI.X.SX32 R33, R91, R165, 0x1, P1 ;  /* 0x000000a55b217211 */ /* 0x000fe200008f0eff */
[----:B------:R-:W-:-:S04]  /*35c0*/  IMAD R91, R27, 0x188, RZ ;  /* 0x000001881b5b7824 */ /* 0x000fc800078e02ff */
[----:B-1----:R0:W3:Y:S01]  /*35d0*/  LDG.E.U16 R35, [R32.64] ;  /* 0x0000000620237981 */ /* 0x0020e2000c1e1500 */
[----:B------:R-:W-:Y:S01]  /*35e0*/  IMAD R121, R27, 0x198, RZ ;  /* 0x000001981b797824 */ /* 0x000fe200078e02ff */
[-C--:B------:R-:W-:Y:S01]  /*35f0*/  IADD3 R50, P1, R91, R164.reuse, RZ ;  /* 0x000000a45b327210 */ /* 0x080fe20007f3e0ff */
[----:B------:R-:W-:Y:S01]  /*3600*/  IMAD R49, R27, 0x1a8, RZ ;  /* 0x000001a81b317824 */ /* 0x000fe200078e02ff */
[----:B0-----:R-:W-:Y:S01]  /*3610*/  IADD3 R32, P0, R7, R164, RZ ;  /* 0x000000a407207210 */ /* 0x001fe20007f1e0ff */
[----:B------:R-:W-:-:S03]  /*3620*/  IMAD R7, R27, 0xcc, RZ ;  /* 0x000000cc1b077824 */ /* 0x000fc600078e02ff */
[-C--:B------:R-:W-:Y:S02]  /*3630*/  LEA.HI.X.SX32 R33, R93, R165.reuse, 0x1, P0 ;  /* 0x000000a55d217211 */ /* 0x080fe400000f0eff */
[-C--:B------:R-:W-:Y:S02]  /*3640*/  IADD3 R86, P0, R7, R164.reuse, RZ ;  /* 0x000000a407567210 */ /* 0x080fe40007f1e0ff */
[-C--:B------:R-:W-:Y:S01]  /*3650*/  IADD3 R48, P2, R121, R164.reuse, RZ ;  /* 0x000000a479307210 */ /* 0x080fe20007f5e0ff */
[----:B------:R0:W3:Y:S01]  /*3660*/  LDG.E.U16 R52, [R32.64] ;  /* 0x0000000620347981 */ /* 0x0000e2000c1e1500 */
[-C--:B------:R-:W-:Y:S01]  /*3670*/  LEA.HI.X.SX32 R51, R51, R165.reuse, 0x1, P1 ;  /* 0x000000a533337211 */ /* 0x080fe200008f0eff */
[----:B------:R-:W-:Y:S01]  /*3680*/  IMAD R91, R27, 0x6e, RZ ;  /* 0x0000006e1b5b7824 */ /* 0x000fe200078e02ff */
[----:B------:R-:W-:Y:S01]  /*3690*/  LEA.HI.X.SX32 R87, R87, R165, 0x1, P0 ;  /* 0x000000a557577211 */ /* 0x000fe200000f0eff */
[C---:B------:R-:W-:Y:S02]  /*36a0*/  IMAD R93, R27.reuse, 0xdc, RZ ;  /* 0x000000dc1b5d7824 */ /* 0x040fe400078e02ff */
[----:B------:R-:W-:Y:S01]  /*36b0*/  IMAD R121, R27, 0x1b8, RZ ;  /* 0x000001b81b797824 */ /* 0x000fe200078e02ff */
[----:B------:R1:W3:Y:S01]  /*36c0*/  LDG.E.U16 R51, [R50.64] ;  /* 0x0000000632337981 */ /* 0x0002e2000c1e1500 */
[----:B0-----:R-:W-:-:S03]  /*36d0*/  IADD3 R32, P1, R49, R164, RZ ;  /* 0x000000a431207210 */ /* 0x001fc60007f3e0ff */
[----:B------:R0:W3:Y:S01]  /*36e0*/  LDG.E.U16 R34, [R86.64] ;  /* 0x0000000656227981 */ /* 0x0000e2000c1e1500 */
[-C--:B------:R-:W-:Y:S01]  /*36f0*/  LEA.HI.X.SX32 R49, R7, R165.reuse, 0x1, P2 ;  /* 0x000000a507317211 */ /* 0x080fe200010f0eff */
[----:B------:R-:W-:Y:S01]  /*3700*/  IMAD R7, R27, 0x37, RZ ;  /* 0x000000371b077824 */ /* 0x000fe200078e02ff */
[----:B------:R-:W-:-:S03]  /*3710*/  LEA.HI.X.SX32 R33, R88, R165, 0x1, P1 ;  /* 0x000000a558217211 */ /* 0x000fc600008f0eff */
[----:B-1----:R1:W3:Y:S01]  /*3720*/  LDG.E.U16 R50, [R48.64] ;  /* 0x0000000630327981 */ /* 0x0022e2000c1e1500 */
[-C--:B0-----:R-:W-:Y:S01]  /*3730*/  IADD3 R86, P0, R91, R164.reuse, RZ ;  /* 0x000000a45b567210 */ /* 0x081fe20007f1e0ff */
[----:B------:R-:W-:Y:S01]  /*3740*/  IMAD R125, R27, 0xec, RZ ;  /* 0x000000ec1b7d7824 */ /* 0x000fe200078e02ff */
[-C--:B------:R-:W-:Y:S02]  /*3750*/  IADD3 R90, P2, R121, R164.reuse, RZ ;  /* 0x000000a4795a7210 */ /* 0x080fe40007f5e0ff */
[----:B------:R-:W-:Y:S01]  /*3760*/  LEA.HI.X.SX32 R87, R7, R165, 0x1, P0 ;  /* 0x000000a507577211 */ /* 0x000fe200000f0eff */
[----:B-1----:R0:W3:Y:S04]  /*3770*/  LDG.E.U16 R49, [R32.64] ;  /* 0x0000000620317981 */ /* 0x0020e8000c1e1500 */
[----:B------:R1:W3:Y:S01]  /*3780*/  LDG.E.U16 R0, [R86.64] ;  /* 0x0000000656007981 */ /* 0x0002e2000c1e1500 */
[----:B0-----:R-:W-:-:S04]  /*3790*/  IADD3 R32, P1, R93, R164, RZ ;  /* 0x000000a45d207210 */ /* 0x001fc80007f3e0ff */
[-C--:B------:R-:W-:Y:S02]  /*37a0*/  LEA.HI.X.SX32 R33, R91, R165.reuse, 0x1, P1 ;  /* 0x000000a55b217211 */ /* 0x080fe400008f0eff */
[-C--:B------:R-:W-:Y:S01]  /*37b0*/  LEA.HI.X.SX32 R91, R93, R165.reuse, 0x1, P2 ;  /* 0x000000a55d5b7211 */ /* 0x080fe200010f0eff */
[----:B------:R-:W-:Y:S01]  /*37c0*/  IMAD R93, R27, 0x1d8, RZ ;  /* 0x000001d81b5d7824 */ /* 0x000fe200078e02ff */
[-C--:B-1----:R-:W-:Y:S01]  /*37d0*/  IADD3 R86, P0, R125, R164.reuse, RZ ;  /* 0x000000a47d567210 */ /* 0x082fe20007f1e0ff */
[C---:B------:R-:W-:Y:S01]  /*37e0*/  IMAD R123, R27.reuse, 0x1c8, RZ ;  /* 0x000001c81b7b7824 */ /* 0x040fe200078e02ff */
[----:B------:R0:W3:Y:S01]  /*37f0*/  LDG.E.U16 R33, [R32.64] ;  /* 0x0000000620217981 */ /* 0x0000e2000c1e1500 */
[----:B------:R-:W-:Y:S01]  /*3800*/  IMAD R129, R27, 0x1e8, RZ ;  /* 0x000001e81b817824 */ /* 0x000fe200078e02ff */
[-C--:B------:R-:W-:Y:S02]  /*3810*/  LEA.HI.X.SX32 R87, R92, R165.reuse, 0x1, P0 ;  /* 0x000000a55c577211 */ /* 0x080fe400000f0eff */
[-C--:B------:R-:W-:Y:S01]  /*3820*/  IADD3 R92, P0, R93, R164.reuse, RZ ;  /* 0x000000a45d5c7210 */ /* 0x080fe20007f1e0ff */
[----:B------:R1:W3:Y:S01]  /*3830*/  LDG.E.U16 R48, [R90.64] ;  /* 0x000000065a307981 */ /* 0x0002e2000c1e1500 */
[-C--:B------:R-:W-:Y:S01]  /*3840*/  IADD3 R88, P3, R123, R164.reuse, RZ ;  /* 0x000000a47b587210 */ /* 0x080fe20007f7e0ff */
[----:B------:R-:W-:Y:S01]  /*3850*/  IMAD R127, R27, 0xfc, RZ ;  /* 0x000000fc1b7f7824 */ /* 0x000fe200078e02ff */
[-C--:B------:R-:W-:Y:S01]  /*3860*/  LEA.HI.X.SX32 R93, R125, R165.reuse, 0x1, P0 ;  /* 0x000000a57d5d7211 */ /* 0x080fe200000f0eff */
[----:B------:R-:W-:Y:S01]  /*3870*/  IMAD R125, R27, 0x1f8, RZ ;  /* 0x000001f81b7d7824 */ /* 0x000fe200078e02ff */
[----:B------:R-:W-:Y:S01]  /*3880*/  LEA.HI.X.SX32 R89, R89, R165, 0x1, P3 ;  /* 0x000000a559597211 */ /* 0x000fe200018f0eff */
[----:B0-----:R0:W3:Y:S01]  /*3890*/  LDG.E.U16 R32, [R86.64] ;  /* 0x0000000656207981 */ /* 0x0010e2000c1e1500 */
[----:B-1----:R-:W-:Y:S01]  /*38a0*/  IADD3 R90, P2, R129, R164, RZ ;  /* 0x000000a4815a7210 */ /* 0x002fe20007f5e0ff */
[----:B------:R-:W-:-:S02]  /*38b0*/  IMAD R123, R27, 0x7e, RZ ;  /* 0x0000007e1b7b7824 */ /* 0x000fc400078e02ff */
[----:B------:R1:W3:Y:S01]  /*38c0*/  LDG.E.U16 R202, [R92.64] ;  /* 0x000000065cca7981 */ /* 0x0002e2000c1e1500 */
[----:B------:R-:W-:Y:S02]  /*38d0*/  LEA.HI.X.SX32 R91, R118, R165, 0x1, P2 ;  /* 0x000000a5765b7211 */ /* 0x000fe400010f0eff */
[-C--:B0-----:R-:W-:Y:S01]  /*38e0*/  IADD3 R86, P1, R127, R164.reuse, RZ ;  /* 0x000000a47f567210 */ /* 0x081fe20007f3e0ff */
[----:B------:R0:W3:Y:S01]  /*38f0*/  LDG.E.U16 R7, [R88.64] ;  /* 0x0000000658077981 */ /* 0x0000e2000c1e1500 */
[----:B------:R-:W-:Y:S02]  /*3900*/  LEA R121, R27, -R27, 0x6 ;  /* 0x8000001b1b797211 */ /* 0x000fe400078e30ff */
[-C--:B-1----:R-:W-:Y:S01]  /*3910*/  IADD3 R92, P2, R125, R164.reuse, RZ ;  /* 0x000000a47d5c7210 */ /* 0x082fe20007f5e0ff */
[----:B------:R1:W3:Y:S01]  /*3920*/  LDG.E.U16 R203, [R90.64] ;  /* 0x000000065acb7981 */ /* 0x0002e2000c1e1500 */
[-C--:B------:R-:W-:Y:S02]  /*3930*/  LEA.HI.X.SX32 R87, R123, R165.reuse, 0x1, P1 ;  /* 0x000000a57b577211 */ /* 0x080fe400008f0eff */
[----:B------:R-:W-:Y:S01]  /*3940*/  LEA.HI.X.SX32 R93, R127, R165, 0x1, P2 ;  /* 0x000000a57f5d7211 */ /* 0x000fe200010f0eff */
[----:B------:R-:W-:Y:S01]  /*3950*/  IMAD R127, R27, 0x10a, RZ ;  /* 0x0000010a1b7f7824 */ /* 0x000fe200078e02ff */
[----:B0-----:R-:W-:Y:S01]  /*3960*/  IADD3 R88, P0, R123, R164, RZ ;  /* 0x000000a47b587210 */ /* 0x001fe20007f1e0ff */
[----:B------:R0:W3:Y:S01]  /*3970*/  LDG.E.U16 R205, [R86.64] ;  /* 0x0000000656cd7981 */ /* 0x0000e2000c1e1500 */
[----:B------:R-:W-:-:S02]  /*3980*/  IMAD R131, R27, 0x12a, RZ ;  /* 0x0000012a1b837824 */ /* 0x000fc400078e02ff */
[-C--:B------:R-:W-:Y:S01]  /*3990*/  LEA.HI.X.SX32 R89, R121, R165.reuse, 0x1, P0 ;  /* 0x000000a579597211 */ /* 0x080fe200000f0eff */
[C---:B------:R-:W-:Y:S01]  /*39a0*/  IMAD R121, R27.reuse, 0x85, RZ ;  /* 0x000000851b797824 */ /* 0x040fe200078e02ff */
[----:B------:R4:W3:Y:S01]  /*39b0*/  LDG.E.U16 R206, [R92.64] ;  /* 0x000000065cce7981 */ /* 0x0008e2000c1e1500 */
[----:B-1----:R-:W-:Y:S01]  /*39c0*/  IMAD R91, R27, 0x13a, RZ ;  /* 0x0000013a1b5b7824 */ /* 0x002fe200078e02ff */
[-C--:B------:R-:W-:Y:S02]  /*39d0*/  IADD3 R90, P2, R131, R164.reuse, RZ ;  /* 0x000000a4835a7210 */ /* 0x080fe40007f5e0ff */
[-C--:B0-----:R-:W-:Y:S01]  /*39e0*/  IADD3 R86, P0, R127, R164.reuse, RZ ;  /* 0x000000a47f567210 */ /* 0x081fe20007f1e0ff */
[C---:B------:R-:W-:Y:S01]  /*39f0*/  IMAD R125, R27.reuse, 0x95, RZ ;  /* 0x000000951b7d7824 */ /* 0x040fe200078e02ff */
[----:B------:R0:W3:Y:S01]  /*3a00*/  LDG.E.U16 R204, [R88.64] ;  /* 0x0000000658cc7981 */ /* 0x0000e2000c1e1500 */
[----:B------:R-:W-:Y:S01]  /*3a10*/  IMAD R129, R27, 0x11a, RZ ;  /* 0x0000011a1b817824 */ /* 0x000fe200078e02ff */
[-C--:B------:R-:W-:Y:S01]  /*3a20*/  LEA.HI.X.SX32 R87, R121, R165.reuse, 0x1, P0 ;  /* 0x000000a579577211 */ /* 0x080fe200000f0eff */
[----:B----4-:R-:W-:Y:S01]  /*3a30*/  IMAD R93, R27, 0x9d, RZ ;  /* 0x0000009d1b5d7824 */ /* 0x010fe200078e02ff */
[-C--:B------:R-:W-:Y:S01]  /*3a40*/  IADD3 R92, P0, R91, R164.reuse, RZ ;  /* 0x000000a45b5c7210 */ /* 0x080fe20007f1e0ff */
[----:B------:R-:W-:Y:S01]  /*3a50*/  IMAD R127, R27, 0x14a, RZ ;  /* 0x0000014a1b7f7824 */ /* 0x000fe200078e02ff */
[-C--:B------:R-:W-:Y:S01]  /*3a60*/  LEA.HI.X.SX32 R91, R125, R165.reuse, 0x1, P2 ;  /* 0x000000a57d5b7211 */ /* 0x080fe200010f0eff */
[----:B------:R-:W-:Y:S01]  /*3a70*/  IMAD R123, R27, 0x8d, RZ ;  /* 0x0000008d1b7b7824 */ /* 0x000fe200078e02ff */
[----:B------:R1:W4:Y:S01]  /*3a80*/  LDG.E.U16 R207, [R86.64] ;  /* 0x0000000656cf7981 */ /* 0x000322000c1e1500 */
[-C--:B------:R-:W-:Y:S01]  /*3a90*/  LEA.HI.X.SX32 R93, R93, R165.reuse, 0x1, P0 ;  /* 0x000000a55d5d7211 */ /* 0x080fe200000f0eff */
[----:B------:R-:W-:Y:S01]  /*3aa0*/  IMAD R131, R27, 0x16a, RZ ;  /* 0x0000016a1b837824 */ /* 0x000fe200078e02ff */
[----:B0-----:R-:W-:Y:S01]  /*3ab0*/  IADD3 R88, P1, R129, R164, RZ ;  /* 0x000000a481587210 */ /* 0x001fe20007f3e0ff */
[C---:B------:R-:W-:Y:S01]  /*3ac0*/  IMAD R121, R27.reuse, 0xa5, RZ ;  /* 0x000000a51b797824 */ /* 0x040fe200078e02ff */
[----:B------:R0:W3:Y:S01]  /*3ad0*/  LDG.E.U16 R209, [R90.64] ;  /* 0x000000065ad17981 */ /* 0x0000e2000c1e1500 */
[----:B------:R-:W-:Y:S01]  /*3ae0*/  IMAD R125, R27, 0xb5, RZ ;  /* 0x000000b51b7d7824 */ /* 0x000fe200078e02ff */
[----:B------:R-:W-:-:S02]  /*3af0*/  LEA.HI.X.SX32 R89, R123, R165, 0x1, P1 ;  /* 0x000000a57b597211 */ /* 0x000fc400008f0eff */
[-C--:B-1----:R-:W-:Y:S01]  /*3b00*/  IADD3 R86, P0, R127, R164.reuse, RZ ;  /* 0x000000a47f567210 */ /* 0x082fe20007f1e0ff */
[C---:B------:R-:W-:Y:S01]  /*3b10*/  IMAD R127, R27.reuse, 0x17a, RZ ;  /* 0x0000017a1b7f7824 */ /* 0x040fe200078e02ff */
[----:B------:R1:W3:Y:S01]  /*3b20*/  LDG.E.U16 R210, [R92.64] ;  /* 0x000000065cd27981 */ /* 0x0002e2000c1e1500 */
[----:B------:R-:W-:Y:S01]  /*3b30*/  IMAD R129, R27, 0x15a, RZ ;  /* 0x0000015a1b817824 */ /* 0x000fe200078e02ff */
[-C--:B------:R-:W-:Y:S02]  /*3b40*/  LEA.HI.X.SX32 R87, R121, R165.reuse, 0x1, P0 ;  /* 0x000000a579577211 */ /* 0x080fe400000f0eff */
[-C--:B0-----:R-:W-:Y:S01]  /*3b50*/  IADD3 R90, P2, R131, R164.reuse, RZ ;  /* 0x000000a4835a7210 */ /* 0x081fe20007f5e0ff */
[----:B------:R0:W3:Y:S01]  /*3b60*/  LDG.E.U16 R208, [R88.64] ;  /* 0x0000000658d07981 */ /* 0x0000e2000c1e1500 */
[----:B------:R-:W-:Y:S02]  /*3b70*/  IMAD R123, R27, 0xad, RZ ;  /* 0x000000ad1b7b7824 */ /* 0x000fe400078e02ff */
[-C--:B------:R-:W-:Y:S01]  /*3b80*/  LEA.HI.X.SX32 R91, R125, R165.reuse, 0x1, P2 ;  /* 0x000000a57d5b7211 */ /* 0x080fe200010f0eff */
[----:B-1----:R-:W-:Y:S01]  /*3b90*/  IMAD R93, R27, 0xbd, RZ ;  /* 0x000000bd1b5d7824 */ /* 0x002fe200078e02ff */
[-C--:B------:R-:W-:Y:S01]  /*3ba0*/  IADD3 R92, P0, R127, R164.reuse, RZ ;  /* 0x000000a47f5c7210 */ /* 0x080fe20007f1e0ff */
[C---:B------:R-:W-:Y:S01]  /*3bb0*/  IMAD R127, R27.reuse, 0x18a, RZ ;  /* 0x0000018a1b7f7824 */ /* 0x040fe200078e02ff */
[----:B------:R1:W3:Y:S01]  /*3bc0*/  LDG.E.U16 R211, [R86.64] ;  /* 0x0000000656d37981 */ /* 0x0002e2000c1e1500 */
[----:B------:R-:W-:Y:S01]  /*3bd0*/  IMAD R131, R27, 0x1aa, RZ ;  /* 0x000001aa1b837824 */ /* 0x000fe200078e02ff */
[-C--:B0-----:R-:W-:Y:S01]  /*3be0*/  IADD3 R88, P1, R129, R164.reuse, RZ ;  /* 0x000000a481587210 */ /* 0x081fe20007f3e0ff */
[----:B------:R-:W-:Y:S01]  /*3bf0*/  IMAD R121, R27, 0xc5, RZ ;  /* 0x000000c51b797824 */ /* 0x000fe200078e02ff */
[-C--:B------:R-:W-:Y:S01]  /*3c00*/  LEA.HI.X.SX32 R93, R93, R165.reuse, 0x1, P0 ;  /* 0x000000a55d5d7211 */ /* 0x080fe200000f0eff */
[----:B------:R0:W3:Y:S01]  /*3c10*/  LDG.E.U16 R213, [R90.64] ;  /* 0x000000065ad57981 */ /* 0x0000e2000c1e1500 */
[----:B------:R-:W-:Y:S01]  /*3c20*/  LEA.HI.X.SX32 R89, R123, R165, 0x1, P1 ;  /* 0x000000a57b597211 */ /* 0x000fe200008f0eff */
[C---:B------:R-:W-:Y:S01]  /*3c30*/  IMAD R125, R27.reuse, 0xd5, RZ ;  /* 0x000000d51b7d7824 */ /* 0x040fe200078e02ff */
[----:B------:R-:W-:Y:S01]  /*3c40*/  LOP3.LUT R14, R120, 0xff, RZ, 0xc0, !PT ;  /* 0x000000ff780e7812 */ /* 0x000fe200078ec0ff */
[----:B------:R-:W-:Y:S01]  /*3c50*/  IMAD R129, R27, 0x19a, RZ ;  /* 0x0000019a1b817824 */ /* 0x000fe200078e02ff */
[-C--:B-1----:R-:W-:Y:S01]  /*3c60*/  IADD3 R86, P0, R127, R164.reuse, RZ ;  /* 0x000000a47f567210 */ /* 0x082fe20007f1e0ff */
[----:B------:R-:W-:Y:S01]  /*3c70*/  IMAD R127, R27, 0x1ba, RZ ;  /* 0x000001ba1b7f7824 */ /* 0x000fe200078e02ff */
[----:B------:R1:W3:Y:S01]  /*3c80*/  LDG.E.U16 R214, [R92.64] ;  /* 0x000000065cd67981 */ /* 0x0002e2000c1e1500 */
[----:B0-----:R-:W-:-:S03]  /*3c90*/  IADD3 R90, P2, R131, R164, RZ ;  /* 0x000000a4835a7210 */ /* 0x001fc60007f5e0ff */
[----:B------:R0:W3:Y:S01]  /*3ca0*/  LDG.E.U16 R212, [R88.64] ;  /* 0x0000000658d47981 */ /* 0x0000e2000c1e1500 */
[-C--:B------:R-:W-:Y:S01]  /*3cb0*/  LEA.HI.X.SX32 R87, R121, R165.reuse, 0x1, P0 ;  /* 0x000000a579577211 */ /* 0x080fe200000f0eff */
[----:B------:R-:W-:Y:S01]  /*3cc0*/  IMAD R123, R27, 0xcd, RZ ;  /* 0x000000cd1b7b7824 */ /* 0x000fe200078e02ff */
[----:B------:R-:W-:Y:S02]  /*3cd0*/  LEA.HI.X.SX32 R91, R125, R165, 0x1, P2 ;  /* 0x000000a57d5b7211 */ /* 0x000fe400010f0eff */
[----:B------:R-:W-:Y:S01]  /*3ce0*/  SHF.L.U32 R251, R14, 0x1, RZ ;  /* 0x000000010efb7819 */ /* 0x000fe200000006ff */
[----:B-1----:R-:W-:Y:S01]  /*3cf0*/  IMAD R93, R27, 0xdd, RZ ;  /* 0x000000dd1b5d7824 */ /* 0x002fe200078e02ff */
[-C--:B------:R-:W-:Y:S01]  /*3d00*/  IADD3 R92, P0, R127, R164.reuse, RZ ;  /* 0x000000a47f5c7210 */ /* 0x080fe20007f1e0ff */
[----:B------:R-:W-:Y:S01]  /*3d10*/  IMAD R127, R27, 0x1ca, RZ ;  /* 0x000001ca1b7f7824 */ /* 0x000fe200078e02ff */
[----:B------:R1:W3:Y:S01]  /*3d20*/  LDG.E.U16 R217, [R90.64] ;  /* 0x000000065ad97981 */ /* 0x0002e2000c1e1500 */
[----:B0-----:R-:W-:-:S02]  /*3d30*/  IADD3 R88, P1, R129, R164, RZ ;  /* 0x000000a481587210 */ /* 0x001fc40007f3e0ff */
[-C--:B------:R-:W-:Y:S01]  /*3d40*/  LEA.HI.X.SX32 R93, R93, R165.reuse, 0x1, P0 ;  /* 0x000000a55d5d7211 */ /* 0x080fe200000f0eff */
[----:B------:R-:W-:Y:S01]  /*3d50*/  STS.U16 [R251+0x1000], R100 ;  /* 0x00100064fb007388 */ /* 0x000fe20000000400 */
[----:B------:R-:W-:Y:S01]  /*3d60*/  LEA.HI.X.SX32 R89, R123, R165, 0x1, P1 ;  /* 0x000000a57b597211 */ /* 0x000fe200008f0eff */
[----:B------:R-:W-:Y:S02]  /*3d70*/  IMAD R121, R27, 0xe5, RZ ;  /* 0x000000e51b797824 */ /* 0x000fe400078e02ff */
[----:B------:R0:W3:Y:S01]  /*3d80*/  LDG.E.U16 R215, [R86.64] ;  /* 0x0000000656d77981 */ /* 0x0000e2000c1e1500 */
[----:B-1----:R-:W-:Y:S01]  /*3d90*/  IADD3 R90, P0, R127, R164, RZ ;  /* 0x000000a47f5a7210 */ /* 0x002fe20007f1e0ff */
[C---:B------:R-:W-:Y:S02]  /*3da0*/  IMAD R127, R27.reuse, 0x1fa, RZ ;  /* 0x000001fa1b7f7824 */ /* 0x040fe400078e02ff */
[----:B------:R-:W-:Y:S04]  /*3db0*/  STS.U16 [R251], R102 ;  /* 0x00000066fb007388 */ /* 0x000fe80000000400 */
[----:B------:R-:W-:Y:S01]  /*3dc0*/  STS.U16 [R251+0x2000], R95 ;  /* 0x0020005ffb007388 */ /* 0x000fe20000000400 */
[----:B0-----:R-:W-:-:S03]  /*3dd0*/  IMAD R87, R27, 0x1ea, RZ ;  /* 0x000001ea1b577824 */ /* 0x001fc600078e02ff */
[----:B------:R-:W-:Y:S01]  /*3de0*/  STS.U16 [R251+0x4000], R101 ;  /* 0x00400065fb007388 */ /* 0x000fe20000000400 */
[----:B------:R-:W-:Y:S01]  /*3df0*/  IMAD R129, R27, 0x1da, RZ ;  /* 0x000001da1b817824 */ /* 0x000fe200078e02ff */
[----:B------:R-:W-:Y:S02]  /*3e00*/  LEA.HI.X.SX32 R91, R121, R165, 0x1, P0 ;  /* 0x000000a5795b7211 */ /* 0x000fe400000f0eff */
[----:B------:R0:W3:Y:S01]  /*3e10*/  LDG.E.U16 R216, [R88.64] ;  /* 0x0000000658d87981 */ /* 0x0000e2000c1e1500 */
[----:B------:R-:W-:-:S03]  /*3e20*/  IMAD R125, R27, 0xf5, RZ ;  /* 0x000000f51b7d7824 */ /* 0x000fc600078e02ff */
[----:B------:R-:W-:Y:S01]  /*3e30*/  STS.U16 [R251+0x8000], R97 ;  /* 0x00800061fb007388 */ /* 0x000fe20000000400 */
[----:B------:R-:W-:-:S03]  /*3e40*/  IADD3 R86, P0, R87, R164, RZ ;  /* 0x000000a457567210 */ /* 0x000fc60007f1e0ff */
[----:B------:R1:W-:Y:S01]  /*3e50*/  STS.U16 [R251+0x10000], R94 ;  /* 0x0100005efb007388 */ /* 0x0003e20000000400 */
[----:B0-----:R-:W-:Y:S01]  /*3e60*/  IMAD R89, R27, 0xfd, RZ ;  /* 0x000000fd1b597824 */ /* 0x001fe200078e02ff */
[----:B------:R-:W-:Y:S02]  /*3e70*/  IADD3 R88, P2, R127, R164, RZ ;  /* 0x000000a47f587210 */ /* 0x000fe40007f5e0ff */
[----:B------:R-:W-:Y:S01]  /*3e80*/  STS.U16 [R251+0x11000], R103 ;  /* 0x01100067fb007388 */ /* 0x000fe20000000400 */
[----:B------:R-:W-:-:S03]  /*3e90*/  IMAD R123, R27, 0xed, RZ ;  /* 0x000000ed1b7b7824 */ /* 0x000fc600078e02ff */
[----:B------:R-:W-:Y:S01]  /*3ea0*/  STS.U16 [R251+0x9000], R104 ;  /* 0x00900068fb007388 */ /* 0x000fe20000000400 */
[----:B------:R-:W-:-:S03]  /*3eb0*/  LEA.HI.X.SX32 R89, R89, R165, 0x1, P2 ;  /* 0x000000a559597211 */ /* 0x000fc600010f0eff */
[----:B------:R-:W-:Y:S01]  /*3ec0*/  STS.U16 [R251+0x12000], R106 ;  /* 0x0120006afb007388 */ /* 0x000fe20000000400 */
[----:B------:R-:W-:-:S03]  /*3ed0*/  LEA.HI.X.SX32 R87, R125, R165, 0x1, P0 ;  /* 0x000000a57d577211 */ /* 0x000fc600000f0eff */
[----:B------:R0:W-:Y:S01]  /*3ee0*/  STS.U16 [R251+0x13000], R105 ;  /* 0x01300069fb007388 */ /* 0x0001e20000000400 */
[----:B-1----:R-:W-:-:S03]  /*3ef0*/  IMAD R94, R27, 0x8e, RZ ;  /* 0x0000008e1b5e7824 */ /* 0x002fc600078e02ff */
[----:B------:R1:W3:Y:S04]  /*3f00*/  LDG.E.U16 R218, [R92.64] ;  /* 0x000000065cda7981 */ /* 0x0002e8000c1e1500 */
[----:B------:R-:W-:Y:S04]  /*3f10*/  STS.U16 [R251+0x5000], R107 ;  /* 0x0050006bfb007388 */ /* 0x000fe80000000400 */
[----:B------:R-:W-:Y:S01]  /*3f20*/  STS.U16 [R251+0xa000], R108 ;  /* 0x00a0006cfb007388 */ /* 0x000fe20000000400 */
[----:B-1----:R-:W-:-:S03]  /*3f30*/  IADD3 R92, P1, R129, R164, RZ ;  /* 0x000000a4815c7210 */ /* 0x002fc60007f3e0ff */
[----:B------:R-:W-:Y:S01]  /*3f40*/  STS.U16 [R251+0x14000], R110 ;  /* 0x0140006efb007388 */ /* 0x000fe20000000400 */
[----:B0-----:R-:W-:Y:S01]  /*3f50*/  IMAD R105, R27, 0x47, RZ ;  /* 0x000000471b697824 */ /* 0x001fe200078e02ff */
[----:B------:R-:W-:Y:S02]  /*3f60*/  LEA.HI.X.SX32 R93, R123, R165, 0x1, P1 ;  /* 0x000000a57b5d7211 */ /* 0x000fe400008f0eff */
[----:B------:R-:W-:Y:S01]  /*3f70*/  STS.U16 [R251+0x15000], R109 ;  /* 0x0150006dfb007388 */ /* 0x000fe20000000400 */
[----:B------:R-:W-:-:S03]  /*3f80*/  IADD3 R162, P4, R94, R164, RZ ;  /* 0x000000a45ea27210 */ /* 0x000fc60007f9e0ff */
[----:B------:R-:W-:Y:S04]  /*3f90*/  STS.U16 [R251+0xb000], R111 ;  /* 0x00b0006ffb007388 */ /* 0x000fe80000000400 */
[----:B------:R0:W3:Y:S04]  /*3fa0*/  LDG.E.U16 R225, [R88.64] ;  /* 0x0000000658e17981 */ /* 0x0000e8000c1e1500 */
[----:B------:R-:W-:Y:S04]  /*3fb0*/  STS.U16 [R251+0x16000], R112 ;  /* 0x01600070fb007388 */ /* 0x000fe80000000400 */
[----:B--2---:R1:W2:Y:S01]  /*3fc0*/  LDG.E.U16 R223, [R86.64] ;  /* 0x0000000656df7981 */ /* 0x0042a2000c1e1500 */
[----:B0-----:R-:W-:-:S03]  /*3fd0*/  IMAD R88, R27, 0x1fe, RZ ;  /* 0x000001fe1b587824 */ /* 0x001fc600078e02ff */
[----:B------:R-:W-:Y:S04]  /*3fe0*/  STS.U16 [R251+0x17000], R114 ;  /* 0x01700072fb007388 */ /* 0x000fe80000000400 */
[----:B------:R-:W-:Y:S01]  /*3ff0*/  STS.U16 [R251+0x3000], R113 ;  /* 0x00300071fb007388 */ /* 0x000fe20000000400 */
[----:B-1----:R-:W-:-:S03]  /*4000*/  IMAD R86, R27, 0xbe, RZ ;  /* 0x000000be1b567824 */ /* 0x002fc600078e02ff */
[----:B------:R-:W-:Y:S01]  /*4010*/  STS.U16 [R251+0x6000], R115 ;  /* 0x00600073fb007388 */ /* 0x000fe20000000400 */
[C---:B------:R-:W-:Y:S01]  /*4020*/  LEA R89, R27.reuse, -R27, 0x8 ;  /* 0x8000001b1b597211 */ /* 0x040fe200078e40ff */
[C---:B------:R-:W-:Y:S02]  /*4030*/  IMAD R87, R27.reuse, 0xae, RZ ;  /* 0x000000ae1b577824 */ /* 0x040fe400078e02ff */
[----:B------:R0:W-:Y:S01]  /*4040*/  STS.U16 [R251+0xc000], R116 ;  /* 0x00c00074fb007388 */ /* 0x0001e20000000400 */
[C---:B------:R-:W-:Y:S01]  /*4050*/  IMAD R101, R27.reuse, 0x5f, RZ ;  /* 0x0000005f1b657824 */ /* 0x040fe200078e02ff */
[-C--:B------:R-:W-:Y:S01]  /*4060*/  IADD3 R88, P3, R88, R164.reuse, RZ ;  /* 0x000000a458587210 */ /* 0x080fe20007f7e0ff */
[----:B------:R-:W-:Y:S01]  /*4070*/  IMAD R134, R27, 0x10e, RZ ;  /* 0x0000010e1b867824 */ /* 0x000fe200078e02ff */
[----:B------:R1:W2:Y:S01]  /*4080*/  LDG.E.U16 R221, [R92.64] ;  /* 0x000000065cdd7981 */ /* 0x0002a2000c1e1500 */
[----:B------:R-:W-:Y:S02]  /*4090*/  LEA.HI.X.SX32 R163, R105, R165, 0x1, P4 ;  /* 0x000000a569a37211 */ /* 0x000fe400020f0eff */
[----:B------:R-:W-:Y:S01]  /*40a0*/  IADD3 R128, P4, R86, R164, RZ ;  /* 0x000000a456807210 */ /* 0x000fe20007f9e0ff */
[----:B------:R-:W-:Y:S01]  /*40b0*/  STS.U16 [R251+0x18000], R99 ;  /* 0x01800063fb007388 */ /* 0x000fe20000000400 */
[----:B0-----:R-:W-:-:S03]  /*40c0*/  IMAD R116, R27, 0x11e, RZ ;  /* 0x0000011e1b747824 */ /* 0x001fc600078e02ff */
[----:B------:R0:W-:Y:S01]  /*40d0*/  STS.U16 [R251+0x19000], R96 ;  /* 0x01900060fb007388 */ /* 0x0001e20000000400 */
[C---:B-1----:R-:W-:Y:S02]  /*40e0*/  IMAD R92, R27.reuse, 0x9e, RZ ;  /* 0x0000009e1b5c7824 */ /* 0x042fe400078e02ff */
[C---:B------:R-:W-:Y:S01]  /*40f0*/  IMAD R93, R27.reuse, 0xee, RZ ;  /* 0x000000ee1b5d7824 */ /* 0x040fe200078e02ff */
[----:B------:R-:W-:Y:S01]  /*4100*/  STS.U16 [R251+0xd000], R117 ;  /* 0x00d00075fb007388 */ /* 0x000fe20000000400 */
[C---:B------:R-:W-:Y:S01]  /*4110*/  IMAD R104, R27.reuse, 0x4f, RZ ;  /* 0x0000004f1b687824 */ /* 0x040fe200078e02ff */
[-C--:B------:R-:W-:Y:S01]  /*4120*/  IADD3 R116, P2, R116, R164.reuse, RZ ;  /* 0x000000a474747210 */ /* 0x080fe20007f5e0ff */
[C---:B------:R-:W-:Y:S01]  /*4130*/  IMAD R103, R27.reuse, 0x57, RZ ;  /* 0x000000571b677824 */ /* 0x040fe200078e02ff */
[----:B------:R1:W2:Y:S01]  /*4140*/  LDG.E.U16 R219, [R90.64] ;  /* 0x000000065adb7981 */ /* 0x0002a2000c1e1500 */
[----:B0-----:R-:W-:Y:S01]  /*4150*/  IMAD R96, R27, 0x8f, RZ ;  /* 0x0000008f1b607824 */ /* 0x001fe200078e02ff */
[-C--:B------:R-:W-:Y:S01]  /*4160*/  LEA.HI.X.SX32 R89, R89, R165.reuse, 0x1, P3 ;  /* 0x000000a559597211 */ /* 0x080fe200018f0eff */
[C---:B------:R-:W-:Y:S01]  /*4170*/  IMAD R95, R27.reuse, 0x87, RZ ;  /* 0x000000871b5f7824 */ /* 0x040fe200078e02ff */
[----:B------:R0:W-:Y:S01]  /*4180*/  STS.U16 [R251+0x1a000], R98 ;  /* 0x01a00062fb007388 */ /* 0x0001e20000000400 */
[C---:B------:R-:W-:Y:S01]  /*4190*/  IMAD R152, R27.reuse, 0x15c, RZ ;  /* 0x0000015c1b987824 */ /* 0x040fe200078e02ff */
[-C--:B------:R-:W-:Y:S01]  /*41a0*/  IADD3 R134, P0, R134, R164.reuse, RZ ;  /* 0x000000a486867210 */ /* 0x080fe20007f1e0ff */
[C---:B------:R-:W-:Y:S01]  /*41b0*/  IMAD R118, R27.reuse, 0x10c, RZ ;  /* 0x0000010c1b767824 */ /* 0x040fe200078e02ff */
[-C--:B------:R-:W-:Y:S01]  /*41c0*/  IADD3 R132, P5, R92, R164.reuse, RZ ;  /* 0x000000a45c847210 */ /* 0x080fe20007fbe0ff */
[----:B------:R-:W-:Y:S01]  /*41d0*/  IMAD R154, R27, 0x14c, RZ ;  /* 0x0000014c1b9a7824 */ /* 0x000fe200078e02ff */
[-C--:B------:R-:W-:Y:S01]  /*41e0*/  IADD3 R130, P3, R87, R164.reuse, RZ ;  /* 0x000000a457827210 */ /* 0x080fe20007f7e0ff */
[----:B-1----:R-:W-:Y:S01]  /*41f0*/  IMAD R90, R27, 0xce, RZ ;  /* 0x000000ce1b5a7824 */ /* 0x002fe200078e02ff */
[----:B------:R-:W-:Y:S01]  /*4200*/  LEA.HI.X.SX32 R129, R101, R165, 0x1, P4 ;  /* 0x000000a565817211 */ /* 0x000fe200020f0eff */
[----:B------:R-:W-:Y:S01]  /*4210*/  IMAD R91, R27, 0xde, RZ ;  /* 0x000000de1b5b7824 */ /* 0x000fe200078e02ff */
[----:B------:R-:W-:Y:S01]  /*4220*/  IADD3 R122, P4, R93, R164, RZ ;  /* 0x000000a45d7a7210 */ /* 0x000fe20007f9e0ff */
[----:B0-----:R-:W-:-:S02]  /*4230*/  IMAD R98, R27, 0x77, RZ ;  /* 0x000000771b627824 */ /* 0x001fc400078e02ff */
[C---:B------:R-:W-:Y:S01]  /*4240*/  IMAD R114, R27.reuse, 0x12e, RZ ;  /* 0x0000012e1b727824 */ /* 0x040fe200078e02ff */
[-C--:B------:R-:W-:Y:S01]  /*4250*/  LEA.HI.X.SX32 R117, R96, R165.reuse, 0x1, P2 ;  /* 0x000000a560757211 */ /* 0x080fe200010f0eff */
[C---:B------:R-:W-:Y:S01]  /*4260*/  IMAD R100, R27.reuse, 0x67, RZ ;  /* 0x000000671b647824 */ /* 0x040fe200078e02ff */
[-C--:B------:R-:W-:Y:S01]  /*4270*/  LEA.HI.X.SX32 R133, R104, R165.reuse, 0x1, P5 ;  /* 0x000000a568857211 */ /* 0x080fe200028f0eff */
[----:B------:R-:W-:Y:S01]  /*4280*/  IMAD R99, R27, 0x6f, RZ ;  /* 0x0000006f1b637824 */ /* 0x000fe200078e02ff */
[-C--:B------:R-:W-:Y:S01]  /*4290*/  LEA.HI.X.SX32 R131, R103, R165.reuse, 0x1, P3 ;  /* 0x000000a567837211 */ /* 0x080fe200018f0eff */
[----:B------:R-:W-:Y:S01]  /*42a0*/  IMAD R14, R27, 0xfe, RZ ;  /* 0x000000fe1b0e7824 */ /* 0x000fe200078e02ff */
[-C--:B------:R-:W-:Y:S01]  /*42b0*/  LEA.HI.X.SX32 R135, R95, R165.reuse, 0x1, P0 ;  /* 0x000000a55f877211 */ /* 0x080fe200000f0eff */
[C---:B------:R-:W-:Y:S01]  /*42c0*/  IMAD R158, R27.reuse, 0x12c, RZ ;  /* 0x0000012c1b9e7824 */ /* 0x040fe200078e02ff */
[-C--:B------:R-:W-:Y:S01]  /*42d0*/  IADD3 R152, P2, R152, R164.reuse, RZ ;  /* 0x000000a498987210 */ /* 0x080fe20007f5e0ff */
[C---:B------:R-:W-:Y:S01]  /*42e0*/  IMAD R102, R27.reuse, 0x97, RZ ;  /* 0x000000971b667824 */ /* 0x040fe200078e02ff */
[-C--:B------:R-:W-:Y:S01]  /*42f0*/  IADD3 R118, P6, R118, R164.reuse, RZ ;  /* 0x000000a476767210 */ /* 0x080fe20007fde0ff */
[C---:B------:R-:W-:Y:S01]  /*4300*/  IMAD R112, R27.reuse, 0x13e, RZ ;  /* 0x0000013e1b707824 */ /* 0x040fe200078e02ff */
[-C--:B------:R-:W-:Y:S01]  /*4310*/  IADD3 R126, P5, R90, R164.reuse, RZ ;  /* 0x000000a45a7e7210 */ /* 0x080fe20007fbe0ff */
[----:B------:R-:W-:Y:S01]  /*4320*/  IMAD R109, R27, 0x17e, RZ ;  /* 0x0000017e1b6d7824 */ /* 0x000fe200078e02ff */
[-C--:B------:R-:W-:Y:S01]  /*4330*/  IADD3 R124, P3, R91, R164.reuse, RZ ;  /* 0x000000a45b7c7210 */ /* 0x080fe20007f7e0ff */
[C---:B------:R-:W-:Y:S01]  /*4340*/  IMAD R150, R27.reuse, 0x16c, RZ ;  /* 0x0000016c1b967824 */ /* 0x040fe200078e02ff */
[-C--:B------:R-:W-:Y:S01]  /*4350*/  LEA.HI.X.SX32 R123, R98, R165.reuse, 0x1, P4 ;  /* 0x000000a5627b7211 */ /* 0x080fe200020f0eff */
[C---:B------:R-:W-:Y:S01]  /*4360*/  IMAD R160, R27.reuse, 0x11c, RZ ;  /* 0x0000011c1ba07824 */ /* 0x040fe200078e02ff */
[-C--:B------:R-:W-:Y:S01]  /*4370*/  IADD3 R154, P0, R154, R164.reuse, RZ ;  /* 0x000000a49a9a7210 */ /* 0x080fe20007f1e0ff */
[C---:B------:R-:W-:Y:S01]  /*4380*/  IMAD R107, R27.reuse, 0x9f, RZ ;  /* 0x0000009f1b6b7824 */ /* 0x040fe200078e02ff */
[----:B------:R-:W-:Y:S01]  /*4390*/  IADD3 R114, P4, R114, R164, RZ ;  /* 0x000000a472727210 */ /* 0x000fe20007f9e0ff */
[----:B------:R-:W-:Y:S01]  /*43a0*/  IMAD R156, R27, 0x13c, RZ ;  /* 0x0000013c1b9c7824 */ /* 0x000fe200078e02ff */
[-C--:B------:R-:W-:Y:S01]  /*43b0*/  LEA.HI.X.SX32 R153, R87, R165.reuse, 0x1, P2 ;  /* 0x000000a557997211 */ /* 0x080fe200010f0eff */
[C---:B------:R-:W-:Y:S01]  /*43c0*/  IMAD R87, R27.reuse, 0xbf, RZ ;  /* 0x000000bf1b577824 */ /* 0x040fe200078e02ff */
[-C--:B------:R-:W-:Y:S01]  /*43d0*/  LEA.HI.X.SX32 R127, R100, R165.reuse, 0x1, P5 ;  /* 0x000000a5647f7211 */ /* 0x080fe200028f0eff */
[----:B------:R-:W-:Y:S01]  /*43e0*/  IMAD R108, R27, 0x15e, RZ ;  /* 0x0000015e1b6c7824 */ /* 0x000fe200078e02ff */
[-C--:B------:R-:W-:Y:S01]  /*43f0*/  LEA.HI.X.SX32 R125, R99, R165.reuse, 0x1, P3 ;  /* 0x000000a5637d7211 */ /* 0x080fe200018f0eff */
[----:B------:R-:W-:Y:S01]  /*4400*/  IMAD R148, R27, 0x17c, RZ ;  /* 0x0000017c1b947824 */ /* 0x000fe200078e02ff */
[-C--:B------:R-:W-:Y:S01]  /*4410*/  LEA.HI.X.SX32 R119, R119, R165.reuse, 0x1, P6 ;  /* 0x000000a577777211 */ /* 0x080fe200030f0eff */
[----:B------:R-:W-:Y:S01]  /*4420*/  IMAD R143, R27, 0x19e, RZ ;  /* 0x0000019e1b8f7824 */ /* 0x000fe200078e02ff */
[----:B------:R-:W-:-:S02]  /*4430*/  LEA.HI.X.SX32 R155, R137, R165, 0x1, P0 ;  /* 0x000000a5899b7211 */ /* 0x000fc400000f0eff */
[C---:B------:R-:W-:Y:S01]  /*4440*/  LEA R97, R27.reuse, -R27, 0x7 ;  /* 0x8000001b1b617211 */ /* 0x040fe200078e38ff */
[C---:B------:R-:W-:Y:S01]  /*4450*/  IMAD R110, R27.reuse, 0x14e, RZ ;  /* 0x0000014e1b6e7824 */ /* 0x040fe200078e02ff */
[-C--:B------:R-:W-:Y:S01]  /*4460*/  IADD3 R120, P5, R14, R164.reuse, RZ ;  /* 0x000000a40e787210 */ /* 0x080fe20007fbe0ff */
[C---:B------:R-:W-:Y:S01]  /*4470*/  IMAD R142, R27.reuse, 0xaf, RZ ;  /* 0x000000af1b8e7824 */ /* 0x040fe200078e02ff */
[-C--:B------:R-:W-:Y:S01]  /*4480*/  IADD3 R158, P3, R158, R164.reuse, RZ ;  /* 0x000000a49e9e7210 */ /* 0x080fe20007f7e0ff */
[C---:B------:R-:W-:Y:S01]  /*4490*/  IMAD R106, R27.reuse, 0x16e, RZ ;  /* 0x0000016e1b6a7824 */ /* 0x040fe200078e02ff */
[-C--:B------:R-:W-:Y:S01]  /*44a0*/  IADD3 R112, P6, R112, R164.reuse, RZ ;  /* 0x000000a470707210 */ /* 0x080fe20007fde0ff */
[C---:B------:R-:W-:Y:S01]  /*44b0*/  IMAD R140, R27.reuse, 0x18e, RZ ;  /* 0x0000018e1b8c7824 */ /* 0x040fe200078e02ff */
[-C--:B------:R-:W-:Y:S01]  /*44c0*/  LEA.HI.X.SX32 R115, R102, R165.reuse, 0x1, P4 ;  /* 0x000000a566737211 */ /* 0x080fe200020f0eff */
[----:B------:R-:W-:Y:S01]  /*44d0*/  IMAD R111, R27, 0xa7, RZ ;  /* 0x000000a71b6f7824 */ /* 0x000fe200078e02ff */
[-C--:B------:R-:W-:Y:S01]  /*44e0*/  IADD3 R104, P0, R109, R164.reuse, RZ ;  /* 0x000000a46d687210 */ /* 0x080fe20007f1e0ff */
[C---:B------:R-:W-:Y:S01]  /*44f0*/  IMAD R144, R27.reuse, 0x19c, RZ ;  /* 0x0000019c1b907824 */ /* 0x040fe200078e02ff */
[-C--:B------:R-:W-:Y:S01]  /*4500*/  IADD3 R150, P4, R150, R164.reuse, RZ ;  /* 0x000000a496967210 */ /* 0x080fe20007f9e0ff */
[C---:B------:R-:W-:Y:S01]  /*4510*/  IMAD R146, R27.reuse, 0x18c, RZ ;  /* 0x0000018c1b927824 */ /* 0x040fe200078e02ff */
[-C--:B------:R-:W-:Y:S01]  /*4520*/  IADD3 R160, P1, R160, R164.reuse, RZ ;  /* 0x000000a4a0a07210 */ /* 0x080fe20007f3e0ff */
[----:B------:R-:W-:Y:S01]  /*4530*/  IMAD R98, R27, 0x1ae, RZ ;  /* 0x000001ae1b627824 */ /* 0x000fe200078e02ff */
[-C--:B------:R-:W-:Y:S01]  /*4540*/  LEA.HI.X.SX32 R121, R97, R165.reuse, 0x1, P5 ;  /* 0x000000a561797211 */ /* 0x080fe200028f0eff */
[C---:B------:R-:W-:Y:S01]  /*4550*/  IMAD R145, R27.reuse, 0xb7, RZ ;  /* 0x000000b71b917824 */ /* 0x040fe200078e02ff */
[-C--:B------:R-:W-:Y:S01]  /*4560*/  LEA.HI.X.SX32 R159, R136, R165.reuse, 0x1, P3 ;  /* 0x000000a5889f7211 */ /* 0x080fe200018f0eff */
[----:B------:R-:W-:Y:S01]  /*4570*/  IMAD R96, R27, 0x1be, RZ ;  /* 0x000001be1b607824 */ /* 0x000fe200078e02ff */
[-C--:B------:R-:W-:Y:S01]  /*4580*/  LEA.HI.X.SX32 R113, R107, R165.reuse, 0x1, P6 ;  /* 0x000000a56b717211 */ /* 0x080fe200030f0eff */
[----:B------:R-:W-:Y:S01]  /*4590*/  IMAD R95, R27, 0xdf, RZ ;  /* 0x000000df1b5f7824 */ /* 0x000fe200078e02ff */
[----:B------:R-:W-:Y:S01]  /*45a0*/  LEA.HI.X.SX32 R105, R87, R165, 0x1, P0 ;  /* 0x000000a557697211 */ /* 0x000fe200000f0eff */
[----:B------:R-:W-:Y:S01]  /*45b0*/  IMAD R87, R27, 0xcf, RZ ;  /* 0x000000cf1b577824 */ /* 0x000fe200078e02ff */
[-C--:B------:R-:W-:Y:S01]  /*45c0*/  IADD3 R156, P5, R156, R164.reuse, RZ ;  /* 0x000000a49c9c7210 */ /* 0x080fe20007fbe0ff */
[----:B------:R-:W2:Y:S01]  /*45d0*/  LDG.E.U16 R118, [R118.64] ;  /* 0x0000000676767981 */ /* 0x000ea2000c1e1500 */
[----:B------:R-:W-:-:S02]  /*45e0*/  IADD3 R108, P3, R108, R164, RZ ;  /* 0x000000a46c6c7210 */ /* 0x000fc40007f7e0ff */
[-C--:B------:R-:W-:Y:S01]  /*45f0*/  IADD3 R148, P6, R148, R164.reuse, RZ ;  /* 0x000000a494947210 */ /* 0x080fe20007fde0ff */
[----:B------:R-:W2:Y:S01]  /*4600*/  LDG.E.U16 R154, [R154.64] ;  /* 0x000000069a9a7981 */ /* 0x000ea2000c1e1500 */
[-C--:B------:R-:W-:Y:S02]  /*4610*/  LEA.HI.X.SX32 R151, R138, R165.reuse, 0x1, P4 ;  /* 0x000000a58a977211 */ /* 0x080fe400020f0eff */
[-C--:B------:R-:W-:Y:S01]  /*4620*/  LEA.HI.X.SX32 R161, R94, R165.reuse, 0x1, P1 ;  /* 0x000000a55ea17211 */ /* 0x080fe200008f0eff */
[----:B------:R-:W2:Y:S01]  /*4630*/  LDG.E.U16 R152, [R152.64] ;  /* 0x0000000698987981 */ /* 0x000ea2000c1e1500 */
[-C--:B------:R-:W-:Y:S02]  /*4640*/  IADD3 R100, P4, R143, R164.reuse, RZ ;  /* 0x000000a48f647210 */ /* 0x080fe40007f9e0ff */
[----:B------:R-:W-:Y:S01]  /*4650*/  IADD3 R110, P1, R110, R164, RZ ;  /* 0x000000a46e6e7210 */ /* 0x000fe20007f3e0ff */
[----:B------:R-:W2:Y:S01]  /*4660*/  LDG.E.U16 R162, [R162.64] ;  /* 0x00000006a2a27981 */ /* 0x000ea2000c1e1500 */
[----:B------:R-:W-:-:S02]  /*4670*/  LEA.HI.X.SX32 R157, R92, R165, 0x1, P5 ;  /* 0x000000a55c9d7211 */ /* 0x000fc400028f0eff */
[-C--:B------:R-:W-:Y:S01]  /*4680*/  LEA.HI.X.SX32 R109, R142, R165.reuse, 0x1, P3 ;  /* 0x000000a58e6d7211 */ /* 0x080fe200018f0eff */
[C---:B------:R-:W-:Y:S01]  /*4690*/  IMAD R142, R27.reuse, 0x1ac, RZ ;  /* 0x000001ac1b8e7824 */ /* 0x040fe200078e02ff */
[-C--:B------:R-:W-:Y:S01]  /*46a0*/  LEA.HI.X.SX32 R149, R86, R165.reuse, 0x1, P6 ;  /* 0x000000a556957211 */ /* 0x080fe200030f0eff */
[C---:B------:R-:W-:Y:S01]  /*46b0*/  IMAD R86, R27.reuse, 0xc7, RZ ;  /* 0x000000c71b567824 */ /* 0x040fe200078e02ff */
[-C--:B------:R-:W-:Y:S01]  /*46c0*/  IADD3 R106, P5, R106, R164.reuse, RZ ;  /* 0x000000a46a6a7210 */ /* 0x080fe20007fbe0ff */
[----:B------:R-:W2:Y:S01]  /*46d0*/  LDG.E.U16 R132, [R132.64] ;  /* 0x0000000684847981 */ /* 0x000ea2000c1e1500 */
[-C--:B------:R-:W-:Y:S01]  /*46e0*/  IADD3 R102, P2, R140, R164.reuse, RZ ;  /* 0x000000a48c667210 */ /* 0x080fe20007f5e0ff */
        /* <DEDUP_REMOVED lines=11> */
[----:B------:R-:W-:Y:S01]  /*47a0*/  LEA.HI.X.SX32 R107, R145, R165, 0x1, P5 ;  /* 0x000000a5916b7211 */ /* 0x000fe200028f0eff */
[----:B------:R-:W2:Y:S01]  /*47b0*/  LDG.E.U16 R160, [R160.64] ;  /* 0x00000006a0a07981 */ /* 0x000ea2000c1e1500 */
[----:B------:R-:W-:-:S02]  /*47c0*/  IADD3 R142, P5, R142, R164, RZ ;  /* 0x000000a48e8e7210 */ /* 0x000fc40007fbe0ff */
[-C--:B------:R-:W-:Y:S01]  /*47d0*/  LEA.HI.X.SX32 R103, R86, R165.reuse, 0x1, P2 ;  /* 0x000000a556677211 */ /* 0x080fe200010f0eff */
[C---:B------:R-:W-:Y:S01]  /*47e0*/  IMAD R86, R27.reuse, 0x1dc, RZ ;  /* 0x000001dc1b567824 */ /* 0x040fe200078e02ff */
[-C--:B------:R-:W-:Y:S01]  /*47f0*/  LEA.HI.X.SX32 R145, R90, R165.reuse, 0x1, P3 ;  /* 0x000000a55a917211 */ /* 0x080fe200018f0eff */
[----:B------:R-:W-:Y:S01]  /*4800*/  IMAD R90, R27, 0x1ee, RZ ;  /* 0x000001ee1b5a7824 */ /* 0x000fe200078e02ff */
[-C--:B------:R-:W-:Y:S01]  /*4810*/  IADD3 R140, P0, R140, R164.reuse, RZ ;  /* 0x000000a48c8c7210 */ /* 0x080fe20007f1e0ff */
[----:B------:R-:W2:Y:S01]  /*4820*/  LDG.E.U16 R158, [R158.64] ;  /* 0x000000069e9e7981 */ /* 0x000ea2000c1e1500 */
[-C--:B------:R-:W-:Y:S02]  /*4830*/  LEA.HI.X.SX32 R147, R139, R165.reuse, 0x1, P1 ;  /* 0x000000a58b937211 */ /* 0x080fe400008f0eff */
[-C--:B------:R-:W-:Y:S01]  /*4840*/  LEA.HI.X.SX32 R99, R87, R165.reuse, 0x1, P6 ;  /* 0x000000a557637211 */ /* 0x080fe200030f0eff */
[----:B------:R-:W-:Y:S01]  /*4850*/  IMAD R87, R27, 0x1fc, RZ ;  /* 0x000001fc1b577824 */ /* 0x000fe200078e02ff */
[----:B------:R-:W-:Y:S01]  /*4860*/  IADD3 R96, P1, R96, R164, RZ ;  /* 0x000000a460607210 */ /* 0x000fe20007f3e0ff */
[----:B------:R-:W2:Y:S01]  /*4870*/  LDG.E.U16 R156, [R156.64] ;  /* 0x000000069c9c7981 */ /* 0x000ea2000c1e1500 */
[----:B------:R-:W-:-:S02]  /*4880*/  LEA.HI.X.SX32 R143, R141, R165, 0x1, P5 ;  /* 0x000000a58d8f7211 */ /* 0x000fc400028f0eff */
[----:B------:R-:W-:Y:S01]  /*4890*/  LEA.HI.X.SX32 R141, R91, R165, 0x1, P0 ;  /* 0x000000a55b8d7211 */ /* 0x000fe200000f0eff */
[----:B------:R-:W2:Y:S01]  /*48a0*/  LDG.E.U16 R150, [R150.64] ;  /* 0x0000000696967981 */ /* 0x000ea2000c1e1500 */
[-C--:B------:R-:W-:Y:S02]  /*48b0*/  IADD3 R138, P2, R138, R164.reuse, RZ ;  /* 0x000000a48a8a7210 */ /* 0x080fe40007f5e0ff */
[-C--:B------:R-:W-:Y:S01]  /*48c0*/  IADD3 R94, P3, R94, R164.reuse, RZ ;  /* 0x000000a45e5e7210 */ /* 0x080fe20007f7e0ff */
[----:B------:R-:W2:Y:S01]  /*48d0*/  LDG.E.U16 R148, [R148.64] ;  /* 0x0000000694947981 */ /* 0x000ea2000c1e1500 */
[-C--:B------:R-:W-:Y:S02]  /*48e0*/  IADD3 R86, P4, R86, R164.reuse, RZ ;  /* 0x000000a456567210 */ /* 0x080fe40007f9e0ff */
[-C--:B------:R-:W-:Y:S01]  /*48f0*/  IADD3 R92, P5, R92, R164.reuse, RZ ;  /* 0x000000a45c5c7210 */ /* 0x080fe20007fbe0ff */
[----:B------:R-:W2:Y:S01]  /*4900*/  LDG.E.U16 R130, [R130.64] ;  /* 0x0000000682827981 */ /* 0x000ea2000c1e1500 */
[----:B------:R-:W-:-:S02]  /*4910*/  IADD3 R136, P6, R136, R164, RZ ;  /* 0x000000a488887210 */ /* 0x000fc40007fde0ff */
[-C--:B------:R-:W-:Y:S01]  /*4920*/  IADD3 R90, P0, R90, R164.reuse, RZ ;  /* 0x000000a45a5a7210 */ /* 0x080fe20007f1e0ff */
[----:B------:R-:W2:Y:S01]  /*4930*/  LDG.E.U16 R128, [R128.64] ;  /* 0x0000000680807981 */ /* 0x000ea2000c1e1500 */
[-C--:B------:R-:W-:Y:S02]  /*4940*/  LEA.HI.X.SX32 R97, R95, R165.reuse, 0x1, P1 ;  /* 0x000000a55f617211 */ /* 0x080fe400008f0eff */
[----:B------:R-:W-:Y:S01]  /*4950*/  MOV R137, c[0x0][0x198] ;  /* 0x0000660000897a02 */ /* 0x000fe20000000f00 */
[----:B------:R-:W-:Y:S01]  /*4960*/  IMAD R139, R27, 0xe6, RZ ;  /* 0x000000e61b8b7824 */ /* 0x000fe200078e02ff */
[----:B------:R-:W-:Y:S01]  /*4970*/  IADD3 R164, P1, R87, R164, RZ ;  /* 0x000000a457a47210 */ /* 0x000fe20007f3e0ff */
[C---:B------:R-:W-:Y:S01]  /*4980*/  IMAD R87, R27.reuse, 0xe7, RZ ;  /* 0x000000e71b577824 */ /* 0x040fe200078e02ff */
[----:B------:R-:W2:Y:S01]  /*4990*/  LDG.E.U16 R146, [R146.64] ;  /* 0x0000000692927981 */ /* 0x000ea2000c1e1500 */
[C---:B------:R-:W-:Y:S02]  /*49a0*/  IMAD R91, R27.reuse, 0xef, RZ ;  /* 0x000000ef1b5b7824 */ /* 0x040fe400078e02ff */
[----:B------:R-:W-:Y:S01]  /*49b0*/  IMAD R27, R27, 0xf7, RZ ;  /* 0x000000f71b1b7824 */ /* 0x000fe200078e02ff */
[----:B------:R-:W2:Y:S01]  /*49c0*/  LDG.E.U16 R144, [R144.64] ;  /* 0x0000000690907981 */ /* 0x000ea2000c1e1500 */
[----:B------:R-:W-:Y:S01]  /*49d0*/  IMAD R137, R137, 0xf6, RZ ;  /* 0x000000f689897824 */ /* 0x000fe200078e02ff */
[----:B------:R-:W-:-:S02]  /*49e0*/  LEA.HI.X.SX32 R95, R87, R165, 0x1, P3 ;  /* 0x000000a5575f7211 */ /* 0x000fc400018f0eff */
[-C--:B------:R-:W-:Y:S01]  /*49f0*/  LEA.HI.X.SX32 R87, R93, R165.reuse, 0x1, P4 ;  /* 0x000000a55d577211 */ /* 0x080fe200020f0eff */
[----:B------:R-:W2:Y:S01]  /*4a00*/  LDG.E.U16 R142, [R142.64] ;  /* 0x000000068e8e7981 */ /* 0x000ea2000c1e1500 */
[-C--:B------:R-:W-:Y:S02]  /*4a10*/  LEA.HI.X.SX32 R93, R91, R165.reuse, 0x1, P5 ;  /* 0x000000a55b5d7211 */ /* 0x080fe400028f0eff */
[-C--:B------:R-:W-:Y:S01]  /*4a20*/  LEA.HI.X.SX32 R139, R139, R165.reuse, 0x1, P2 ;  /* 0x000000a58b8b7211 */ /* 0x080fe200010f0eff */
[----:B------:R-:W2:Y:S01]  /*4a30*/  LDG.E.U16 R140, [R140.64] ;  /* 0x000000068c8c7981 */ /* 0x000ea2000c1e1500 */
[-C--:B------:R-:W-:Y:S02]  /*4a40*/  LEA.HI.X.SX32 R137, R137, R165.reuse, 0x1, P6 ;  /* 0x000000a589897211 */ /* 0x080fe400030f0eff */
[-C--:B------:R-:W-:Y:S01]  /*4a50*/  LEA.HI.X.SX32 R91, R27, R165.reuse, 0x1, P0 ;  /* 0x000000a51b5b7211 */ /* 0x080fe200000f0eff */
[----:B------:R-:W2:Y:S01]  /*4a60*/  LDG.E.U16 R138, [R138.64] ;  /* 0x000000068a8a7981 */ /* 0x000ea2000c1e1500 */
[----:B------:R-:W-:-:S03]  /*4a70*/  LEA.HI.X.SX32 R165, R14, R165, 0x1, P1 ;  /* 0x000000a50ea57211 */ /* 0x000fc600008f0eff */
[----:B------:R-:W2:Y:S04]  /*4a80*/  LDL.LU R27, [R1+0x10] ;  /* 0x00001000011b7983 */ /* 0x000ea80000300800 */
[----:B------:R-:W2:Y:S04]  /*4a90*/  LDL.LU R14, [R1+0x21c] ;  /* 0x00021c00010e7983 */ /* 0x000ea80000300800 */
[----:B------:R-:W3:Y:S04]  /*4aa0*/  LDG.E.U16 R86, [R86.64] ;  /* 0x0000000656567981 */ /* 0x000ee8000c1e1500 */
        /* <DEDUP_REMOVED lines=22> */
[----:B--2---:R-:W-:Y:S04]  /*4c10*/  STS.U16 [R251+0x1b000], R14 ;  /* 0x01b0000efb007388 */ /* 0x004fe80000000400 */
[----:B------:R0:W-:Y:S04]  /*4c20*/  STS.U16 [R251+0x7000], R227 ;  /* 0x007000e3fb007388 */ /* 0x0001e80000000400 */
[----:B0-----:R-:W0:Y:S04]  /*4c30*/  S2R R227, SR_TID.X ;  /* 0x0000000000e37919 */ /* 0x001e280000002100 */
[----:B------:R-:W1:Y:S04]  /*4c40*/  S2R R14, SR_TID.X ;  /* 0x00000000000e7919 */ /* 0x000e680000002100 */
[----:B------:R-:W2:Y:S01]  /*4c50*/  LDL.LU R251, [R1+0x218] ;  /* 0x0002180001fb7983 */ /* 0x000ea20000300800 */
[----:B0-----:R-:W-:-:S04]  /*4c60*/  LOP3.LUT R227, R227, 0xff, RZ, 0xc0, !PT ;  /* 0x000000ffe3e37812 */ /* 0x001fc800078ec0ff */
[----:B------:R-:W-:Y:S02]  /*4c70*/  SHF.L.U32 R227, R227, 0x1, RZ ;  /* 0x00000001e3e37819 */ /* 0x000fe400000006ff */
[----:B-1----:R-:W-:-:S03]  /*4c80*/  LOP3.LUT R14, R14, 0xff, RZ, 0xc0, !PT ;  /* 0x000000ff0e0e7812 */ /* 0x002fc600078ec0ff */
[----:B------:R-:W-:Y:S04]  /*4c90*/  STS.U16 [R227+0xe000], R13 ;  /* 0x00e0000de3007388 */ /* 0x000fe80000000400 */
[----:B------:R0:W-:Y:S02]  /*4ca0*/  STS.U16 [R227+0x1c000], R19 ;  /* 0x01c00013e3007388 */ /* 0x0001e40000000400 */
[----:B0-----:R-:W-:Y:S02]  /*4cb0*/  SHF.L.U32 R19, R14, 0x1, RZ ;  /* 0x000000010e137819 */ /* 0x001fe400000006ff */
[----:B------:R-:W2:Y:S02]  /*4cc0*/  LDL.LU R14, [R1+0x20] ;  /* 0x00002000010e7983 */ /* 0x000ea40000300800 */
[----:B------:R-:W-:-:S02]  /*4cd0*/  LOP3.LUT R227, R19, 0x10, RZ, 0x3c, !PT ;  /* 0x0000001013e37812 */ /* 0x000fc400078e3cff */
[----:B------:R-:W-:Y:S04]  /*4ce0*/  STS.U16 [R19+0x1d000], R15 ;  /* 0x01d0000f13007388 */ /* 0x000fe80000000400 */
[----:B------:R-:W-:Y:S04]  /*4cf0*/  STS.U16 [R19+0xf000], R38 ;  /* 0x00f0002613007388 */ /* 0x000fe80000000400 */
[----:B------:R-:W-:Y:S04]  /*4d00*/  STS.U16 [R19+0x1e000], R31 ;  /* 0x01e0001f13007388 */ /* 0x000fe80000000400 */
[----:B------:R-:W-:Y:S04]  /*4d10*/  STS.U16 [R19+0x1f000], R16 ;  /* 0x01f0001013007388 */ /* 0x000fe80000000400 */
[----:B------:R0:W-:Y:S04]  /*4d20*/  STS.U16 [R227+0x1200], R27 ;  /* 0x0012001be3007388 */ /* 0x0001e80000000400 */
[----:B0-----:R-:W3:Y:S04]  /*4d30*/  LDL.LU R27, [R1+0xc] ;  /* 0x00000c00011b7983 */ /* 0x001ee80000300800 */
[----:B------:R-:W-:Y:S04]  /*4d40*/  STS.U16 [R227+0x10200], R25 ;  /* 0x01020019e3007388 */ /* 0x000fe80000000400 */
        /* <DEDUP_REMOVED lines=21> */
[----:B------:R-:W-:Y:S01]  /*4ea0*/  STS.U16 [R227+0x8200], R201 ;  /* 0x008200c9e3007388 */ /* 0x000fe20000000400 */
[----:B------:R-:W-:-:S03]  /*4eb0*/  LOP3.LUT R13, R19, 0x20, RZ, 0x3c, !PT ;  /* 0x00000020130d7812 */ /* 0x000fc600078e3cff */
[----:B------:R-:W-:Y:S04]  /*4ec0*/  STS.U16 [R227+0x9200], R200 ;  /* 0x009200c8e3007388 */ /* 0x000fe80000000400 */
[----:B------:R-:W-:Y:S04]  /*4ed0*/  STS.U16 [R227+0xa200], R199 ;  /* 0x00a200c7e3007388 */ /* 0x000fe80000000400 */
[----:B------:R-:W-:Y:S04]  /*4ee0*/  STS.U16 [R227+0xb200], R198 ;  /* 0x00b200c6e3007388 */ /* 0x000fe80000000400 */
[----:B------:R-:W-:Y:S04]  /*4ef0*/  STS.U16 [R227+0xc200], R197 ;  /* 0x00c200c5e3007388 */ /* 0x000fe80000000400 */
[----:B------:R0:W-:Y:S04]  /*4f00*/  STS.U16 [R227+0xd200], R4 ;  /* 0x00d20004e3007388 */ /* 0x0001e80000000400 */
[----:B------:R-:W-:Y:S04]  /*4f10*/  STS.U16 [R227+0xe200], R196 ;  /* 0x00e200c4e3007388 */ /* 0x000fe80000000400 */
[----:B------:R-:W-:Y:S01]  /*4f20*/  STS.U16 [R227+0xf200], R195 ;  /* 0x00f200c3e3007388 */ /* 0x000fe20000000400 */
[----:B0-----:R-:W-:-:S03]  /*4f30*/  LOP3.LUT R4, R19, 0x30, RZ, 0x3c, !PT ;  /* 0x0000003013047812 */ /* 0x001fc600078e3cff */
[----:B--2---:R-:W-:Y:S04]  /*4f40*/  STS.U16 [R227+0x200], R14 ;  /* 0x0002000ee3007388 */ /* 0x004fe80000000400 */
[----:B---3--:R-:W-:Y:S04]  /*4f50*/  STS.U16 [R13+0x1400], R27 ;  /* 0x0014001b0d007388 */ /* 0x008fe80000000400 */
[----:B------:R-:W-:Y:S04]  /*4f60*/  STS.U16 [R13+0x2400], R251 ;  /* 0x002400fb0d007388 */ /* 0x000fe80000000400 */
[----:B------:R-:W-:Y:S04]  /*4f70*/  STS.U16 [R13+0x3400], R246 ;  /* 0x003400f60d007388 */ /* 0x000fe80000000400 */
[----:B------:R-:W-:Y:S04]  /*4f80*/  STS.U16 [R13+0x4400], R241 ;  /* 0x004400f10d007388 */ /* 0x000fe80000000400 */
[----:B------:R-:W-:Y:S04]  /*4f90*/  STS.U16 [R13+0x5400], R237 ;  /* 0x005400ed0d007388 */ /* 0x000fe80000000400 */
[----:B------:R-:W-:Y:S04]  /*4fa0*/  STS.U16 [R13+0x6400], R231 ;  /* 0x006400e70d007388 */ /* 0x000fe80000000400 */
[----:B------:R-:W-:Y:S04]  /*4fb0*/  STS.U16 [R13+0x7400], R224 ;  /* 0x007400e00d007388 */ /* 0x000fe80000000400 */
[----:B------:R0:W-:Y:S04]  /*4fc0*/  STS.U16 [R13+0x400], R229 ;  /* 0x000400e50d007388 */ /* 0x0001e80000000400 */
        /* <DEDUP_REMOVED lines=24> */
[----:B------:R1:W-:Y:S04]  /*5150*/  STS.U16 [R4+0x600], R249 ;  /* 0x000600f904007388 */ /* 0x0003e80000000400 */
[----:B------:R2:W-:Y:S04]  /*5160*/  STS.U16 [R4+0x1600], R240 ;  /* 0x001600f004007388 */ /* 0x0005e80000000400 */
[----:B0-----:R-:W3:Y:S04]  /*5170*/  LDL.LU R229, [R1+0x214] ;  /* 0x0002140001e57983 */ /* 0x001ee80000300800 */
[----:B------:R-:W-:Y:S04]  /*5180*/  STS.U16 [R4+0x2600], R250 ;  /* 0x002600fa04007388 */ /* 0x000fe80000000400 */
[----:B-1----:R-:W3:Y:S04]  /*5190*/  LDL.LU R249, [R1+0x210] ;  /* 0x0002100001f97983 */ /* 0x002ee80000300800 */
[----:B------:R-:W-:Y:S04]  /*51a0*/  STS.U16 [R4+0x3600], R245 ;  /* 0x003600f504007388 */ /* 0x000fe80000000400 */
[----:B------:R-:W-:Y:S04]  /*51b0*/  STS.U16 [R4+0x10600], R171 ;  /* 0x010600ab04007388 */ /* 0x000fe80000000400 */
[----:B--2---:R-:W2:Y:S04]  /*51c0*/  LDL.LU R240, [R1+0x20c] ;  /* 0x00020c0001f07983 */ /* 0x004ea80000300800 */
[----:B------:R-:W-:Y:S04]  /*51d0*/  STS.U16 [R4+0x11600], R170 ;  /* 0x011600aa04007388 */ /* 0x000fe80000000400 */
[----:B------:R-:W-:Y:S04]  /*51e0*/  STS.U16 [R4+0x12600], R169 ;  /* 0x012600a904007388 */ /* 0x000fe80000000400 */
[----:B------:R-:W-:Y:S04]  /*51f0*/  STS.U16 [R4+0x13600], R168 ;  /* 0x013600a804007388 */ /* 0x000fe80000000400 */
[----:B------:R-:W-:Y:S04]  /*5200*/  STS.U16 [R4+0x14600], R167 ;  /* 0x014600a704007388 */ /* 0x000fe80000000400 */
[----:B------:R-:W-:Y:S04]  /*5210*/  STS.U16 [R4+0x15600], R166 ;  /* 0x015600a604007388 */ /* 0x000fe80000000400 */
[----:B------:R-:W-:Y:S04]  /*5220*/  STS.U16 [R4+0x16600], R85 ;  /* 0x0166005504007388 */ /* 0x000fe80000000400 */
[----:B-----5:R-:W-:Y:S04]  /*5230*/  STS.U16 [R4+0x17600], R84 ;  /* 0x0176005404007388 */ /* 0x020fe80000000400 */
        /* <DEDUP_REMOVED lines=22> */
[----:B0-----:R-:W5:Y:S04]  /*53a0*/  LDL.LU R248, [R1+0x208] ;  /* 0x0002080001f87983 */ /* 0x001f680000300800 */
[----:B------:R-:W4:Y:S04]  /*53b0*/  LDL.LU R14, [R1+0x14] ;  /* 0x00001400010e7983 */ /* 0x000f280000300800 */
[----:B------:R-:W5:Y:S01]  /*53c0*/  LDL.LU R27, [R1] ;  /* 0x00000000011b7983 */ /* 0x000f620000300800 */
[----:B------:R-:W-:-:S03]  /*53d0*/  LOP3.LUT R4, R19, 0x50, RZ, 0x3c, !PT ;  /* 0x0000005013047812 */ /* 0x000fc600078e3cff */
[----:B------:R-:W5:Y:S04]  /*53e0*/  LDL.LU R16, [R1+0x40] ;  /* 0x0000400001107983 */ /* 0x000f680000300800 */
[----:B------:R-:W5:Y:S04]  /*53f0*/  LDL.LU R31, [R1+0x3c] ;  /* 0x00003c00011f7983 */ /* 0x000f680000300800 */
[----:B------:R-:W5:Y:S04]  /*5400*/  LDL.LU R38, [R1+0x38] ;  /* 0x0000380001267983 */ /* 0x000f680000300800 */
[----:B------:R-:W5:Y:S04]  /*5410*/  LDL.LU R15, [R1+0x34] ;  /* 0x00003400010f7983 */ /* 0x000f680000300800 */
[----:B------:R-:W5:Y:S04]  /*5420*/  LDL.LU R13, [R1+0x30] ;  /* 0x00003000010d7983 */ /* 0x000f680000300800 */
[----:B------:R-:W5:Y:S04]  /*5430*/  LDL.LU R227, [R1+0x2c] ;  /* 0x00002c0001e37983 */ /* 0x000f680000300800 */
[----:B---3--:R-:W-:Y:S04]  /*5440*/  STS.U16 [R5+0x2800], R249 ;  /* 0x002800f905007388 */ /* 0x008fe80000000400 */
[----:B------:R-:W-:Y:S04]  /*5450*/  STS.U16 [R5+0x3800], R244 ;  /* 0x003800f405007388 */ /* 0x000fe80000000400 */
[----:B--2---:R-:W-:Y:S04]  /*5460*/  STS.U16 [R5+0x4800], R240 ;  /* 0x004800f005007388 */ /* 0x004fe80000000400 */
        /* <DEDUP_REMOVED lines=28> */
[----:B----4-:R0:W-:Y:S04]  /*5630*/  STS.U16 [R4+0xa00], R14 ;  /* 0x000a000e04007388 */ /* 0x0101e80000000400 */
[----:B-----5:R1:W-:Y:S04]  /*5640*/  STS.U16 [R4+0x1a00], R27 ;  /* 0x001a001b04007388 */ /* 0x0203e80000000400 */
[----:B0-----:R-:W2:Y:S04]  /*5650*/  LDL.LU R14, [R1+0x28] ;  /* 0x00002800010e7983 */ /* 0x001ea80000300800 */
[----:B-1----:R-:W3:Y:S04]  /*5660*/  LDL.LU R27, [R1+0x24] ;  /* 0x00002400011b7983 */ /* 0x002ee80000300800 */
        /* <DEDUP_REMOVED lines=37> */
[----:B0-----:R-:W4:Y:S04]  /*58c0*/  LDL.LU R13, [R1+0x50] ;  /* 0x00005000010d7983 */ /* 0x001f280000300800 */
[----:B-1----:R-:W5:Y:S04]  /*58d0*/  LDL.LU R227, [R1+0x4c] ;  /* 0x00004c0001e37983 */ /* 0x002f680000300800 */
[----:B--2---:R0:W-:Y:S04]  /*58e0*/  STS.U16 [R5+0x6c00], R14 ;  /* 0x006c000e05007388 */ /* 0x0041e80000000400 */
[----:B---3--:R1:W-:Y:S04]  /*58f0*/  STS.U16 [R5+0x7c00], R27 ;  /* 0x007c001b05007388 */ /* 0x0083e80000000400 */
        /* <DEDUP_REMOVED lines=27> */
[----:B----4-:R-:W-:Y:S04]  /*5ab0*/  STS.U16 [R4+0xe00], R13 ;  /* 0x000e000d04007388 */ /* 0x010fe80000000400 */
[----:B-----5:R0:W-:Y:S04]  /*5ac0*/  STS.U16 [R4+0x1e00], R227 ;  /* 0x001e00e304007388 */ /* 0x0201e80000000400 */
[----:B0-----:R-:W0:Y:S01]  /*5ad0*/  S2R R227, SR_TID.X ;  /* 0x0000000000e37919 */ /* 0x001e220000002100 */
[----:B------:R-:W-:Y:S01]  /*5ae0*/  CS2R R248, SRZ ;  /* 0x0000000000f87805 */ /* 0x000fe2000001ff00 */
        /* <DEDUP_REMOVED lines=47> */
[----:B--2---:R-:W-:Y:S04]  /*5de0*/  STS.U16 [R4+0x2e00], R14 ;  /* 0x002e000e04007388 */ /* 0x004fe80000000400 */
[----:B---3--:R-:W-:Y:S04]  /*5df0*/  STS.U16 [R4+0x3e00], R27 ;  /* 0x003e001b04007388 */ /* 0x008fe80000000400 */
[----:B------:R-:W-:Y:S04]  /*5e00*/  STS.U16 [R4+0x4e00], R3 ;  /* 0x004e000304007388 */ /* 0x000fe80000000400 */
[----:B------:R1:W-:Y:S04]  /*5e10*/  STS.U16 [R4+0x5e00], R2 ;  /* 0x005e000204007388 */ /* 0x0003e80000000400 */
[----:B------:R2:W-:Y:S01]  /*5e20*/  STS.U16 [R4+0x6e00], R0 ;  /* 0x006e000004007388 */ /* 0x0005e20000000400 */
[----:B-1----:R-:W-:-:S02]  /*5e30*/  MOV R2, 0x3f800000 ;  /* 0x3f80000000027802 */ /* 0x002fc40000000f00 */
[----:B------:R-:W-:Y:S02]  /*5e40*/  MOV R3, 0xff800000 ;  /* 0xff80000000037802 */ /* 0x000fe40000000f00 */
[----:B--2---:R-:W-:Y:S01]  /*5e50*/  MOV R0, 0xff800000 ;  /* 0xff80000000007802 */ /* 0x004fe20000000f00 */
[----:B------:R1:W-:Y:S04]  /*5e60*/  STL [R1+0xfc], R2 ;  /* 0x0000fc0201007387 */ /* 0x0003e80000100800 */
[----:B------:R-:W-:Y:S01]  /*5e70*/  STL [R1+0x118], R0 ;  /* 0x0001180001007387 */ /* 0x000fe20000100800 */
[----:B-1----:R-:W-:-:S03]  /*5e80*/  MOV R2, 0xff800000 ;  /* 0xff80000000027802 */ /* 0x002fc60000000f00 */
[----:B------:R1:W-:Y:S04]  /*5e90*/  STL [R1+0x11c], R3 ;  /* 0x00011c0301007387 */ /* 0x0003e80000100800 */
[----:B------:R2:W-:Y:S04]  /*5ea0*/  STL [R1+0x120], R2 ;  /* 0x0001200201007387 */ /* 0x0005e80000100800 */
[----:B------:R3:W-:Y:S01]  /*5eb0*/  STL [R1+0x12c], R0 ;  /* 0x00012c0001007387 */ /* 0x0007e20000100800 */
[----:B-1----:R-:W-:Y:S02]  /*5ec0*/  MOV R3, 0x3f800000 ;  /* 0x3f80000000037802 */ /* 0x002fe40000000f00 */
[----:B--2---:R-:W-:-:S03]  /*5ed0*/  MOV R2, 0x3f800000 ;  /* 0x3f80000000027802 */ /* 0x004fc60000000f00 */
[----:B------:R-:W-:Y:S01]  /*5ee0*/  STL [R1+0x100], R3 ;  /* 0x0001000301007387 */ /* 0x000fe20000100800 */
[----:B---3--:R-:W-:-:S03]  /*5ef0*/  MOV R0, 0x3f800000 ;  /* 0x3f80000000007802 */ /* 0x008fc60000000f00 */
[----:B------:R-:W-:Y:S04]  /*5f00*/  STL [R1+0x104], R2 ;  /* 0x0001040201007387 */ /* 0x000fe80000100800 */
[----:B------:R-:W-:Y:S04]  /*5f10*/  STL [R1+0xc0], RZ ;  /* 0x0000c0ff01007387 */ /* 0x000fe80000100800 */
[----:B------:R1:W-:Y:S04]  /*5f20*/  STL [R1+0x108], R0 ;  /* 0x0001080001007387 */ /* 0x0003e80000100800 */
[----:B------:R-:W-:Y:S04]  /*5f30*/  STL [R1+0xc4], RZ ;  /* 0x0000c4ff01007387 */ /* 0x000fe80000100800 */
        /* <DEDUP_REMOVED lines=23> */
[----:B------:R-:W1:Y:S04]  /*60b0*/  S2R R14, SR_CTAID.X ;  /* 0x00000000000e7919 */ /* 0x000e680000002500 */
        /* <DEDUP_REMOVED lines=19> */
[----:B------:R-:W-:Y:S01]  /*61f0*/  STL [R1], RZ ;  /* 0x000000ff01007387 */ /* 0x000fe20000100800 */
[----:B-1----:R-:W-:-:S03]  /*6200*/  SHF.L.U32 R0, R14, 0x8, RZ ;  /* 0x000000080e007819 */ /* 0x002fc600000006ff */
[----:B------:R-:W-:Y:S04]  /*6210*/  STL [R1+0x4], RZ ;  /* 0x000004ff01007387 */ /* 0x000fe80000100800 */
[----:B------:R-:W-:Y:S04]  /*6220*/  STS.U16 [R4+0x7e00], R204 ;  /* 0x007e00cc04007388 */ /* 0x000fe80000000400 */
[----:B------:R-:W-:Y:S04]  /*6230*/  STL [R1+0x8], RZ ;  /* 0x000008ff01007387 */ /* 0x000fe80000100800 */
[----:B------:R1:W-:Y:S04]  /*6240*/  STS.U16 [R4+0x8e00], R162 ;  /* 0x008e00a204007388 */ /* 0x0003e80000000400 */
[----:B------:R-:W-:Y:S04]  /*6250*/  STL [R1+0xc], RZ ;  /* 0x00000cff01007387 */ /* 0x000fe80000100800 */
[----:B------:R2:W-:Y:S04]  /*6260*/  STS.U16 [R4+0x9e00], R132 ;  /* 0x009e008404007388 */ /* 0x0005e80000000400 */
[----:B------:R-:W-:Y:S01]  /*6270*/  STL [R1+0x10], RZ ;  /* 0x000010ff01007387 */ /* 0x000fe20000100800 */
[----:B------:R-:W-:-:S03]  /*6280*/  IADD3 R2, R0, 0x100, RZ ;  /* 0x0000010000027810 */ /* 0x000fc60007ffe0ff */
[----:B------:R-:W-:Y:S04]  /*6290*/  STS.U16 [R4+0xae00], R130 ;  /* 0x00ae008204007388 */ /* 0x000fe80000000400 */
[----:B------:R-:W-:Y:S04]  /*62a0*/  STL [R1+0x14], RZ ;  /* 0x000014ff01007387 */ /* 0x000fe80000100800 */
[----:B------:R-:W-:Y:S04]  /*62b0*/  STS.U16 [R4+0xbe00], R128 ;  /* 0x00be008004007388 */ /* 0x000fe80000000400 */
[----:B------:R-:W-:Y:S04]  /*62c0*/  STL [R1+0x18], RZ ;  /* 0x000018ff01007387 */ /* 0x000fe80000100800 */
[----:B------:R-:W-:Y:S04]  /*62d0*/  STS.U16 [R4+0xce00], R126 ;  /* 0x00ce007e04007388 */ /* 0x000fe80000000400 */
[----:B------:R-:W-:Y:S04]  /*62e0*/  STL [R1+0x1c], RZ ;  /* 0x00001cff01007387 */ /* 0x000fe80000100800 */
[----:B------:R-:W-:Y:S01]  /*62f0*/  STS.U16 [R4+0xde00], R124 ;  /* 0x00de007c04007388 */ /* 0x000fe20000000400 */
[----:B------:R-:W-:-:S03]  /*6300*/  ISETP.GE.AND P0, PT, R2, 0x1, PT ;  /* 0x000000010200780c */ /* 0x000fc60003f06270 */
[----:B------:R-:W-:Y:S04]  /*6310*/  STS.U16 [R4+0xee00], R122 ;  /* 0x00ee007a04007388 */ /* 0x000fe80000000400 */
[----:B------:R-:W-:Y:S04]  /*6320*/  STS.U16 [R4+0xfe00], R120 ;  /* 0x00fe007804007388 */ /* 0x000fe80000000400 */
[----:B------:R3:W-:Y:S04]  /*6330*/  STS.U16 [R4+0x10e00], R134 ;  /* 0x010e008604007388 */ /* 0x0007e80000000400 */
[----:B------:R4:W-:Y:S04]  /*6340*/  STS.U16 [R4+0x11e00], R116 ;  /* 0x011e007404007388 */ /* 0x0009e80000000400 */
[----:B------:R-:W-:Y:S04]  /*6350*/  STS.U16 [R4+0x12e00], R114 ;  /* 0x012e007204007388 */ /* 0x000fe80000000400 */
[----:B------:R5:W-:Y:S04]  /*6360*/  STS.U16 [R4+0x13e00], R112 ;  /* 0x013e007004007388 */ /* 0x000be80000000400 */
[----:B------:R-:W-:Y:S04]  /*6370*/  STS.U16 [R4+0x14e00], R110 ;  /* 0x014e006e04007388 */ /* 0x000fe80000000400 */
[----:B------:R0:W-:Y:S04]  /*6380*/  STS.U16 [R4+0x15e00], R108 ;  /* 0x015e006c04007388 */ /* 0x0001e80000000400 */
[----:B------:R-:W-:Y:S04]  /*6390*/  STS.U16 [R4+0x16e00], R106 ;  /* 0x016e006a04007388 */ /* 0x000fe80000000400 */
[----:B------:R1:W-:Y:S04]  /*63a0*/  STS.U16 [R4+0x17e00], R104 ;  /* 0x017e006804007388 */ /* 0x0003e80000000400 */
[----:B------:R-:W-:Y:S01]  /*63b0*/  STS.U16 [R4+0x18e00], R102 ;  /* 0x018e006604007388 */ /* 0x000fe20000000400 */
[----:B0-----:R-:W-:-:S03]  /*63c0*/  LOP3.LUT R2, R227, 0x3, RZ, 0xc0, !PT ;  /* 0x00000003e3027812 */ /* 0x001fc600078ec0ff */
[----:B------:R0:W-:Y:S04]  /*63d0*/  STS.U16 [R4+0x19e00], R100 ;  /* 0x019e006404007388 */ /* 0x0001e80000000400 */
[----:B------:R-:W-:Y:S04]  /*63e0*/  STS.U16 [R4+0x1ae00], R98 ;  /* 0x01ae006204007388 */ /* 0x000fe80000000400 */
[----:B------:R0:W-:Y:S04]  /*63f0*/  STS.U16 [R4+0x1be00], R96 ;  /* 0x01be006004007388 */ /* 0x0001e80000000400 */
[----:B------:R-:W-:Y:S01]  /*6400*/  STS.U16 [R4+0x1ce00], R94 ;  /* 0x01ce005e04007388 */ /* 0x000fe20000000400 */
[----:B-1----:R-:W-:-:S03]  /*6410*/  CS2R R162, SRZ ;  /* 0x0000000000a27805 */ /* 0x002fc6000001ff00 */
[----:B------:R1:W-:Y:S01]  /*6420*/  STS.U16 [R4+0x1de00], R92 ;  /* 0x01de005c04007388 */ /* 0x0003e20000000400 */
[----:B--2---:R-:W-:Y:S01]  /*6430*/  CS2R R132, SRZ ;  /* 0x0000000000847805 */ /* 0x004fe2000001ff00 */
[----:B---3--:R-:W-:Y:S02]  /*6440*/  CS2R R134, SRZ ;  /* 0x0000000000867805 */ /* 0x008fe4000001ff00 */
[----:B------:R-:W-:Y:S01]  /*6450*/  STS.U16 [R4+0x1ee00], R90 ;  /* 0x01ee005a04007388 */ /* 0x000fe20000000400 */
[----:B------:R-:W-:Y:S01]  /*6460*/  CS2R R128, SRZ ;  /* 0x0000000000807805 */ /* 0x000fe2000001ff00 */
[----:B------:R-:W-:Y:S01]  /*6470*/  CS2R R130, SRZ ;  /* 0x0000000000827805 */ /* 0x000fe2000001ff00 */
[----:B------:R-:W-:Y:S01]  /*6480*/  CS2R R124, SRZ ;  /* 0x00000000007c7805 */ /* 0x000fe2000001ff00 */
[----:B------:R2:W-:Y:S01]  /*6490*/  STS.U16 [R4+0x1fe00], R88 ;  /* 0x01fe005804007388 */ /* 0x0005e20000000400 */
[----:B------:R-:W-:Y:S01]  /*64a0*/  CS2R R126, SRZ ;  /* 0x00000000007e7805 */ /* 0x000fe2000001ff00 */
[----:B------:R-:W-:Y:S01]  /*64b0*/  CS2R R120, SRZ ;  /* 0x0000000000787805 */ /* 0x000fe2000001ff00 */
[----:B------:R-:W-:Y:S01]  /*64c0*/  CS2R R122, SRZ ;  /* 0x00000000007a7805 */ /* 0x000fe2000001ff00 */
[----:B----4-:R-:W-:Y:S01]  /*64d0*/  CS2R R116, SRZ ;  /* 0x0000000000747805 */ /* 0x010fe2000001ff00 */
[----:B-----5:R-:W-:Y:S01]  /*64e0*/  CS2R R112, SRZ ;  /* 0x0000000000707805 */ /* 0x020fe2000001ff00 */
[----:B------:R-:W-:Y:S01]  /*64f0*/  CS2R R114, SRZ ;  /* 0x0000000000727805 */ /* 0x000fe2000001ff00 */
[----:B------:R-:W-:Y:S01]  /*6500*/  CS2R R108, SRZ ;  /* 0x00000000006c7805 */ /* 0x000fe2000001ff00 */
[----:B------:R-:W-:Y:S01]  /*6510*/  CS2R R110, SRZ ;  /* 0x00000000006e7805 */ /* 0x000fe2000001ff00 */
[----:B------:R-:W-:Y:S01]  /*6520*/  CS2R R104, SRZ ;  /* 0x0000000000687805 */ /* 0x000fe2000001ff00 */
[----:B------:R-:W-:Y:S01]  /*6530*/  CS2R R106, SRZ ;  /* 0x00000000006a7805 */ /* 0x000fe2000001ff00 */
[----:B0-----:R-:W-:Y:S01]  /*6540*/  CS2R R100, SRZ ;  /* 0x0000000000647805 */ /* 0x001fe2000001ff00 */
[----:B------:R-:W-:Y:S01]  /*6550*/  CS2R R102, SRZ ;  /* 0x0000000000667805 */ /* 0x000fe2000001ff00 */
[----:B------:R-:W-:Y:S01]  /*6560*/  CS2R R96, SRZ ;  /* 0x0000000000607805 */ /* 0x000fe2000001ff00 */
[----:B------:R-:W-:Y:S01]  /*6570*/  CS2R R98, SRZ ;  /* 0x0000000000627805 */ /* 0x000fe2000001ff00 */
[----:B-1----:R-:W-:Y:S01]  /*6580*/  CS2R R92, SRZ ;  /* 0x00000000005c7805 */ /* 0x002fe2000001ff00 */
[----:B------:R-:W-:Y:S01]  /*6590*/  CS2R R94, SRZ ;  /* 0x00000000005e7805 */ /* 0x000fe2000001ff00 */
[----:B--2---:R-:W-:Y:S01]  /*65a0*/  CS2R R88, SRZ ;  /* 0x0000000000587805 */ /* 0x004fe2000001ff00 */
        /* <DEDUP_REMOVED lines=31> */
[----:B------:R-:W-:-:S02]  /*67a0*/  LOP3.LUT R206, R227, 0xe0, RZ, 0xc0, !PT ;  /* 0x000000e0e3ce7812 */ /* 0x000fc400078ec0ff */
[C---:B------:R-:W-:Y:S02]  /*67b0*/  LOP3.LUT R205, R227.reuse, 0x1c, RZ, 0xc0, !PT ;  /* 0x0000001ce3cd7812 */ /* 0x040fe400078ec0ff */
[----:B------:R-:W-:Y:S02]  /*67c0*/  SHF.L.U32 R217, R227, 0x1, RZ ;  /* 0x00000001e3d97819 */ /* 0x000fe400000006ff */
[----:B------:R-:W-:Y:S01]  /*67d0*/  SHF.L.U32 R204, R2, 0x5, RZ ;  /* 0x0000000502cc7819 */ /* 0x000fe200000006ff */
[----:B------:R-:W-:Y:S05]  /*67e0*/  @!P0 BRA `(.L_x_0) ;  /* 0x0000530000008947 */ /* 0x000fea0003800000 */
[----:B------:R-:W0:Y:S01]  /*67f0*/  S2R R252, SR_TID.X ;  /* 0x0000000000fc7919 */ /* 0x000e220000002100 */
[--C-:B------:R-:W-:Y:S01]  /*6800*/  SHF.R.U32.HI R8, RZ, 0x4, R227.reuse ;  /* 0x00000004ff087819 */ /* 0x100fe200000116e3 */
[----:B------:R-:W-:Y:S01]  /*6810*/  CS2R R248, SRZ ;  /* 0x0000000000f87805 */ /* 0x000fe2000001ff00 */
[----:B------:R-:W-:Y:S01]  /*6820*/  LOP3.LUT R6, R227, 0xf, RZ, 0xc0, !PT ;  /* 0x0000000fe3067812 */ /* 0x000fe200078ec0ff */
[----:B------:R-:W-:Y:S01]  /*6830*/  CS2R R250, SRZ ;  /* 0x0000000000fa7805 */ /* 0x000fe2000001ff00 */
[----:B------:R-:W-:Y:S01]  /*6840*/  MOV R19, c[0x0][0x1b8] ;  /* 0x00006e0000137a02 */ /* 0x000fe20000000f00 */
[----:B------:R-:W-:Y:S01]  /*6850*/  CS2R R200, SRZ ;  /* 0x0000000000c87805 */ /* 0x000fe2000001ff00 */
[----:B------:R-:W-:Y:S01]  /*6860*/  SHF.R.S32.HI R10, RZ, 0x2, R227 ;  /* 0x00000002ff0a7819 */ /* 0x000fe200000114e3 */
[----:B------:R-:W-:Y:S01]  /*6870*/  IMAD R6, R6, c[0x0][0x1b4], RZ ;  /* 0x00006d0006067a24 */ /* 0x000fe200078e02ff */
[----:B------:R-:W-:Y:S01]  /*6880*/  CS2R R202, SRZ ;  /* 0x0000000000ca7805 */ /* 0x000fe2000001ff00 */
[----:B------:R-:W-:Y:S01]  /*6890*/  CS2R R196, SRZ ;  /* 0x0000000000c47805 */ /* 0x000fe2000001ff00 */
[----:B------:R-:W-:Y:S01]  /*68a0*/  SGXT R10, R10, 0x1 ;  /* 0x000000010a0a781a */ /* 0x000fe20000000200 */
[----:B------:R-:W-:Y:S01]  /*68b0*/  CS2R R198, SRZ ;  /* 0x0000000000c67805 */ /* 0x000fe2000001ff00 */
[----:B------:R-:W-:Y:S01]  /*68c0*/  CS2R R192, SRZ ;  /* 0x0000000000c07805 */ /* 0x000fe2000001ff00 */
[----:B------:R-:W-:Y:S01]  /*68d0*/  CS2R R194, SRZ ;  /* 0x0000000000c27805 */ /* 0x000fe2000001ff00 */
[----:B------:R-:W-:Y:S01]  /*68e0*/  LOP3.LUT R10, R204, 0x90, R10, 0xf8, !PT ;  /* 0x00000090cc0a7812 */ /* 0x000fe200078ef80a */
[----:B------:R-:W-:Y:S01]  /*68f0*/  CS2R R188, SRZ ;  /* 0x0000000000bc7805 */ /* 0x000fe2000001ff00 */
[----:B------:R-:W-:Y:S01]  /*6900*/  CS2R R190, SRZ ;  /* 0x0000000000be7805 */ /* 0x000fe2000001ff00 */
[----:B------:R-:W-:Y:S01]  /*6910*/  CS2R R184, SRZ ;  /* 0x0000000000b87805 */ /* 0x000fe2000001ff00 */
[----:B------:R-:W-:Y:S01]  /*6920*/  LOP3.LUT R13, R10, 0x10, R217, 0x78, !PT ;  /* 0x000000100a0d7812 */ /* 0x000fe200078e78d9 */
[----:B------:R-:W-:Y:S01]  /*6930*/  CS2R R186, SRZ ;  /* 0x0000000000ba7805 */ /* 0x000fe2000001ff00 */
[----:B------:R-:W-:Y:S01]  /*6940*/  CS2R R180, SRZ ;  /* 0x0000000000b47805 */ /* 0x000fe2000001ff00 */
[----:B------:R-:W-:Y:S01]  /*6950*/  CS2R R182, SRZ ;  /* 0x0000000000b67805 */ /* 0x000fe2000001ff00 */
[----:B------:R-:W-:Y:S01]  /*6960*/  CS2R R176, SRZ ;  /* 0x0000000000b07805 */ /* 0x000fe2000001ff00 */
[----:B0-----:R-:W-:Y:S01]  /*6970*/  LOP3.LUT R247, R252, 0xff, RZ, 0xc0, !PT ;  /* 0x000000fffcf77812 */ /* 0x001fe200078ec0ff */
[----:B------:R-:W-:Y:S01]  /*6980*/  CS2R R178, SRZ ;  /* 0x0000000000b27805 */ /* 0x000fe2000001ff00 */
[----:B------:R-:W0:Y:S01]  /*6990*/  S2R R252, SR_CTAID.Y ;  /* 0x0000000000fc7919 */ /* 0x000e220000002600 */
[----:B------:R-:W-:Y:S01]  /*69a0*/  CS2R R172, SRZ ;  /* 0x0000000000ac7805 */ /* 0x000fe2000001ff00 */
[----:B------:R-:W-:Y:S01]  /*69b0*/  CS2R R174, SRZ ;  /* 0x0000000000ae7805 */ /* 0x000fe2000001ff00 */
[----:B------:R-:W-:Y:S01]  /*69c0*/  IMAD R5, R247, c[0x0][0x1a8], RZ ;  /* 0x00006a00f7057a24 */ /* 0x000fe200078e02ff */
[----:B------:R-:W-:Y:S01]  /*69d0*/  CS2R R168, SRZ ;  /* 0x0000000000a87805 */ /* 0x000fe2000001ff00 */
[----:B------:R-:W-:Y:S01]  /*69e0*/  CS2R R170, SRZ ;  /* 0x0000000000aa7805 */ /* 0x000fe2000001ff00 */
[----:B------:R-:W-:Y:S01]  /*69f0*/  CS2R R164, SRZ ;  /* 0x0000000000a47805 */ /* 0x000fe2000001ff00 */
[----:B------:R-:W-:Y:S01]  /*6a00*/  CS2R R166, SRZ ;  /* 0x0000000000a67805 */ /* 0x000fe2000001ff00 */
[C---:B------:R-:W-:Y:S01]  /*6a10*/  SHF.L.U32 R7, R5.reuse, 0x1, RZ ;  /* 0x0000000105077819 */ /* 0x040fe200000006ff */
[----:B------:R-:W-:Y:S01]  /*6a20*/  IMAD.HI R5, R5, 0x2, RZ ;  /* 0x0000000205057827 */ /* 0x000fe200078e02ff */
        /* <DEDUP_REMOVED lines=14> */
[C---:B0-----:R-:W-:Y:S01]  /*6b10*/  IMAD R2, R252.reuse, c[0x0][0x1a0], RZ ;  /* 0x00006800fc027a24 */ /* 0x041fe200078e02ff */
[----:B------:R-:W-:Y:S01]  /*6b20*/  CS2R R132, SRZ ;  /* 0x0000000000847805 */ /* 0x000fe2000001ff00 */
[----:B------:R-:W-:Y:S01]  /*6b30*/  IMAD R3, R252, c[0x0][0x1b0], RZ ;  /* 0x00006c00fc037a24 */ /* 0x000fe200078e02ff */
[----:B------:R-:W-:Y:S01]  /*6b40*/  LOP3.LUT R252, R227, 0x10, RZ, 0xc0, !PT ;  /* 0x00000010e3fc7812 */ /* 0x000fe200078ec0ff */
[----:B------:R-:W-:Y:S01]  /*6b50*/  CS2R R134, SRZ ;  /* 0x0000000000867805 */ /* 0x000fe2000001ff00 */
[C---:B------:R-:W-:Y:S01]  /*6b60*/  SHF.L.U32 R4, R2.reuse, 0x1, RZ ;  /* 0x0000000102047819 */ /* 0x040fe200000006ff */
[----:B------:R-:W-:Y:S01]  /*6b70*/  IMAD.HI R2, R2, 0x2, RZ ;  /* 0x0000000202027827 */ /* 0x000fe200078e02ff */
[----:B------:R-:W-:Y:S01]  /*6b80*/  CS2R R128, SRZ ;  /* 0x0000000000807805 */ /* 0x000fe2000001ff00 */
[----:B------:R-:W-:Y:S01]  /*6b90*/  CS2R R130, SRZ ;  /* 0x0000000000827805 */ /* 0x000fe2000001ff00 */
[----:B------:R-:W-:Y:S01]  /*6ba0*/  IADD3 R218, P0, P1, R7, c[0x0][0x168], R4 ;  /* 0x00005a0007da7a10 */ /* 0x000fe2000791e004 */
[----:B------:R-:W-:Y:S01]  /*6bb0*/  CS2R R124, SRZ ;  /* 0x00000000007c7805 */ /* 0x000fe2000001ff00 */
[----:B------:R-:W-:Y:S01]  /*6bc0*/  SGXT.U32 R4, R8, 0x4 ;  /* 0x000000040804781a */ /* 0x000fe20000000000 */
[----:B------:R-:W-:Y:S01]  /*6bd0*/  CS2R R126, SRZ ;  /* 0x00000000007e7805 */ /* 0x000fe2000001ff00 */
[----:B------:R-:W-:Y:S01]  /*6be0*/  SHF.R.U32.HI R7, RZ, 0x1, R206 ;  /* 0x00000001ff077819 */ /* 0x000fe200000116ce */
[----:B------:R-:W-:Y:S01]  /*6bf0*/  CS2R R120, SRZ ;  /* 0x0000000000787805 */ /* 0x000fe2000001ff00 */
[----:B------:R-:W-:Y:S01]  /*6c00*/  IADD3.X R219, R5, c[0x0][0x16c], R2, P0, P1 ;  /* 0x00005b0005db7a10 */ /* 0x000fe200007e2402 */
[----:B------:R-:W-:Y:S01]  /*6c10*/  IMAD R8, R4, c[0x0][0x1b8], RZ ;  /* 0x00006e0004087a24 */ /* 0x000fe200078e02ff */
[----:B------:R-:W-:Y:S01]  /*6c20*/  LEA.HI R11, R205, R7, RZ, 0x1e ;  /* 0x00000007cd0b7211 */ /* 0x000fe200078ff0ff */
[----:B------:R-:W-:Y:S01]  /*6c30*/  CS2R R122, SRZ ;  /* 0x00000000007a7805 */ /* 0x000fe2000001ff00 */
[C---:B------:R-:W-:Y:S01]  /*6c40*/  SHF.L.U32 R4, R3.reuse, 0x1, RZ ;  /* 0x0000000103047819 */ /* 0x040fe200000006ff */
[----:B------:R-:W-:Y:S01]  /*6c50*/  IMAD.HI R3, R3, 0x2, RZ ;  /* 0x0000000203037827 */ /* 0x000fe200078e02ff */
[C---:B------:R-:W-:Y:S01]  /*6c60*/  LEA R9, R19.reuse, R8, 0x4 ;  /* 0x0000000813097211 */ /* 0x040fe200078e20ff */
[----:B------:R-:W-:Y:S01]  /*6c70*/  STL.64 [R1+0xe8], R218 ;  /* 0x0000e8da01007387 */ /* 0x000fe20000100a00 */
[----:B------:R-:W-:Y:S01]  /*6c80*/  IADD3 R216, R0, R11, RZ ;  /* 0x0000000b00d87210 */ /* 0x000fe20007ffe0ff */
[----:B------:R-:W-:Y:S01]  /*6c90*/  CS2R R116, SRZ ;  /* 0x0000000000747805 */ /* 0x000fe2000001ff00 */
[C---:B------:R-:W-:Y:S01]  /*6ca0*/  LEA R0, R19.reuse, R9, 0x4 ;  /* 0x0000000913007211 */ /* 0x040fe200078e20ff */
[----:B------:R-:W-:Y:S01]  /*6cb0*/  CS2R R118, SRZ ;  /* 0x0000000000767805 */ /* 0x000fe2000001ff00 */
[C---:B------:R-:W-:Y:S01]  /*6cc0*/  SHF.L.U32 R7, R6.reuse, 0x1, RZ ;  /* 0x0000000106077819 */ /* 0x040fe200000006ff */
[----:B------:R-:W-:Y:S01]  /*6cd0*/  IMAD.HI R6, R6, 0x2, RZ ;  /* 0x0000000206067827 */ /* 0x000fe200078e02ff */
[----:B------:R-:W-:Y:S01]  /*6ce0*/  LEA R2, R19, R0, 0x4 ;  /* 0x0000000013027211 */ /* 0x000fe200078e20ff */
[----:B------:R-:W-:Y:S01]  /*6cf0*/  CS2R R112, SRZ ;  /* 0x0000000000707805 */ /* 0x000fe2000001ff00 */
[----:B------:R-:W-:Y:S01]  /*6d00*/  IADD3 R15, P0, P1, R7, c[0x0][0x170], R4 ;  /* 0x00005c00070f7a10 */ /* 0x000fe2000791e004 */
[----:B------:R-:W-:Y:S01]  /*6d10*/  CS2R R114, SRZ ;  /* 0x0000000000727805 */ /* 0x000fe2000001ff00 */
[----:B------:R-:W-:Y:S01]  /*6d20*/  LOP3.LUT R7, R217, 0x10, RZ, 0xc0, !PT ;  /* 0x00000010d9077812 */ /* 0x000fe200078ec0ff */
[----:B------:R-:W-:Y:S01]  /*6d30*/  CS2R R108, SRZ ;  /* 0x00000000006c7805 */ /* 0x000fe2000001ff00 */
[----:B------:R-:W-:Y:S01]  /*6d40*/  LEA R5, R19, R2, 0x4 ;  /* 0x0000000213057211 */ /* 0x000fe200078e20ff */
[----:B------:R-:W-:Y:S01]  /*6d50*/  CS2R R110, SRZ ;  /* 0x00000000006e7805 */ /* 0x000fe2000001ff00 */
[----:B------:R-:W-:Y:S01]  /*6d60*/  LOP3.LUT R4, R227, 0x7, RZ, 0xc0, !PT ;  /* 0x00000007e3047812 */ /* 0x000fe200078ec0ff */
[----:B------:R-:W-:Y:S01]  /*6d70*/  CS2R R104, SRZ ;  /* 0x0000000000687805 */ /* 0x000fe2000001ff00 */
[----:B------:R-:W-:Y:S01]  /*6d80*/  IADD3.X R17, R6, c[0x0][0x174], R3, P0, P1 ;  /* 0x00005d0006117a10 */ /* 0x000fe200007e2403 */
[----:B------:R-:W-:Y:S01]  /*6d90*/  CS2R R106, SRZ ;  /* 0x00000000006a7805 */ /* 0x000fe2000001ff00 */
[----:B------:R-:W-:Y:S01]  /*6da0*/  LOP3.LUT R11, R7, 0xe0, R227, 0xf8, !PT ;  /* 0x000000e0070b7812 */ /* 0x000fe200078ef8e3 */
[----:B------:R-:W-:Y:S01]  /*6db0*/  IMAD R4, R4, 0x210, RZ ;  /* 0x0000021004047824 */ /* 0x000fe200078e02ff */
[----:B------:R-:W-:Y:S01]  /*6dc0*/  LEA R24, P0, R8, R15, 0x1 ;  /* 0x0000000f08187211 */ /* 0x000fe200078008ff */
[----:B------:R-:W-:Y:S01]  /*6dd0*/  CS2R R100, SRZ ;  /* 0x0000000000647805 */ /* 0x000fe2000001ff00 */
[----:B------:R-:W-:Y:S01]  /*6de0*/  LEA R7, R19, R5, 0x4 ;  /* 0x0000000513077211 */ /* 0x000fe200078e20ff */
[----:B------:R-:W-:Y:S01]  /*6df0*/  CS2R R102, SRZ ;  /* 0x0000000000667805 */ /* 0x000fe2000001ff00 */
[-C--:B------:R-:W-:Y:S01]  /*6e00*/  LEA R22, P1, R9, R15.reuse, 0x1 ;  /* 0x0000000f09167211 */ /* 0x080fe200078208ff */
[----:B------:R-:W-:Y:S01]  /*6e10*/  CS2R R96, SRZ ;  /* 0x0000000000607805 */ /* 0x000fe2000001ff00 */
[----:B------:R-:W-:Y:S01]  /*6e20*/  LEA R20, P2, R0, R15, 0x1 ;  /* 0x0000000f00147211 */ /* 0x000fe200078408ff */
[----:B------:R-:W-:Y:S01]  /*6e30*/  CS2R R98, SRZ ;  /* 0x0000000000627805 */ /* 0x000fe2000001ff00 */
[----:B------:R-:W-:Y:S01]  /*6e40*/  LEA.HI.X.SX32 R25, R8, R17, 0x1, P0 ;  /* 0x0000001108197211 */ /* 0x000fe200000f0eff */
[----:B------:R-:W-:Y:S01]  /*6e50*/  CS2R R92, SRZ ;  /* 0x00000000005c7805 */ /* 0x000fe2000001ff00 */
[----:B------:R-:W-:Y:S01]  /*6e60*/  LEA R10, R19, R7, 0x4 ;  /* 0x00000007130a7211 */ /* 0x000fe200078e20ff */
[----:B------:R-:W-:Y:S01]  /*6e70*/  CS2R R94, SRZ ;  /* 0x00000000005e7805 */ /* 0x000fe2000001ff00 */
[-C--:B------:R-:W-:Y:S01]  /*6e80*/  LEA.HI.X.SX32 R23, R9, R17.reuse, 0x1, P1 ;  /* 0x0000001109177211 */ /* 0x080fe200008f0eff */
[----:B------:R-:W-:Y:S01]  /*6e90*/  STL.64 [R1+0x188], R24 ;  /* 0x0001881801007387 */ /* 0x000fe20000100a00 */
[----:B------:R-:W-:Y:S01]  /*6ea0*/  LEA.HI.X.SX32 R21, R0, R17, 0x1, P2 ;  /* 0x0000001100157211 */ /* 0x000fe200010f0eff */
[----:B------:R-:W-:Y:S01]  /*6eb0*/  CS2R R88, SRZ ;  /* 0x0000000000587805 */ /* 0x000fe2000001ff00 */
[----:B------:R-:W-:Y:S01]  /*6ec0*/  LOP3.LUT R11, R4, R11, RZ, 0x3c, !PT ;  /* 0x0000000b040b7212 */ /* 0x000fe200078e3cff */
[----:B------:R0:W-:Y:S01]  /*6ed0*/  STL.64 [R1+0x180], R22 ;  /* 0x0001801601007387 */ /* 0x0001e20000100a00 */
[C---:B------:R-:W-:Y:S01]  /*6ee0*/  LEA R6, R19.reuse, R10, 0x4 ;  /* 0x0000000a13067211 */ /* 0x040fe200078e20ff */
[----:B------:R-:W-:Y:S01]  /*6ef0*/  CS2R R90, SRZ ;  /* 0x00000000005a7805 */ /* 0x000fe2000001ff00 */
[C---:B------:R-:W-:Y:S01]  /*6f00*/  LEA R3, R252.reuse, R11, 0x8 ;  /* 0x0000000bfc037211 */ /* 0x040fe200078e40ff */
[----:B------:R1:W-:Y:S01]  /*6f10*/  STL.64 [R1+0x178], R20 ;  /* 0x0001781401007387 */ /* 0x0003e20000100a00 */
[----:B------:R-:W-:Y:S01]  /*6f20*/  LEA R11, R19, R6, 0x4 ;  /* 0x00000006130b7211 */ /* 0x000fe200078e20ff */
[----:B------:R-:W-:Y:S01]  /*6f30*/  CS2R R84, SRZ ;  /* 0x0000000000547805 */ /* 0x000fe2000001ff00 */
[----:B------:R-:W-:Y:S01]  /*6f40*/  LEA R12, P2, R7, R15, 0x1 ;  /* 0x0000000f070c7211 */ /* 0x000fe200078408ff */
[----:B------:R-:W-:Y:S01]  /*6f50*/  CS2R R86, SRZ ;  /* 0x0000000000567805 */ /* 0x000fe2000001ff00 */
[----:B------:R-:W-:Y:S01]  /*6f60*/  LEA R252, R252, R13, 0x4 ;  /* 0x0000000dfcfc7211 */ /* 0x000fe200078e20ff */
[----:B------:R-:W-:Y:S01]  /*6f70*/  CS2R R80, SRZ ;  /* 0x0000000000507805 */ /* 0x000fe2000001ff00 */
[----:B------:R-:W-:Y:S01]  /*6f80*/  LEA R0, R19, R11, 0x4 ;  /* 0x0000000b13007211 */ /* 0x000fe200078e20ff */
[----:B------:R-:W-:Y:S01]  /*6f90*/  CS2R R82, SRZ ;  /* 0x0000000000527805 */ /* 0x000fe2000001ff00 */
[C---:B0-----:R-:W-:Y:S01]  /*6fa0*/  LEA R22, P0, R2.reuse, R15, 0x1 ;  /* 0x0000000f02167211 */ /* 0x041fe200078008ff */
[----:B------:R-:W-:Y:S01]  /*6fb0*/  CS2R R76, SRZ ;  /* 0x00000000004c7805 */ /* 0x000fe2000001ff00 */
[----:B------:R-:W-:Y:S01]  /*6fc0*/  LEA.HI.X.SX32 R13, R7, R17, 0x1, P2 ;  /* 0x00000011070d7211 */ /* 0x000fe200010f0eff */
[----:B------:R-:W-:Y:S01]  /*6fd0*/  CS2R R78, SRZ ;  /* 0x00000000004e7805 */ /* 0x000fe2000001ff00 */
[C---:B-1----:R-:W-:Y:S01]  /*6fe0*/  LEA R20, P1, R5.reuse, R15, 0x1 ;  /* 0x0000000f05147211 */ /* 0x042fe200078208ff */
[----:B------:R-:W-:Y:S01]  /*6ff0*/  CS2R R72, SRZ ;  /* 0x0000000000487805 */ /* 0x000fe2000001ff00 */
[-C--:B------:R-:W-:Y:S01]  /*7000*/  LEA.HI.X.SX32 R23, R2, R17.reuse, 0x1, P0 ;  /* 0x0000001102177211 */ /* 0x080fe200000f0eff */
[----:B------:R-:W-:Y:S01]  /*7010*/  CS2R R74, SRZ ;  /* 0x00000000004a7805 */ /* 0x000fe2000001ff00 */
[----:B------:R-:W-:Y:S01]  /*7020*/  LEA.HI.X.SX32 R21, R5, R17, 0x1, P1 ;  /* 0x0000001105157211 */ /* 0x000fe200008f0eff */
[----:B------:R-:W-:Y:S01]  /*7030*/  CS2R R68, SRZ ;  /* 0x0000000000447805 */ /* 0x000fe2000001ff00 */
[C---:B------:R-:W-:Y:S01]  /*7040*/  LEA R8, R19.reuse, R0, 0x4 ;  /* 0x0000000013087211 */ /* 0x040fe200078e20ff */
[----:B------:R0:W-:Y:S01]  /*7050*/  STL.64 [R1+0x170], R22 ;  /* 0x0001701601007387 */ /* 0x0001e20000100a00 */
[----:B------:R-:W-:Y:S01]  /*7060*/  LOP3.LUT R215, R4, 0x30, R217, 0x78, !PT ;  /* 0x0000003004d77812 */ /* 0x000fe200078e78d9 */
[----:B------:R-:W-:Y:S01]  /*7070*/  CS2R R70, SRZ ;  /* 0x0000000000467805 */ /* 0x000fe2000001ff00 */
[C---:B------:R-:W-:Y:S01]  /*7080*/  LEA R2, R19.reuse, R8, 0x4 ;  /* 0x0000000813027211 */ /* 0x040fe200078e20ff */
[----:B------:R1:W-:Y:S01]  /*7090*/  STL.64 [R1+0x168], R20 ;  /* 0x0001681401007387 */ /* 0x0003e20000100a00 */
[----:B------:R-:W-:Y:S01]  /*70a0*/  CS2R R64, SRZ ;  /* 0x0000000000407805 */ /* 0x000fe2000001ff00 */
[----:B------:R-:W-:Y:S01]  /*70b0*/  CS2R R66, SRZ ;  /* 0x0000000000427805 */ /* 0x000fe2000001ff00 */
[----:B------:R-:W-:Y:S01]  /*70c0*/  LEA R5, R19, R2, 0x4 ;  /* 0x0000000213057211 */ /* 0x000fe200078e20ff */
[----:B------:R2:W-:Y:S01]  /*70d0*/  STL.64 [R1+0x160], R12 ;  /* 0x0001600c01007387 */ /* 0x0005e20000100a00 */
[----:B------:R-:W-:Y:S01]  /*70e0*/  CS2R R60, SRZ ;  /* 0x00000000003c7805 */ /* 0x000fe2000001ff00 */
[----:B------:R-:W-:Y:S01]  /*70f0*/  CS2R R62, SRZ ;  /* 0x00000000003e7805 */ /* 0x000fe2000001ff00 */
[----:B------:R-:W-:Y:S01]  /*7100*/  CS2R R56, SRZ ;  /* 0x0000000000387805 */ /* 0x000fe2000001ff00 */
[-C--:B0-----:R-:W-:Y:S01]  /*7110*/  LEA R22, P0, R10, R15.reuse, 0x1 ;  /* 0x0000000f0a167211 */ /* 0x081fe200078008ff */
[----:B------:R-:W-:Y:S01]  /*7120*/  CS2R R58, SRZ ;  /* 0x00000000003a7805 */ /* 0x000fe2000001ff00 */
[----:B------:R-:W-:Y:S01]  /*7130*/  CS2R R52, SRZ ;  /* 0x0000000000347805 */ /* 0x000fe2000001ff00 */
[----:B------:R-:W-:Y:S01]  /*7140*/  CS2R R54, SRZ ;  /* 0x0000000000367805 */ /* 0x000fe2000001ff00 */
[----:B-1----:R-:W-:Y:S01]  /*7150*/  LEA R20, P1, R6, R15, 0x1 ;  /* 0x0000000f06147211 */ /* 0x002fe200078208ff */
[----:B------:R-:W-:Y:S01]  /*7160*/  CS2R R48, SRZ ;  /* 0x0000000000307805 */ /* 0x000fe2000001ff00 */
[----:B------:R-:W-:Y:S01]  /*7170*/  LEA.HI.X.SX32 R23, R10, R17, 0x1, P0 ;  /* 0x000000110a177211 */ /* 0x000fe200000f0eff */
[----:B------:R-:W-:Y:S01]  /*7180*/  CS2R R50, SRZ ;  /* 0x0000000000327805 */ /* 0x000fe2000001ff00 */
[C---:B--2---:R-:W-:Y:S01]  /*7190*/  LEA R12, P2, R11.reuse, R15, 0x1 ;  /* 0x0000000f0b0c7211 */ /* 0x044fe200078408ff */
[----:B------:R-:W-:Y:S01]  /*71a0*/  CS2R R44, SRZ ;  /* 0x00000000002c7805 */ /* 0x000fe2000001ff00 */
[-C--:B------:R-:W-:Y:S01]  /*71b0*/  LEA.HI.X.SX32 R21, R6, R17.reuse, 0x1, P1 ;  /* 0x0000001106157211 */ /* 0x080fe200008f0eff */
[----:B------:R0:W-:Y:S01]  /*71c0*/  STL.64 [R1+0x158], R22 ;  /* 0x0001581601007387 */ /* 0x0001e20000100a00 */
[----:B------:R-:W-:Y:S01]  /*71d0*/  LEA.HI.X.SX32 R13, R11, R17, 0x1, P2 ;  /* 0x000000110b0d7211 */ /* 0x000fe200010f0eff */
[----:B------:R-:W-:Y:S01]  /*71e0*/  CS2R R46, SRZ ;  /* 0x00000000002e7805 */ /* 0x000fe2000001ff00 */
[C---:B------:R-:W-:Y:S01]  /*71f0*/  LEA R6, R19.reuse, R5, 0x4 ;  /* 0x0000000513067211 */ /* 0x040fe200078e20ff */
[----:B------:R1:W-:Y:S01]  /*7200*/  STL.64 [R1+0x150], R20 ;  /* 0x0001501401007387 */ /* 0x0003e20000100a00 */
[----:B------:R-:W-:Y:S01]  /*7210*/  CS2R R40, SRZ ;  /* 0x0000000000287805 */ /* 0x000fe2000001ff00 */
[----:B------:R-:W-:Y:S01]  /*7220*/  CS2R R42, SRZ ;  /* 0x00000000002a7805 */ /* 0x000fe2000001ff00 */
[C---:B------:R-:W-:Y:S01]  /*7230*/  LEA R7, R19.reuse, R6, 0x4 ;  /* 0x0000000613077211 */ /* 0x040fe200078e20ff */
        /* <DEDUP_REMOVED lines=12> */
[----:B--2---:R-:W-:Y:S01]  /*7300*/  LEA R12, P2, R2, R15, 0x1 ;  /* 0x0000000f020c7211 */ /* 0x004fe200078408ff */
[----:B------:R-:W-:Y:S01]  /*7310*/  UMOV UR4, URZ ;  /* 0x0000003f00047c82 */ /* 0x000fe20008000000 */
[-C--:B------:R-:W-:Y:S01]  /*7320*/  LEA.HI.X.SX32 R21, R8, R17.reuse, 0x1, P1 ;  /* 0x0000001108157211 */ /* 0x080fe200008f0eff */
[----:B------:R0:W-:Y:S01]  /*7330*/  STL.64 [R1+0x140], R22 ;  /* 0x0001401601007387 */ /* 0x0001e20000100a00 */
[----:B------:R-:W-:Y:S01]  /*7340*/  LEA.HI.X.SX32 R13, R2, R17, 0x1, P2 ;  /* 0x00000011020d7211 */ /* 0x000fe200010f0eff */
[----:B------:R-:W-:Y:S01]  /*7350*/  UMOV UR5, URZ ;  /* 0x0000003f00057c82 */ /* 0x000fe20008000000 */
[----:B------:R-:W-:Y:S01]  /*7360*/  LEA R0, R19, R7, 0x4 ;  /* 0x0000000713007211 */ /* 0x000fe200078e20ff */
[----:B------:R1:W-:Y:S01]  /*7370*/  STL.64 [R1+0x138], R20 ;  /* 0x0001381401007387 */ /* 0x0003e20000100a00 */
[----:B------:R-:W-:-:S02]  /*7380*/  LEA R10, P2, R7, R15, 0x1 ;  /* 0x0000000f070a7211 */ /* 0x000fc400078408ff */
[C---:B------:R-:W-:Y:S01]  /*7390*/  LEA R8, P3, R0.reuse, R15, 0x1 ;  /* 0x0000000f00087211 */ /* 0x040fe200078608ff */
[----:B------:R2:W-:Y:S01]  /*73a0*/  STL.64 [R1+0x130], R12 ;  /* 0x0001300c01007387 */ /* 0x0005e20000100a00 */
[-C--:B------:R-:W-:Y:S02]  /*73b0*/  LEA.HI.X.SX32 R11, R7, R17.reuse, 0x1, P2 ;  /* 0x00000011070b7211 */ /* 0x080fe400010f0eff */
[----:B------:R-:W-:Y:S01]  /*73c0*/  LEA.HI.X.SX32 R9, R0, R17, 0x1, P3 ;  /* 0x0000001100097211 */ /* 0x000fe200018f0eff */
[----:B0-----:R-:W-:Y:S01]  /*73d0*/  CS2R R22, SRZ ;  /* 0x0000000000167805 */ /* 0x001fe2000001ff00 */
[----:B------:R-:W-:Y:S02]  /*73e0*/  MOV R2, 0xff800000 ;  /* 0xff80000000027802 */ /* 0x000fe40000000f00 */
[----:B------:R-:W-:Y:S02]  /*73f0*/  MOV R7, 0x3f800000 ;  /* 0x3f80000000077802 */ /* 0x000fe40000000f00 */
[----:B-1----:R-:W-:-:S02]  /*7400*/  LEA R20, P0, R5, R15, 0x1 ;  /* 0x0000000f05147211 */ /* 0x002fc400078008ff */
[----:B------:R-:W-:Y:S02]  /*7410*/  MOV R0, RZ ;  /* 0x000000ff00007202 */ /* 0x000fe40000000f00 */
[C---:B--2---:R-:W-:Y:S02]  /*7420*/  LEA R12, P1, R6.reuse, R15, 0x1 ;  /* 0x0000000f060c7211 */ /* 0x044fe400078208ff */
[-C--:B------:R-:W-:Y:S02]  /*7430*/  LEA.HI.X.SX32 R21, R5, R17.reuse, 0x1, P0 ;  /* 0x0000001105157211 */ /* 0x080fe400000f0eff */
[----:B------:R-:W-:Y:S02]  /*7440*/  LEA.HI.X.SX32 R13, R6, R17, 0x1, P1 ;  /* 0x00000011060d7211 */ /* 0x000fe400008f0eff */
[----:B------:R-:W-:Y:S01]  /*7450*/  MOV R6, 0x3f800000 ;  /* 0x3f80000000067802 */ /* 0x000fe20000000f00 */
[----:B------:R-:W-:Y:S01]  /*7460*/  STL.64 [R1+0x128], R20 ;  /* 0x0001281401007387 */ /* 0x000fe20000100a00 */
[----:B------:R-:W-:Y:S01]  /*7470*/  MOV R5, c[0x0][0x1a4] ;  /* 0x0000690000057a02 */ /* 0x000fe20000000f00 */
[----:B------:R-:W-:-:S02]  /*7480*/  CS2R R16, SRZ ;  /* 0x0000000000107805 */ /* 0x000fc4000001ff00 */
[----:B------:R0:W-:Y:S01]  /*7490*/  STL.64 [R1+0x120], R12 ;  /* 0x0001200c01007387 */ /* 0x0001e20000100a00 */
[CC--:B------:R-:W-:Y:S01]  /*74a0*/  LEA R206, R5.reuse, R5.reuse, 0x3 ;  /* 0x0000000505ce7211 */ /* 0x0c0fe200078e18ff */
[C---:B------:R-:W-:Y:S01]  /*74b0*/  IMAD R14, R5.reuse, 0x16, RZ ;  /* 0x00000016050e7824 */ /* 0x040fe200078e02ff */
[CC--:B------:R-:W-:Y:S01]  /*74c0*/  LEA R207, R5.reuse, R5.reuse, 0x2 ;  /* 0x0000000505cf7211 */ /* 0x0c0fe200078e10ff */
[----:B------:R-:W-:Y:S01]  /*74d0*/  STL.64 [R1+0x118], R10 ;  /* 0x0001180a01007387 */ /* 0x000fe20000100a00 */
[C---:B------:R-:W-:Y:S01]  /*74e0*/  IMAD R204, R5.reuse, 0x1c, RZ ;  /* 0x0000001c05cc7824 */ /* 0x040fe200078e02ff */
[C---:B------:R-:W-:Y:S01]  /*74f0*/  LEA R209, R5.reuse, R5, 0x1 ;  /* 0x0000000505d17211 */ /* 0x040fe200078e08ff */
[C---:B------:R-:W-:Y:S01]  /*7500*/  IMAD R208, R5.reuse, 0xb, RZ ;  /* 0x0000000b05d07824 */ /* 0x040fe200078e02ff */
[----:B------:R1:W-:Y:S01]  /*7510*/  STL.64 [R1+0x110], R8 ;  /* 0x0001100801007387 */ /* 0x0003e20000100a00 */
[-C--:B------:R-:W-:Y:S01]  /*7520*/  IADD3 R222, P1, R14, R218.reuse, RZ ;  /* 0x000000da0ede7210 */ /* 0x080fe20007f3e0ff */
[C---:B------:R-:W-:Y:S01]  /*7530*/  IMAD R205, R5.reuse, 0x1e, RZ ;  /* 0x0000001e05cd7824 */ /* 0x040fe200078e02ff */
[-C--:B------:R-:W-:Y:S01]  /*7540*/  IADD3 R220, P4, R204, R218.reuse, RZ ;  /* 0x000000daccdc7210 */ /* 0x080fe20007f9e0ff */
[----:B------:R-:W-:Y:S01]  /*7550*/  STL [R1+0xe0], R2 ;  /* 0x0000e00201007387 */ /* 0x000fe20000100800 */
[C---:B0-----:R-:W-:Y:S01]  /*7560*/  IMAD R12, R5.reuse, 0x12, RZ ;  /* 0x00000012050c7824 */ /* 0x041fe200078e02ff */
[-C--:B------:R-:W-:Y:S01]  /*7570*/  LEA.HI.X.SX32 R223, R208, R219.reuse, 0x1, P1 ;  /* 0x000000dbd0df7211 */ /* 0x080fe200008f0eff */
[C---:B------:R-:W-:Y:S01]  /*7580*/  IMAD R13, R5.reuse, 0x14, RZ ;  /* 0x00000014050d7824 */ /* 0x040fe200078e02ff */
[----:B------:R-:W-:Y:S01]  /*7590*/  STL [R1+0xfc], R6 ;  /* 0x0000fc0601007387 */ /* 0x000fe20000100800 */
[C---:B------:R-:W-:Y:S01]  /*75a0*/  IMAD R15, R5.reuse, 0x18, RZ ;  /* 0x00000018050f7824 */ /* 0x040fe200078e02ff */
[-C--:B------:R-:W-:Y:S01]  /*75b0*/  IADD3 R232, P0, R12, R218.reuse, RZ ;  /* 0x000000da0ce87210 */ /* 0x080fe20007f1e0ff */
[C---:B------:R-:W-:Y:S01]  /*75c0*/  IMAD R19, R5.reuse, 0x1a, RZ ;  /* 0x0000001a05137824 */ /* 0x040fe200078e02ff */
[----:B-1----:R-:W-:Y:S01]  /*75d0*/  MOV R8, 0x3f800000 ;  /* 0x3f80000000087802 */ /* 0x002fe20000000f00 */
[----:B------:R-:W-:Y:S01]  /*75e0*/  IMAD R9, R5, 0xe, RZ ;  /* 0x0000000e05097824 */ /* 0x000fe200078e02ff */
[-C--:B------:R-:W-:Y:S01]  /*75f0*/  IADD3 R228, P5, R13, R218.reuse, RZ ;  /* 0x000000da0de47210 */ /* 0x080fe20007fbe0ff */
[----:B------:R-:W-:Y:S01]  /*7600*/  IMAD R210, R5, 0xd, RZ ;  /* 0x0000000d05d27824 */ /* 0x000fe200078e02ff */
[----:B------:R-:W-:Y:S01]  /*7610*/  LEA.HI.X.SX32 R233, R206, R219, 0x1, P0 ;  /* 0x000000dbcee97211 */ /* 0x000fe200000f0eff */
[----:B------:R0:W-:Y:S01]  /*7620*/  STL [R1+0x100], R8 ;  /* 0x0001000801007387 */ /* 0x0001e20000100800 */
[-C--:B------:R-:W-:Y:S01]  /*7630*/  IADD3 R12, P0, R205, R218.reuse, RZ ;  /* 0x000000dacd0c7210 */ /* 0x080fe20007f1e0ff */
[----:B------:R-:W-:Y:S01]  /*7640*/  CS2R R20, SRZ ;  /* 0x0000000000147805 */ /* 0x000fe2000001ff00 */
[----:B------:R-:W-:Y:S01]  /*7650*/  IADD3 R226, P3, R15, R218, RZ ;  /* 0x000000da0fe27210 */ /* 0x000fe20007f7e0ff */
[----:B------:R1:W-:Y:S01]  /*7660*/  STL [R1+0x104], R7 ;  /* 0x0001040701007387 */ /* 0x0003e20000100800 */
[----:B------:R-:W-:-:S02]  /*7670*/  SHF.L.U32 R10, R5, 0x1, RZ ;  /* 0x00000001050a7819 */ /* 0x000fc400000006ff */
[----:B------:R-:W-:Y:S01]  /*7680*/  IADD3 R224, P2, R19, R218, RZ ;  /* 0x000000da13e07210 */ /* 0x000fe20007f5e0ff */
[----:B------:R2:W-:Y:S01]  /*7690*/  STL [R1+0x108], R6 ;  /* 0x0001080601007387 */ /* 0x0005e20000100800 */
[----:B------:R-:W-:Y:S01]  /*76a0*/  LEA R213, R5, -R5, 0x3 ;  /* 0x8000000505d57211 */ /* 0x000fe200078e18ff */
[----:B------:R-:W-:Y:S01]  /*76b0*/  CS2R R18, SRZ ;  /* 0x0000000000127805 */ /* 0x000fe2000001ff00 */
[----:B0-----:R-:W-:Y:S02]  /*76c0*/  MOV R8, 0xff800000 ;  /* 0xff80000000087802 */ /* 0x001fe40000000f00 */
[----:B------:R-:W-:Y:S02]  /*76d0*/  SHF.R.S32.HI R11, RZ, 0x6, R227 ;  /* 0x00000006ff0b7819 */ /* 0x000fe400000114e3 */
[----:B-1----:R-:W-:Y:S01]  /*76e0*/  MOV R7, 0xff800000 ;  /* 0xff80000000077802 */ /* 0x002fe20000000f00 */
[----:B------:R0:W-:Y:S01]  /*76f0*/  STL [R1+0xf0], R8 ;  /* 0x0000f00801007387 */ /* 0x0001e20000100800 */
[----:B------:R-:W-:-:S02]  /*7700*/  LEA.HI.X.SX32 R225, R210, R219, 0x1, P2 ;  /* 0x000000dbd2e17211 */ /* 0x000fc400010f0eff */
[----:B--2---:R-:W-:Y:S01]  /*7710*/  MOV R6, 0xff800000 ;  /* 0xff80000000067802 */ /* 0x004fe20000000f00 */
[----:B------:R1:W-:Y:S01]  /*7720*/  STL [R1+0xf4], R7 ;  /* 0x0000f40701007387 */ /* 0x0003e20000100800 */
[C---:B------:R-:W-:Y:S02]  /*7730*/  SHF.L.U32 R214, R5.reuse, 0x2, RZ ;  /* 0x0000000205d67819 */ /* 0x040fe400000006ff */
[----:B------:R-:W-:Y:S01]  /*7740*/  LEA R211, R5, -R5, 0x4 ;  /* 0x8000000505d37211 */ /* 0x000fe200078e20ff */
[----:B------:R-:W-:Y:S01]  /*7750*/  STL [R1+0xc0], RZ ;  /* 0x0000c0ff01007387 */ /* 0x000fe20000100800 */
[-C--:B------:R-:W-:Y:S01]  /*7760*/  LEA.HI.X.SX32 R221, R9, R219.reuse, 0x1, P4 ;  /* 0x000000db09dd7211 */ /* 0x080fe200020f0eff */
[C---:B0-----:R-:W-:Y:S01]  /*7770*/  IMAD R8, R5.reuse, 0xc, RZ ;  /* 0x0000000c05087824 */ /* 0x041fe200078e02ff */
[----:B------:R-:W-:Y:S01]  /*7780*/  SHF.L.U32 R212, R5, 0x3, RZ ;  /* 0x0000000305d47819 */ /* 0x000fe200000006ff */
[----:B------:R0:W-:Y:S01]  /*7790*/  STL [R1+0xf8], R6 ;  /* 0x0000f80601007387 */ /* 0x0001e20000100800 */
[-C--:B------:R-:W-:Y:S01]  /*77a0*/  LEA.HI.X.SX32 R13, R211, R219.reuse, 0x1, P0 ;  /* 0x000000dbd30d7211 */ /* 0x080fe200000f0eff */
[----:B-1----:R-:W-:Y:S01]  /*77b0*/  IMAD R7, R5, 0x6, RZ ;  /* 0x0000000605077824 */ /* 0x002fe200078e02ff */
[----:B------:R-:W-:Y:S01]  /*77c0*/  LEA.HI.X.SX32 R227, R8, R219, 0x1, P3 ;  /* 0x000000db08e37211 */ /* 0x000fe200018f0eff */
[----:B------:R-:W-:Y:S01]  /*77d0*/  STL [R1+0xc4], RZ ;  /* 0x0000c4ff01007387 */ /* 0x000fe20000100800 */
[----:B------:R-:W-:-:S02]  /*77e0*/  SGXT R11, R11, 0x1 ;  /* 0x000000010b0b781a */ /* 0x000fc40000000200 */
[----:B------:R-:W-:Y:S01]  /*77f0*/  MOV R2, RZ ;  /* 0x000000ff00027202 */ /* 0x000fe20000000f00 */
[----:B------:R-:W-:Y:S01]  /*7800*/  STL [R1+0xc8], RZ ;  /* 0x0000c8ff01007387 */ /* 0x000fe20000100800 */
[----:B------:R-:W-:Y:S01]  /*7810*/  LOP3.LUT R4, R11, 0x90, RZ, 0xc0, !PT ;  /* 0x000000900b047812 */ /* 0x000fe200078ec0ff */
[----:B0-----:R-:W-:Y:S02]  /*7820*/  IMAD R6, R5, 0xa, RZ ;  /* 0x0000000a05067824 */ /* 0x001fe400078e02ff */
[----:B------:R-:W-:Y:S01]  /*7830*/  STL [R1+0xcc], RZ ;  /* 0x0000ccff01007387 */ /* 0x000fe20000100800 */
[----:B------:R-:W-:Y:S02]  /*7840*/  LOP3.LUT R4, R4, 0x17e, R217, 0x78, !PT ;  /* 0x0000017e04047812 */ /* 0x000fe400078e78d9 */
[C---:B------:R-:W-:Y:S01]  /*7850*/  IADD3 R230, P6, R6.reuse, R218, RZ ;  /* 0x000000da06e67210 */ /* 0x040fe20007fde0ff */
[----:B------:R-:W-:Y:S01]  /*7860*/  STL [R1+0xb0], RZ ;  /* 0x0000b0ff01007387 */ /* 0x000fe20000100800 */
[----:B------:R-:W-:-:S02]  /*7870*/  LEA.HI.X.SX32 R229, R6, R219, 0x1, P5 ;  /* 0x000000db06e57211 */ /* 0x000fc400028f0eff */
[-C--:B------:R-:W-:Y:S01]  /*7880*/  LEA.HI.X.SX32 R231, R207, R219.reuse, 0x1, P6 ;  /* 0x000000dbcfe77211 */ /* 0x080fe200030f0eff */
[----:B------:R-:W-:Y:S01]  /*7890*/  STL [R1+0xb4], RZ ;  /* 0x0000b4ff01007387 */ /* 0x000fe20000100800 */
[-C--:B------:R-:W-:Y:S02]  /*78a0*/  IADD3 R204, P6, R7, R218.reuse, RZ ;  /* 0x000000da07cc7210 */ /* 0x080fe40007fde0ff */
[-C--:B------:R-:W-:Y:S01]  /*78b0*/  IADD3 R14, P5, R8, R218.reuse, RZ ;  /* 0x000000da080e7210 */ /* 0x080fe20007fbe0ff */
[----:B------:R-:W-:Y:S01]  /*78c0*/  STL [R1+0xb8], RZ ;  /* 0x0000b8ff01007387 */ /* 0x000fe20000100800 */
[-C--:B------:R-:W-:Y:S02]  /*78d0*/  LEA.HI.X.SX32 R205, R209, R219.reuse, 0x1, P6 ;  /* 0x000000dbd1cd7211 */ /* 0x080fe400030f0eff */
[----:B------:R-:W-:Y:S01]  /*78e0*/  LEA.HI.X.SX32 R15, R7, R219, 0x1, P5 ;  /* 0x000000db070f7211 */ /* 0x000fe200028f0eff */
[----:B------:R-:W-:Y:S01]  /*78f0*/  STL [R1+0xbc], RZ ;  /* 0x0000bcff01007387 */ /* 0x000fe20000100800 */
[----:B------:R-:W-:-:S02]  /*7900*/  IADD3 R206, P6, R10, R218, RZ ;  /* 0x000000da0ace7210 */ /* 0x000fc40007fde0ff */
[CC--:B------:R-:W-:Y:S01]  /*7910*/  LEA R6, P2, R5.reuse, R218.reuse, 0x4 ;  /* 0x000000da05067211 */ /* 0x0c0fe200078420ff */
[----:B------:R-:W-:Y:S01]  /*7920*/  STL [R1+0xa0], RZ ;  /* 0x0000a0ff01007387 */ /* 0x000fe20000100800 */
[-C--:B------:R-:W-:Y:S02]  /*7930*/  LEA.HI.X.SX32 R207, R5, R219.reuse, 0x1, P6 ;  /* 0x000000db05cf7211 */ /* 0x080fe400030f0eff */
[----:B------:R-:W-:Y:S01]  /*7940*/  LEA.HI.X.SX32 R7, R212, R219, 0x1, P2 ;  /* 0x000000dbd4077211 */ /* 0x000fe200010f0eff */
        /* <DEDUP_REMOVED lines=35> */
[----:B------:R-:W-:Y:S04]  /*7b80*/  STL.64 [R1+0x1c0], R232 ;  /* 0x0001c0e801007387 */ /* 0x000fe80000100a00 */
[----:B------:R-:W-:Y:S04]  /*7b90*/  STL.64 [R1+0x1e0], R230 ;  /* 0x0001e0e601007387 */ /* 0x000fe80000100a00 */
[----:B------:R0:W-:Y:S04]  /*7ba0*/  STL.64 [R1+0x1b0], R222 ;  /* 0x0001b0de01007387 */ /* 0x0001e80000100a00 */
[----:B------:R-:W-:Y:S04]  /*7bb0*/  STL.64 [R1+0x1b8], R228 ;  /* 0x0001b8e401007387 */ /* 0x000fe80000100a00 */
[----:B------:R1:W-:Y:S01]  /*7bc0*/  STL.64 [R1+0x1f0], R204 ;  /* 0x0001f0cc01007387 */ /* 0x0003e20000100a00 */
[----:B0-----:R-:W-:-:S03]  /*7bd0*/  IADD3 R222, P1, R9, R218, RZ ;  /* 0x000000da09de7210 */ /* 0x001fc60007f3e0ff */
[----:B------:R0:W-:Y:S01]  /*7be0*/  STL.64 [R1+0x1d8], R14 ;  /* 0x0001d80e01007387 */ /* 0x0001e20000100a00 */
[----:B------:R-:W-:Y:S01]  /*7bf0*/  CS2R R8, SRZ ;  /* 0x0000000000087805 */ /* 0x000fe2000001ff00 */
[----:B------:R-:W-:Y:S02]  /*7c00*/  LEA.HI.X.SX32 R223, R213, R219, 0x1, P1 ;  /* 0x000000dbd5df7211 */ /* 0x000fe400008f0eff */
[----:B------:R-:W-:Y:S01]  /*7c10*/  STL.64 [R1+0x1a8], R226 ;  /* 0x0001a8e201007387 */ /* 0x000fe20000100a00 */
[----:B-1----:R-:W-:-:S03]  /*7c20*/  LEA R204, P5, R5, R218, 0x2 ;  /* 0x000000da05cc7211 */ /* 0x002fc600078a10ff */
[----:B------:R-:W-:Y:S01]  /*7c30*/  STL.64 [R1+0x1a0], R224 ;  /* 0x0001a0e001007387 */ /* 0x000fe20000100a00 */
[----:B------:R-:W-:-:S03]  /*7c40*/  LEA.HI.X.SX32 R205, R10, R219, 0x1, P5 ;  /* 0x000000db0acd7211 */ /* 0x000fc600028f0eff */
[----:B------:R-:W-:Y:S01]  /*7c50*/  STL.64 [R1+0x1d0], R222 ;  /* 0x0001d0de01007387 */ /* 0x000fe20000100a00 */
[----:B0-----:R-:W-:Y:S01]  /*7c60*/  LEA R14, P3, R5, R218, 0x3 ;  /* 0x000000da050e7211 */ /* 0x001fe200078618ff */
[----:B------:R-:W-:Y:S01]  /*7c70*/  CS2R R10, SRZ ;  /* 0x00000000000a7805 */ /* 0x000fe2000001ff00 */
[----:B------:R-:W-:Y:S01]  /*7c80*/  CS2R R4, SRZ ;  /* 0x0000000000047805 */ /* 0x000fe2000001ff00 */
[----:B------:R-:W-:Y:S01]  /*7c90*/  STL.64 [R1+0x198], R220 ;  /* 0x000198dc01007387 */ /* 0x000fe20000100a00 */
[----:B------:R-:W-:-:S03]  /*7ca0*/  LEA.HI.X.SX32 R15, R214, R219, 0x1, P3 ;  /* 0x000000dbd60f7211 */ /* 0x000fc600018f0eff */
[----:B------:R0:W-:Y:S04]  /*7cb0*/  STL.64 [R1+0x200], R206 ;  /* 0x000200ce01007387 */ /* 0x0001e80000100a00 */
[----:B------:R1:W-:Y:S04]  /*7cc0*/  STL.64 [R1+0x1f8], R204 ;  /* 0x0001f8cc01007387 */ /* 0x0003e80000100a00 */
[----:B------:R2:W-:Y:S04]  /*7cd0*/  STL.64 [R1+0x1e8], R14 ;  /* 0x0001e80e01007387 */ /* 0x0005e80000100a00 */
[----:B------:R3:W-:Y:S01]  /*7ce0*/  STL.64 [R1+0x190], R12 ;  /* 0x0001900c01007387 */ /* 0x0007e20000100a00 */
[----:B0-----:R-:W-:-:S03]  /*7cf0*/  IADD3 R206, R216, 0x80, RZ ;  /* 0x00000080d8ce7810 */ /* 0x001fc60007ffe0ff */
[----:B------:R0:W-:Y:S01]  /*7d00*/  STL.64 [R1+0x1c8], R6 ;  /* 0x0001c80601007387 */ /* 0x0001e20000100a00 */
[C---:B-1----:R-:W-:Y:S02]  /*7d10*/  IADD3 R204, R216.reuse, 0x88, RZ ;  /* 0x00000088d8cc7810 */ /* 0x042fe40007ffe0ff */
[----:B------:R-:W-:Y:S01]  /*7d20*/  IADD3 R205, R216, 0x8, RZ ;  /* 0x00000008d8cd7810 */ /* 0x000fe20007ffe0ff */
[----:B------:R1:W-:Y:S01]  /*7d30*/  STL [R1], RZ ;  /* 0x000000ff01007387 */ /* 0x0003e20000100800 */
[----:B--2---:R-:W-:Y:S01]  /*7d40*/  CS2R R14, SRZ ;  /* 0x00000000000e7805 */ /* 0x004fe2000001ff00 */
[----:B------:R-:W-:Y:S02]  /*7d50*/  LOP3.LUT R204, R215, 0x40, RZ, 0x3c, !PT ;  /* 0x00000040d7cc7812 */ /* 0x000fe400078e3cff */
[----:B------:R1:W-:Y:S01]  /*7d60*/  STL [R1+0x4], RZ ;  /* 0x000004ff01007387 */ /* 0x0003e20000100800 */
[----:B---3--:R-:W-:-:S03]  /*7d70*/  CS2R R12, SRZ ;  /* 0x00000000000c7805 */ /* 0x008fc6000001ff00 */
[----:B------:R1:W-:Y:S01]  /*7d80*/  STL [R1+0x8], RZ ;  /* 0x000008ff01007387 */ /* 0x0003e20000100800 */
[----:B0-----:R-:W-:-:S03]  /*7d90*/  CS2R R6, SRZ ;  /* 0x0000000000067805 */ /* 0x001fc6000001ff00 */
[----:B------:R1:W-:Y:S04]  /*7da0*/  STL [R1+0xc], RZ ;  /* 0x00000cff01007387 */ /* 0x0003e80000100800 */
[----:B------:R1:W-:Y:S04]  /*7db0*/  STL [R1+0x10], RZ ;  /* 0x000010ff01007387 */ /* 0x0003e80000100800 */
[----:B------:R1:W-:Y:S04]  /*7dc0*/  STL [R1+0x14], RZ ;  /* 0x000014ff01007387 */ /* 0x0003e80000100800 */
[----:B------:R1:W-:Y:S04]  /*7dd0*/  STL [R1+0x18], RZ ;  /* 0x000018ff01007387 */ /* 0x0003e80000100800 */
[----:B------:R1:W-:Y:S02]  /*7de0*/  STL [R1+0x1c], RZ ;  /* 0x00001cff01007387 */ /* 0x0003e40000100800 */
.L_x_2:
[----:B------:R-:W2:Y:S04]  /*7df0*/  LDL.64 R204, [R1+0xe8] ;  /* 0x0000e80001cc7983 */ /* 0x000ea80000100a00 */
[----:B------:R-:W3:Y:S04]  /*7e00*/  LDL.64 R208, [R1+0x1f0] ;  /* 0x0001f00001d07983 */ /* 0x000ee80000100a00 */
[----:B------:R-:W4:Y:S04]  /*7e10*/  LDL.64 R206, [R1+0x1e8] ;  /* 0x0001e80001ce7983 */ /* 0x000f280000100a00 */
[----:B------:R-:W5:Y:S04]  /*7e20*/  LDL.64 R216, [R1+0x1e0] ;  /* 0x0001e00001d87983 */ /* 0x000f680000100a00 */
[----:B------:R-:W5:Y:S04]  /*7e30*/  LDL.64 R232, [R1+0x1c8] ;  /* 0x0001c80001e87983 */ /* 0x000f680000100a00 */
[----:B------:R-:W5:Y:S04]  /*7e40*/  LDL.64 R212, [R1+0x200] ;  /* 0x0002000001d47983 */ /* 0x000f680000100a00 */
[----:B------:R-:W5:Y:S04]  /*7e50*/  LDL.64 R210, [R1+0x1f8] ;  /* 0x0001f80001d27983 */ /* 0x000f680000100a00 */
[----:B------:R-:W5:Y:S04]  /*7e60*/  LDL.64 R234, [R1+0x1d8] ;  /* 0x0001d80001ea7983 */ /* 0x000f680000100a00 */
[----:B------:R-:W5:Y:S04]  /*7e70*/  LDL.64 R230, [R1+0x1c0] ;  /* 0x0001c00001e67983 */ /* 0x000f680000100a00 */
[----:B------:R-:W5:Y:S04]  /*7e80*/  LDL.64 R214, [R1+0x1b8] ;  /* 0x0001b80001d67983 */ /* 0x000f680000100a00 */
[----:B------:R-:W-:Y:S04]  /*7e90*/  STL [R1+0x220], R9 ;  /* 0x0002200901007387 */ /* 0x000fe80000100800 */
[----:B------:R-:W-:Y:S04]  /*7ea0*/  STL [R1+0x21c], R10 ;  /* 0x00021c0a01007387 */ /* 0x000fe80000100800 */
[----:B------:R-:W-:Y:S04]  /*7eb0*/  STL [R1+0x218], R11 ;  /* 0x0002180b01007387 */ /* 0x000fe80000100800 */
[----:B------:R-:W-:Y:S04]  /*7ec0*/  STL [R1+0x214], R4 ;  /* 0x0002140401007387 */ /* 0x000fe80000100800 */
[----:B------:R-:W-:Y:S04]  /*7ed0*/  STL [R1+0x210], R5 ;  /* 0x0002100501007387 */ /* 0x000fe80000100800 */
[----:B------:R-:W-:Y:S04]  /*7ee0*/  STL [R1+0x20c], R6 ;  /* 0x00020c0601007387 */ /* 0x000fe80000100800 */
[----:B------:R0:W-:Y:S04]  /*7ef0*/  STL [R1+0x208], R7 ;  /* 0x0002080701007387 */ /* 0x0001e80000100800 */
[----:B------:R-:W5:Y:S04]  /*7f00*/  LDL.64 R228, [R1+0x1b0] ;  /* 0x0001b00001e47983 */ /* 0x000f680000100a00 */
[----:B------:R-:W5:Y:S04]  /*7f10*/  LDL.64 R226, [R1+0x1a8] ;  /* 0x0001a80001e27983 */ /* 0x000f680000100a00 */
[----:B------:R-:W5:Y:S04]  /*7f20*/  LDL.64 R224, [R1+0x1a0] ;  /* 0x0001a00001e07983 */ /* 0x000f680000100a00 */
[----:B0-----:R-:W5:Y:S04]  /*7f30*/  LDL.64 R6, [R1+0x198] ;  /* 0x0001980001067983 */ /* 0x001f680000100a00 */
[----:B------:R-:W5:Y:S04]  /*7f40*/  LDL.64 R10, [R1+0x1d0] ;  /* 0x0001d000010a7983 */ /* 0x000f680000100a00 */
[----:B------:R-:W5:Y:S01]  /*7f50*/  LDL.64 R4, [R1+0x190] ;  /* 0x0001900001047983 */ /* 0x000f620000100a00 */
[----:B--2---:R-:W-:-:S04]  /*7f60*/  IMAD.WIDE R204, R0, 0x2, R204 ;  /* 0x0000000200cc7825 */ /* 0x004fc800078e02cc */
[C---:B---3--:R-:W-:Y:S01]  /*7f70*/  IMAD.WIDE R208, R0.reuse, 0x2, R208 ;  /* 0x0000000200d07825 */ /* 0x048fe200078e02d0 */
[----:B------:R5:W2:Y:S03]  /*7f80*/  LDG.E.U16 R222, [R204.64] ;  /* 0x00000006ccde7981 */ /* 0x000aa6000c1e1500 */
[C---:B----4-:R-:W-:Y:S01]  /*7f90*/  IMAD.WIDE R206, R0.reuse, 0x2, R206 ;  /* 0x0000000200ce7825 */ /* 0x050fe200078e02ce */
[----:B------:R0:W3:Y:S04]  /*7fa0*/  LDG.E.U16 R219, [R208.64] ;  /* 0x00000006d0db7981 */ /* 0x0000e8000c1e1500 */
[----:B------:R4:W3:Y:S01]  /*7fb0*/  LDG.E.U16 R218, [R206.64] ;  /* 0x00000006ceda7981 */ /* 0x0008e2000c1e1500 */
[----:B-----5:R-:W-:-:S04]  /*7fc0*/  IMAD.WIDE R204, R0, 0x2, R216 ;  /* 0x0000000200cc7825 */ /* 0x020fc800078e02d8 */
[C---:B0-----:R-:W-:Y:S01]  /*7fd0*/  IMAD.WIDE R208, R0.reuse, 0x2, R232 ;  /* 0x0000000200d07825 */ /* 0x041fe200078e02e8 */
[----:B------:R0:W5:Y:S03]  /*7fe0*/  LDG.E.U16 R217, [R204.64] ;  /* 0x00000006ccd97981 */ /* 0x000166000c1e1500 */
[----:B------:R-:W-:-:S04]  /*7ff0*/  IMAD.WIDE R212, R0, 0x2, R212 ;  /* 0x0000000200d47825 */ /* 0x000fc800078e02d4 */
[C---:B------:R-:W-:Y:S01]  /*8000*/  IMAD.WIDE R210, R0.reuse, 0x2, R210 ;  /* 0x0000000200d27825 */ /* 0x040fe200078e02d2 */
[----:B------:R1:W3:Y:S03]  /*8010*/  LDG.E.U16 R221, [R212.64] ;  /* 0x00000006d4dd7981 */ /* 0x0002e6000c1e1500 */
[C---:B----4-:R-:W-:Y:S01]  /*8020*/  IMAD.WIDE R206, R0.reuse, 0x2, R230 ;  /* 0x0000000200ce7825 */ /* 0x050fe200078e02e6 */
[----:B------:R4:W3:Y:S03]  /*8030*/  LDG.E.U16 R220, [R210.64] ;  /* 0x00000006d2dc7981 */ /* 0x0008e6000c1e1500 */
[C---:B0-----:R-:W-:Y:S02]  /*8040*/  IMAD.WIDE R204, R0.reuse, 0x2, R214 ;  /* 0x0000000200cc7825 */ /* 0x041fe400078e02d6 */
[----:B------:R0:W3:Y:S04]  /*8050*/  LDG.E.U16 R215, [R208.64] ;  /* 0x00000006d0d77981 */ /* 0x0000e8000c1e1500 */
[----:B------:R0:W5:Y:S01]  /*8060*/  LDG.E.U16 R214, [R206.64] ;  /* 0x00000006ced67981 */ /* 0x000162000c1e1500 */
[----:B----4-:R-:W-:-:S03]  /*8070*/  IMAD.WIDE R210, R0, 0x2, R234 ;  /* 0x0000000200d27825 */ /* 0x010fc600078e02ea */
[----:B-1----:R1:W4:Y:S04]  /*8080*/  LDG.E.U16 R213, [R204.64] ;  /* 0x00000006ccd57981 */ /* 0x002328000c1e1500 */
[----:B------:R0:W4:Y:S02]  /*8090*/  LDG.E.U16 R216, [R210.64] ;  /* 0x00000006d2d87981 */ /* 0x000124000c1e1500 */
[----:B0-----:R-:W-:-:S04]  /*80a0*/  IMAD.WIDE R208, R0, 0x2, R228 ;  /* 0x0000000200d07825 */ /* 0x001fc800078e02e4 */
[C---:B------:R-:W-:Y:S01]  /*80b0*/  IMAD.WIDE R206, R0.reuse, 0x2, R226 ;  /* 0x0000000200ce7825 */ /* 0x040fe200078e02e2 */
[----:B------:R0:W4:Y:S03]  /*80c0*/  LDG.E.U16 R212, [R208.64] ;  /* 0x00000006d0d47981 */ /* 0x000126000c1e1500 */
[C---:B-1----:R-:W-:Y:S01]  /*80d0*/  IMAD.WIDE R204, R0.reuse, 0x2, R224 ;  /* 0x0000000200cc7825 */ /* 0x042fe200078e02e0 */
[----:B------:R1:W4:Y:S04]  /*80e0*/  LDG.E.U16 R211, [R206.64] ;  /* 0x00000006ced37981 */ /* 0x000328000c1e1500 */
[----:B------:R1:W4:Y:S01]  /*80f0*/  LDG.E.U16 R210, [R204.64] ;  /* 0x00000006ccd27981 */ /* 0x000322000c1e1500 */
[----:B0-----:R-:W-:-:S03]  /*8100*/  IMAD.WIDE R208, R0, 0x2, R10 ;  /* 0x0000000200d07825 */ /* 0x001fc600078e020a */
[----:B------:R-:W0:Y:S01]  /*8110*/  S2R R223, SR_TID.X ;  /* 0x0000000000df7919 */ /* 0x000e220000002100 */
[----:B-1----:R-:W-:-:S03]  /*8120*/  IMAD.WIDE R206, R0, 0x2, R6 ;  /* 0x0000000200ce7825 */ /* 0x002fc600078e0206 */
[----:B------:R-:W1:Y:S01]  /*8130*/  S2R R237, SR_TID.X ;  /* 0x0000000000ed7919 */ /* 0x000e620000002100 */
[----:B------:R-:W-:-:S03]  /*8140*/  IMAD.WIDE R204, R0, 0x2, R4 ;  /* 0x0000000200cc7825 */ /* 0x000fc600078e0204 */
[----:B------:R-:W4:Y:S04]  /*8150*/  LDG.E.U16 R208, [R208.64] ;  /* 0x00000006d0d07981 */ /* 0x000f28000c1e1500 */
[----:B------:R-:W4:Y:S04]  /*8160*/  LDG.E.U16 R206, [R206.64] ;  /* 0x00000006cece7981 */ /* 0x000f28000c1e1500 */
[----:B------:R-:W4:Y:S04]  /*8170*/  LDG.E.U16 R204, [R204.64] ;  /* 0x00000006cccc7981 */ /* 0x000f28000c1e1500 */
[----:B------:R-:W4:Y:S01]  /*8180*/  LDL.64 R10, [R1+0x180] ;  /* 0x00018000010a7983 */ /* 0x000f220000100a00 */
[----:B0-----:R-:W-:-:S04]  /*8190*/  LOP3.LUT R223, R223, 0xff, RZ, 0xc0, !PT ;  /* 0x000000ffdfdf7812 */ /* 0x001fc800078ec0ff */
[C---:B------:R-:W-:Y:S02]  /*81a0*/  SHF.L.U32 R224, R223.reuse, 0x1, RZ ;  /* 0x00000001dfe07819 */ /* 0x040fe400000006ff */
[C---:B------:R-:W-:Y:S01]  /*81b0*/  SHF.L.U32 R5, R223.reuse, 0x1, RZ ;  /* 0x00000001df057819 */ /* 0x040fe200000006ff */
[----:B------:R-:W-:Y:S01]  /*81c0*/  BAR.SYNC.DEFER_BLOCKING 0x0 ;  /* 0x0000000000007b1d */ /* 0x000fe20000010000 */
[C---:B------:R-:W-:Y:S02]  /*81d0*/  LOP3.LUT R6, R224.reuse, 0x10, RZ, 0x3c, !PT ;  /* 0x00000010e0067812 */ /* 0x040fe400078e3cff */
[----:B------:R-:W-:Y:S02]  /*81e0*/  LOP3.LUT R4, R224, 0x20, RZ, 0x3c, !PT ;  /* 0x00000020e0047812 */ /* 0x000fe400078e3cff */
[----:B------:R-:W-:-:S04]  /*81f0*/  SHF.L.U32 R223, R223, 0x1, RZ ;  /* 0x00000001dfdf7819 */ /* 0x000fc800000006ff */
[----:B------:R-:W-:Y:S02]  /*8200*/  LOP3.LUT R7, R223, 0x30, RZ, 0x3c, !PT ;  /* 0x00000030df077812 */ /* 0x000fe400078e3cff */
[----:B-1----:R-:W-:Y:S01]  /*8210*/  SHF.L.U32 R236, R237, 0x1, RZ ;  /* 0x00000001edec7819 */ /* 0x002fe200000006ff */
[----:B--2---:R-:W-:Y:S04]  /*8220*/  STS.U16 [R5+0x20000], R222 ;  /* 0x020000de05007388 */ /* 0x004fe80000000400 */
[----:B---3--:R-:W-:Y:S04]  /*8230*/  STS.U16 [R5+0x21000], R215 ;  /* 0x021000d705007388 */ /* 0x008fe80000000400 */
[----:B------:R-:W-:Y:S04]  /*8240*/  STS.U16 [R6+0x20200], R221 ;  /* 0x020200dd06007388 */ /* 0x000fe80000000400 */
[----:B-----5:R0:W-:Y:S04]  /*8250*/  STS.U16 [R6+0x21200], R214 ;  /* 0x021200d606007388 */ /* 0x0201e80000000400 */
[----:B------:R-:W-:Y:S04]  /*8260*/  STS.U16 [R4+0x20400], R220 ;  /* 0x020400dc04007388 */ /* 0x000fe80000000400 */
[----:B----4-:R1:W-:Y:S01]  /*8270*/  STS.U16 [R4+0x21400], R213 ;  /* 0x021400d504007388 */ /* 0x0103e20000000400 */
[----:B0-----:R-:W-:-:S03]  /*8280*/  LOP3.LUT R6, R223, 0x50, RZ, 0x3c, !PT ;  /* 0x00000050df067812 */ /* 0x001fc600078e3cff */
[----:B------:R-:W-:Y:S01]  /*8290*/  STS.U16 [R7+0x20600], R219 ;  /* 0x020600db07007388 */ /* 0x000fe20000000400 */
[----:B-1----:R-:W-:-:S03]  /*82a0*/  LOP3.LUT R4, R223, 0x40, RZ, 0x3c, !PT ;  /* 0x00000040df047812 */ /* 0x002fc600078e3cff */
[----:B------:R-:W-:Y:S04]  /*82b0*/  STS.U16 [R7+0x21600], R212 ;  /* 0x021600d407007388 */ /* 0x000fe80000000400 */
[----:B------:R-:W-:Y:S04]  /*82c0*/  STS.U16 [R4+0x20800], R218 ;  /* 0x020800da04007388 */ /* 0x000fe80000000400 */
[----:B------:R0:W-:Y:S04]  /*82d0*/  STS.U16 [R4+0x21800], R211 ;  /* 0x021800d304007388 */ /* 0x0001e80000000400 */
[----:B------:R-:W-:Y:S01]  /*82e0*/  STS.U16 [R6+0x20a00], R217 ;  /* 0x020a00d906007388 */ /* 0x000fe20000000400 */
[----:B0-----:R-:W-:-:S02]  /*82f0*/  LOP3.LUT R4, R5, 0x60, RZ, 0x3c, !PT ;  /* 0x0000006005047812 */ /* 0x001fc400078e3cff */
[----:B------:R-:W-:Y:S01]  /*8300*/  LOP3.LUT R5, R5, 0x70, RZ, 0x3c, !PT ;  /* 0x0000007005057812 */ /* 0x000fe200078e3cff */
[----:B------:R-:W-:Y:S04]  /*8310*/  STS.U16 [R6+0x21a00], R210 ;  /* 0x021a00d206007388 */ /* 0x000fe80000000400 */
[----:B------:R-:W-:Y:S04]  /*8320*/  STS.U16 [R4+0x20c00], R216 ;  /* 0x020c00d804007388 */ /* 0x000fe80000000400 */
[----:B------:R0:W-:Y:S04]  /*8330*/  STS.U16 [R4+0x21c00], R206 ;  /* 0x021c00ce04007388 */ /* 0x0001e80000000400 */
[----:B------:R-:W-:Y:S04]  /*8340*/  STS.U16 [R5+0x20e00], R208 ;  /* 0x020e00d005007388 */ /* 0x000fe80000000400 */
[----:B------:R-:W-:Y:S04]  /*8350*/  STS.U16 [R5+0x21e00], R204 ;  /* 0x021e00cc05007388 */ /* 0x000fe80000000400 */
[----:B------:R-:W-:Y:S01]  /*8360*/  BAR.SYNC.DEFER_BLOCKING 0x0 ;  /* 0x0000000000007b1d */ /* 0x000fe20000010000 */
[----:B0-----:R-:W-:-:S05]  /*8370*/  LOP3.LUT R4, R237, 0x7, RZ, 0xc0, !PT ;  /* 0x00000007ed047812 */ /* 0x001fca00078ec0ff */
[----:B------:R-:W-:-:S05]  /*8380*/  IMAD R4, R4, 0x210, RZ ;  /* 0x0000021004047824 */ /* 0x000fca00078e02ff */
[----:B------:R-:W-:Y:S01]  /*8390*/  LOP3.LUT R4, R4, 0x30, R236, 0x78, !PT ;  /* 0x0000003004047812 */ /* 0x000fe200078e78ec */
[----:B------:R-:W-:Y:S04]  /*83a0*/  LDSM.16.MT88.4 R232, [R3] ;  /* 0x0000000003e8783b */ /* 0x000fe80000004200 */
[----:B------:R-:W0:Y:S04]  /*83b0*/  LDSM.16.M88.4 R220, [R4+0x20000] ;  /* 0x0200000004dc783b */ /* 0x000e280000000200 */
[----:B------:R-:W1:Y:S04]  /*83c0*/  LDSM.16.M88.4 R204, [R4+0x21000] ;  /* 0x0210000004cc783b */ /* 0x000e680000000200 */
[----:B------:R-:W2:Y:S04]  /*83d0*/  LDSM.16.MT88.4 R212, [R3+0x100] ;  /* 0x0001000003d4783b */ /* 0x000ea80000004200 */
[----:B------:R-:W3:Y:S04]  /*83e0*/  LDSM.16.MT88.4 R228, [R3+0x2000] ;  /* 0x0020000003e4783b */ /* 0x000ee80000004200 */
[----:B------:R-:W4:Y:S01]  /*83f0*/  LDSM.16.MT88.4 R208, [R3+0x2100] ;  /* 0x0021000003d0783b */ /* 0x000f220000004200 */
[----:B------:R-:W-:-:S03]  /*8400*/  LOP3.LUT R6, R237, 0x7, RZ, 0xc0, !PT ;  /* 0x00000007ed067812 */ /* 0x000fc600078ec0ff */
[----:B------:R-:W-:Y:S02]  /*8410*/  LDSM.16.MT88.4 R244, [R3+0x1c100] ;  /* 0x01c1000003f4783b */ /* 0x000fe40000004200 */
[----:B------:R-:W-:Y:S01]  /*8420*/  IMAD R6, R6, 0x210, RZ ;  /* 0x0000021006067824 */ /* 0x000fe200078e02ff */
[C---:B0-----:R-:W-:Y:S08]  /*8430*/  HMMA.16816.F32 R224, R232.reuse, R220, RZ ;  /* 0x000000dce8e0723c */ /* 0x041ff000000018ff */
[----:B-1----:R-:W-:Y:S08]  /*8440*/  HMMA.16816.F32 R232, R232, R204, RZ ;  /* 0x000000cce8e8723c */ /* 0x002ff000000018ff */
[C---:B--2---:R-:W-:Y:S08]  /*8450*/  HMMA.16816.F32 R216, R212.reuse, R220, RZ ;  /* 0x000000dcd4d8723c */ /* 0x044ff000000018ff */
[----:B------:R-:W-:Y:S01]  /*8460*/  HMMA.16816.F32 R212, R212, R204, RZ ;  /* 0x000000ccd4d4723c */ /* 0x000fe200000018ff */
[----:B------:R-:W-:-:S04]  /*8470*/  LOP3.LUT R6, R6, 0x30, R236, 0x78, !PT ;  /* 0x0000003006067812 */ /* 0x000fc800078e78ec */
[----:B------:R-:W-:-:S03]  /*8480*/  LOP3.LUT R6, R6, 0x40, RZ, 0x3c, !PT ;  /* 0x0000004006067812 */ /* 0x000fc600078e3cff */
[C---:B---3--:R-:W-:Y:S02]  /*8490*/  HMMA.16816.F32 R224, R228.reuse, R222, R224 ;  /* 0x000000dee4e0723c */ /* 0x048fe400000018e0 */
[----:B------:R-:W-:Y:S04]  /*84a0*/  LDSM.16.M88.4 R236, [R6+0x20180] ;  /* 0x0201800006ec783b */ /* 0x000fe80000000200 */
[----:B------:R-:W-:Y:S02]  /*84b0*/  LDSM.16.M88.4 R240, [R6+0x21180] ;  /* 0x0211800006f0783b */ /* 0x000fe40000000200 */
[----:B------:R-:W-:Y:S02]  /*84c0*/  HMMA.16816.F32 R228, R228, R206, R232 ;  /* 0x000000cee4e4723c */ /* 0x000fe400000018e8 */
[----:B------:R-:W-:Y:S06]  /*84d0*/  LDSM.16.MT88.4 R232, [R3+0x4000] ;  /* 0x0040000003e8783b */ /* 0x000fec0000004200 */
[C---:B----4-:R-:W-:Y:S01]  /*84e0*/  HMMA.16816.F32 R220, R208.reuse, R222, R216 ;  /* 0x000000ded0dc723c */ /* 0x050fe200000018d8 */
[----:B------:R-:W0:Y:S07]  /*84f0*/  LDSM.16.M88.4 R216, [R6+0x20000] ;  /* 0x0200000006d8783b */ /* 0x000e2e0000000200 */
[----:B------:R-:W-:Y:S01]  /*8500*/  HMMA.16816.F32 R204, R208, R206, R212 ;  /* 0x000000ced0cc723c */ /* 0x000fe200000018d4 */
[----:B------:R-:W1:Y:S04]  /*8510*/  LDSM.16.M88.4 R208, [R6+0x21000] ;  /* 0x0210000006d0783b */ /* 0x000e680000000200 */
[----:B------:R-:W2:Y:S03]  /*8520*/  LDSM.16.MT88.4 R212, [R3+0x4100] ;  /* 0x0041000003d4783b */ /* 0x000ea60000004200 */
[C---:B0-----:R-:W-:Y:S08]  /*8530*/  HMMA.16816.F32 R224, R232.reuse, R216, R224 ;  /* 0x000000d8e8e0723c */ /* 0x041ff000000018e0 */
[----:B-1----:R-:W-:Y:S01]  /*8540*/  HMMA.16816.F32 R228, R232, R208, R228 ;  /* 0x000000d0e8e4723c */ /* 0x002fe200000018e4 */
[----:B------:R-:W0:Y:S07]  /*8550*/  LDSM.16.MT88.4 R232, [R3+0x6000] ;  /* 0x0060000003e8783b */ /* 0x000e2e0000004200 */
[C---:B--2---:R-:W-:Y:S08]  /*8560*/  HMMA.16816.F32 R220, R212.reuse, R216, R220 ;  /* 0x000000d8d4dc723c */ /* 0x044ff000000018dc */
[----:B------:R-:W-:Y:S01]  /*8570*/  HMMA.16816.F32 R204, R212, R208, R204 ;  /* 0x000000d0d4cc723c */ /* 0x000fe200000018cc */
[----:B------:R-:W1:Y:S07]  /*8580*/  LDSM.16.MT88.4 R212, [R3+0x6100] ;  /* 0x0061000003d4783b */ /* 0x000e6e0000004200 */
[C---:B0-----:R-:W-:Y:S08]  /*8590*/  HMMA.16816.F32 R224, R232.reuse, R218, R224 ;  /* 0x000000dae8e0723c */ /* 0x041ff000000018e0 */
[----:B------:R-:W-:Y:S01]  /*85a0*/  HMMA.16816.F32 R228, R232, R210, R228 ;  /* 0x000000d2e8e4723c */ /* 0x000fe200000018e4 */
[----:B------:R-:W-:Y:S07]  /*85b0*/  LDSM.16.MT88.4 R232, [R3+0x8000] ;  /* 0x0080000003e8783b */ /* 0x000fee0000004200 */
[C---:B-1----:R-:W-:Y:S01]  /*85c0*/  HMMA.16816.F32 R216, R212.reuse, R218, R220 ;  /* 0x000000dad4d8723c */ /* 0x042fe200000018dc */
        /* <DEDUP_REMOVED lines=44> */
[----:B------:R1:W2:Y:S04]  /*8890*/  LDSM.16.M88.4 R212, [R6+0x20100] ;  /* 0x0201000006d4783b */ /* 0x0002a80000000200 */
[----:B------:R-:W3:Y:S04]  /*88a0*/  LDSM.16.MT88.4 R208, [R3+0x14100] ;  /* 0x0141000003d0783b */ /* 0x000ee80000004200 */
[----:B-1----:R-:W4:Y:S01]  /*88b0*/  LDL.64 R6, [R1+0x150] ;  /* 0x0001500001067983 */ /* 0x002f220000100a00 */
[C---:B0-----:R-:W-:Y:S08]  /*88c0*/  HMMA.16816.F32 R228, R232.reuse, R216, R228 ;  /* 0x000000d8e8e4723c */ /* 0x041ff000000018e4 */
[-C--:B--2---:R-:W-:Y:S01]  /*88d0*/  HMMA.16816.F32 R224, R232, R212.reuse, R224 ;  /* 0x000000d4e8e0723c */ /* 0x084fe200000018e0 */
[----:B------:R-:W0:Y:S07]  /*88e0*/  LDSM.16.MT88.4 R232, [R3+0x16000] ;  /* 0x0160000003e8783b */ /* 0x000e2e0000004200 */
[C---:B---3--:R-:W-:Y:S08]  /*88f0*/  HMMA.16816.F32 R220, R208.reuse, R212, R220 ;  /* 0x000000d4d0dc723c */ /* 0x048ff000000018dc */
[----:B------:R-:W-:Y:S01]  /*8900*/  HMMA.16816.F32 R204, R208, R216, R204 ;  /* 0x000000d8d0cc723c */ /* 0x000fe200000018cc */
[----:B------:R-:W1:Y:S07]  /*8910*/  LDSM.16.MT88.4 R208, [R3+0x16100] ;  /* 0x0161000003d0783b */ /* 0x000e6e0000004200 */
[C---:B0-----:R-:W-:Y:S08]  /*8920*/  HMMA.16816.F32 R224, R232.reuse, R214, R224 ;  /* 0x000000d6e8e0723c */ /* 0x041ff000000018e0 */
[----:B------:R-:W-:Y:S01]  /*8930*/  HMMA.16816.F32 R228, R232, R218, R228 ;  /* 0x000000dae8e4723c */ /* 0x000fe200000018e4 */
[----:B------:R-:W-:Y:S07]  /*8940*/  LDSM.16.MT88.4 R232, [R3+0x18000] ;  /* 0x0180000003e8783b */ /* 0x000fee0000004200 */
[C---:B-1----:R-:W-:Y:S01]  /*8950*/  HMMA.16816.F32 R212, R208.reuse, R214, R220 ;  /* 0x000000d6d0d4723c */ /* 0x042fe200000018dc */
[----:B------:R-:W-:Y:S07]  /*8960*/  LDSM.16.MT88.4 R220, [R3+0x18100] ;  /* 0x0181000003dc783b */ /* 0x000fee0000004200 */
[----:B------:R-:W-:Y:S01]  /*8970*/  HMMA.16816.F32 R216, R208, R218, R204 ;  /* 0x000000dad0d8723c */ /* 0x000fe200000018cc */
[----:B------:R-:W0:Y:S04]  /*8980*/  LDSM.16.M88.4 R204, [R4+0x20180] ;  /* 0x0201800004cc783b */ /* 0x000e280000000200 */
[----:B------:R1:W2:Y:S04]  /*8990*/  LDSM.16.M88.4 R208, [R4+0x21180] ;  /* 0x0211800004d0783b */ /* 0x0002a80000000200 */
[----:B-1----:R-:W3:Y:S01]  /*89a0*/  LDL.64 R4, [R1+0x168] ;  /* 0x0001680001047983 */ /* 0x002ee20000100a00 */
[C---:B0-----:R-:W-:Y:S08]  /*89b0*/  HMMA.16816.F32 R224, R232.reuse, R204, R224 ;  /* 0x000000cce8e0723c */ /* 0x041ff000000018e0 */
[----:B--2---:R-:W-:Y:S01]  /*89c0*/  HMMA.16816.F32 R228, R232, R208, R228 ;  /* 0x000000d0e8e4723c */ /* 0x004fe200000018e4 */
[----:B------:R-:W0:Y:S07]  /*89d0*/  LDSM.16.MT88.4 R232, [R3+0x1a000] ;  /* 0x01a0000003e8783b */ /* 0x000e2e0000004200 */
[C---:B------:R-:W-:Y:S01]  /*89e0*/  HMMA.16816.F32 R212, R220.reuse, R204, R212 ;  /* 0x000000ccdcd4723c */ /* 0x040fe200000018d4 */
[----:B------:R-:W2:Y:S07]  /*89f0*/  LDL.64 R204, [R1+0x188] ;  /* 0x0001880001cc7983 */ /* 0x000eae0000100a00 */
[----:B------:R-:W-:Y:S01]  /*8a00*/  HMMA.16816.F32 R216, R220, R208, R216 ;  /* 0x000000d0dcd8723c */ /* 0x000fe200000018d8 */
[----:B------:R-:W1:Y:S04]  /*8a10*/  LDSM.16.MT88.4 R220, [R3+0x1a100] ;  /* 0x01a1000003dc783b */ /* 0x000e680000004200 */
[----:B------:R-:W5:Y:S03]  /*8a20*/  LDL.64 R208, [R1+0x178] ;  /* 0x0001780001d07983 */ /* 0x000f660000100a00 */
[-C--:B0-----:R-:W-:Y:S11]  /*8a30*/  HMMA.16816.F32 R228, R232, R210.reuse, R228 ;  /* 0x000000d2e8e4723c */ /* 0x081ff600000018e4 */
[----:B------:R-:W-:Y:S05]  /*8a40*/  @!UPT UIADD3 URZ, URZ, URZ, URZ ;  /* 0x0000003f3f3ff290 */ /* 0x000fea000fffe03f */
[C---:B-1----:R-:W-:Y:S01]  /*8a50*/  HMMA.16816.F32 R216, R220.reuse, R210, R216 ;  /* 0x000000d2dcd8723c */ /* 0x042fe200000018d8 */
[----:B------:R-:W3:Y:S07]  /*8a60*/  LDL.64 R210, [R1+0x170] ;  /* 0x0001700001d27983 */ /* 0x000eee0000100a00 */
[-C--:B------:R-:W-:Y:S01]  /*8a70*/  HMMA.16816.F32 R212, R220, R206.reuse, R212 ;  /* 0x000000cedcd4723c */ /* 0x080fe200000018d4 */
[----:B------:R-:W4:Y:S04]  /*8a80*/  LDL.64 R222, [R1+0x158] ;  /* 0x0001580001de7983 */ /* 0x000f280000100a00 */
[----:B------:R-:W4:Y:S03]  /*8a90*/  LDL.64 R220, [R1+0x160] ;  /* 0x0001600001dc7983 */ /* 0x000f260000100a00 */
[----:B------:R-:W-:Y:S01]  /*8aa0*/  HMMA.16816.F32 R224, R232, R206, R224 ;  /* 0x000000cee8e0723c */ /* 0x000fe200000018e0 */
[----:B------:R-:W0:Y:S06]  /*8ab0*/  LDSM.16.MT88.4 R232, [R3+0x1c000] ;  /* 0x01c0000003e8783b */ /* 0x000e2c0000004200 */
[----:B--2---:R-:W-:-:S05]  /*8ac0*/  IMAD.WIDE R206, R2, 0x2, R204 ;  /* 0x0000000202ce7825 */ /* 0x004fca00078e02cc */
[----:B------:R3:W2:Y:S02]  /*8ad0*/  LDG.E.U16 R9, [R206.64] ;  /* 0x00000006ce097981 */ /* 0x0006a4000c1e1500 */
[C---:B---3--:R-:W-:Y:S02]  /*8ae0*/  IMAD.WIDE R206, R2.reuse, 0x2, R210 ;  /* 0x0000000202ce7825 */ /* 0x048fe400078e02d2 */
[----:B------:R-:W3:Y:S08]  /*8af0*/  LDL.64 R210, [R1+0x148] ;  /* 0x0001480001d27983 */ /* 0x000ef00000100a00 */
[----:B0-----:R-:W-:Y:S01]  /*8b00*/  HMMA.16816.F32 R224, R232, R236, R224 ;  /* 0x000000ece8e0723c */ /* 0x001fe200000018e0 */
[----:B------:R-:W-:-:S05]  /*8b10*/  IMAD.WIDE R204, R2, 0x2, R10 ;  /* 0x0000000202cc7825 */ /* 0x000fca00078e020a */
[----:B------:R0:W2:Y:S02]  /*8b20*/  LDG.E.U16 R10, [R204.64] ;  /* 0x00000006cc0a7981 */ /* 0x0000a4000c1e1500 */
[----:B------:R-:W-:Y:S02]  /*8b30*/  HMMA.16816.F32 R228, R232, R240, R228 ;  /* 0x000000f0e8e4723c */ /* 0x000fe400000018e4 */
[----:B------:R-:W2:Y:S06]  /*8b40*/  LDL.64 R234, [R1+0x140] ;  /* 0x0001400001ea7983 */ /* 0x000eac0000100a00 */
[----:B------:R-:W-:Y:S01]  /*8b50*/  HMMA.16816.F32 R212, R244, R236, R212 ;  /* 0x000000ecf4d4723c */ /* 0x000fe200000018d4 */
[----:B0-----:R-:W-:-:S02]  /*8b60*/  IMAD.WIDE R204, R2, 0x2, R4 ;  /* 0x0000000202cc7825 */ /* 0x001fc400078e0204 */
[----:B------:R4:W2:Y:S04]  /*8b70*/  LDG.E.U16 R4, [R206.64] ;  /* 0x00000006ce047981 */ /* 0x0008a8000c1e1500 */
[----:B------:R0:W2:Y:S01]  /*8b80*/  LDG.E.U16 R5, [R204.64] ;  /* 0x00000006cc057981 */ /* 0x0000a2000c1e1500 */
[----:B------:R-:W-:Y:S03]  /*8b90*/  HMMA.16816.F32 R216, R244, R240, R216 ;  /* 0x000000f0f4d8723c */ /* 0x000fe600000018d8 */
[----:B------:R-:W2:Y:S01]  /*8ba0*/  LDL.64 R246, [R1+0x138] ;  /* 0x0001380001f67983 */ /* 0x000ea20000100a00 */
[----:B----4-:R-:W-:-:S03]  /*8bb0*/  IMAD.WIDE R206, R2, 0x2, R222 ;  /* 0x0000000202ce7825 */ /* 0x010fc600078e02de */
[----:B------:R-:W4:Y:S01]  /*8bc0*/  LDL.64 R240, [R1+0x130] ;  /* 0x0001300001f07983 */ /* 0x000f220000100a00 */
[----:B0-----:R-:W-:-:S03]  /*8bd0*/  IMAD.WIDE R204, R2, 0x2, R6 ;  /* 0x0000000202cc7825 */ /* 0x001fc600078e0206 */
[----:B------:R0:W4:Y:S04]  /*8be0*/  LDG.E.U16 R237, [R206.64] ;  /* 0x00000006ceed7981 */ /* 0x000128000c1e1500 */
[----:B------:R0:W4:Y:S01]  /*8bf0*/  LDG.E.U16 R233, [R204.64] ;  /* 0x00000006cce97981 */ /* 0x000122000c1e1500 */
[----:B-----5:R-:W-:-:S03]  /*8c00*/  IMAD.WIDE R208, R2, 0x2, R208 ;  /* 0x0000000202d07825 */ /* 0x020fc600078e02d0 */
[----:B------:R-:W5:Y:S04]  /*8c10*/  LDL.64 R222, [R1+0x120] ;  /* 0x0001200001de7983 */ /* 0x000f680000100a00 */
[----:B------:R1:W5:Y:S04]  /*8c20*/  LDG.E.U16 R11, [R208.64] ;  /* 0x00000006d00b7981 */ /* 0x000368000c1e1500 */
[----:B0-----:R-:W0:Y:S01]  /*8c30*/  LDSM.16.MT88.4 R204, [R3+0x1e000] ;  /* 0x01e0000003cc783b */ /* 0x001e220000004200 */
[----:B-1----:R-:W-:-:S03]  /*8c40*/  IMAD.WIDE R208, R2, 0x2, R220 ;  /* 0x0000000202d07825 */ /* 0x002fc600078e02dc */
[----:B------:R-:W5:Y:S04]  /*8c50*/  LDL.64 R220, [R1+0x118] ;  /* 0x0001180001dc7983 */ /* 0x000f680000100a00 */
[----:B------:R1:W5:Y:S04]  /*8c60*/  LDG.E.U16 R6, [R208.64] ;  /* 0x00000006d0067981 */ /* 0x000368000c1e1500 */
[----:B-1----:R-:W5:Y:S01]  /*8c70*/  LDL.64 R208, [R1+0x128] ;  /* 0x0001280001d07983 */ /* 0x002f620000100a00 */
[C---:B0-----:R-:W-:Y:S08]  /*8c80*/  HMMA.16816.F32 R224, R204.reuse, R238, R224 ;  /* 0x000000eecce0723c */ /* 0x041ff000000018e0 */
[----:B------:R-:W-:Y:S07]  /*8c90*/  HMMA.16816.F32 R228, R204, R242, R228 ;  /* 0x000000f2cce4723c */ /* 0x000fee00000018e4 */
[----:B---3--:R-:W-:-:S02]  /*8ca0*/  IMAD.WIDE R204, R2, 0x2, R210 ;  /* 0x0000000202cc7825 */ /* 0x008fc400078e02d2 */
[----:B------:R-:W3:Y:S04]  /*8cb0*/  LDL.64 R210, [R1+0x110] ;  /* 0x0001100001d27983 */ /* 0x000ee80000100a00 */
[----:B------:R2:W3:Y:S02]  /*8cc0*/  LDG.E.U16 R236, [R204.64] ;  /* 0x00000006ccec7981 */ /* 0x0004e4000c1e1500 */
[----:B--2---:R-:W-:-:S05]  /*8cd0*/  IMAD.WIDE R204, R2, 0x2, R234 ;  /* 0x0000000202cc7825 */ /* 0x004fca00078e02ea */
[----:B------:R0:W2:Y:S02]  /*8ce0*/  LDG.E.U16 R235, [R204.64] ;  /* 0x00000006cceb7981 */ /* 0x0000a4000c1e1500 */
[----:B0-----:R-:W-:-:S05]  /*8cf0*/  IMAD.WIDE R204, R2, 0x2, R246 ;  /* 0x0000000202cc7825 */ /* 0x001fca00078e02f6 */
[----:B------:R4:W2:Y:S02]  /*8d00*/  LDG.E.U16 R234, [R204.64] ;  /* 0x00000006ccea7981 */ /* 0x0008a4000c1e1500 */
[----:B----4-:R-:W-:-:S05]  /*8d10*/  IMAD.WIDE R204, R2, 0x2, R240 ;  /* 0x0000000202cc7825 */ /* 0x010fca00078e02f0 */
[----:B------:R0:W4:Y:S04]  /*8d20*/  LDG.E.U16 R244, [R204.64] ;  /* 0x00000006ccf47981 */ /* 0x000128000c1e1500 */
[----:B0-----:R-:W0:Y:S04]  /*8d30*/  LDSM.16.MT88.4 R204, [R3+0x1e100] ;  /* 0x01e1000003cc783b */ /* 0x001e280000004200 */
[----:B------:R-:W1:Y:S01]  /*8d40*/  S2R R7, SR_TID.X ;  /* 0x0000000000077919 */ /* 0x000e620000002100 */
[----:B-----5:R-:W-:-:S05]  /*8d50*/  IMAD.WIDE R208, R2, 0x2, R208 ;  /* 0x0000000202d07825 */ /* 0x020fca00078e02d0 */
[----:B------:R5:W2:Y:S02]  /*8d60*/  LDG.E.U16 R241, [R208.64] ;  /* 0x00000006d0f17981 */ /* 0x000aa4000c1e1500 */
[----:B-----5:R-:W-:-:S05]  /*8d70*/  IMAD.WIDE R208, R2, 0x2, R222 ;  /* 0x0000000202d07825 */ /* 0x020fca00078e02de */
[----:B------:R5:W2:Y:S02]  /*8d80*/  LDG.E.U16 R240, [R208.64] ;  /* 0x00000006d0f07981 */ /* 0x000aa4000c1e1500 */
[----:B-----5:R-:W-:Y:S01]  /*8d90*/  IMAD.WIDE R208, R2, 0x2, R220 ;  /* 0x0000000202d07825 */ /* 0x020fe200078e02dc */
[----:B0-----:R-:W-:Y:S04]  /*8da0*/  HMMA.16816.F32 R212, R204, R238, R212 ;  /* 0x000000eeccd4723c */ /* 0x001fe800000018d4 */
[----:B------:R3:W5:Y:S01]  /*8db0*/  LDG.E.U16 R239, [R208.64] ;  /* 0x00000006d0ef7981 */ /* 0x000762000c1e1500 */
[----:B-1----:R-:W-:-:S03]  /*8dc0*/  LOP3.LUT R223, R7, 0x1c, RZ, 0xc0, !PT ;  /* 0x0000001c07df7812 */ /* 0x002fc600078ec0ff */
[----:B------:R-:W-:Y:S01]  /*8dd0*/  HMMA.16816.F32 R216, R204, R242, R216 ;  /* 0x000000f2ccd8723c */ /* 0x000fe200000018d8 */
[----:B------:R-:W-:Y:S11]  /*8de0*/  FMUL R221, R225, c[0x0][0x188] ;  /* 0x00006200e1dd7a20 */ /* 0x000ff60000400000 */
[----:B------:R-:W-:Y:S11]  /*8df0*/  @!UPT UIADD3 URZ, URZ, URZ, URZ ;  /* 0x0000003f3f3ff290 */ /* 0x000ff6000fffe03f */
[----:B------:R-:W-:Y:S01]  /*8e00*/  @!UPT UIADD3 URZ, URZ, URZ, URZ ;  /* 0x0000003f3f3ff290 */ /* 0x000fe2000fffe03f */
[----:B------:R-:W-:Y:S02]  /*8e10*/  FMUL R216, R216, c[0x0][0x188] ;  /* 0x00006200d8d87a20 */ /* 0x000fe40000400000 */
[----:B---3--:R-:W-:Y:S02]  /*8e20*/  IMAD.WIDE R208, R2, 0x2, R210 ;  /* 0x0000000202d07825 */ /* 0x008fe400078e02d2 */
[----:B------:R-:W0:Y:S01]  /*8e30*/  S2R R211, SR_TID.X ;  /* 0x0000000000d37919 */ /* 0x000e220000002100 */
[----:B------:R-:W-:-:S03]  /*8e40*/  LOP3.LUT R210, R7, 0xe0, RZ, 0xc0, !PT ;  /* 0x000000e007d27812 */ /* 0x000fc600078ec0ff */
[----:B------:R-:W1:Y:S01]  /*8e50*/  S2R R7, SR_CTAID.X ;  /* 0x0000000000077919 */ /* 0x000e620000002500 */
[----:B------:R-:W-:-:S03]  /*8e60*/  SHF.R.U32.HI R210, RZ, 0x1, R210 ;  /* 0x00000001ffd27819 */ /* 0x000fc600000116d2 */
[----:B------:R3:W2:Y:S01]  /*8e70*/  LDG.E.U16 R238, [R208.64] ;  /* 0x00000006d0ee7981 */ /* 0x0006a2000c1e1500 */
[----:B------:R-:W-:Y:S02]  /*8e80*/  LEA.HI R210, R223, R210, RZ, 0x1e ;  /* 0x000000d2dfd27211 */ /* 0x000fe400078ff0ff */
[----:B0-----:R-:W-:Y:S02]  /*8e90*/  LOP3.LUT R211, R211, 0x3, RZ, 0xc0, !PT ;  /* 0x00000003d3d37812 */ /* 0x001fe400078ec0ff */
[----:B-1----:R-:W-:Y:S01]  /*8ea0*/  SHF.L.U32 R7, R7, 0x8, RZ ;  /* 0x0000000807077819 */ /* 0x002fe200000006ff */
[----:B------:R-:W-:Y:S01]  /*8eb0*/  BAR.SYNC.DEFER_BLOCKING 0x0 ;  /* 0x0000000000007b1d */ /* 0x000fe20000010000 */
[----:B------:R-:W-:Y:S02]  /*8ec0*/  LEA R204, P0, R211, UR4, 0x1 ;  /* 0x00000004d3cc7c11 */ /* 0x000fe4000f8008ff */
[----:B------:R-:W-:Y:S02]  /*8ed0*/  IADD3 R7, R7, R210, RZ ;  /* 0x000000d207077210 */ /* 0x000fe40007ffe0ff */
[----:B------:R-:W-:-:S02]  /*8ee0*/  IADD3 R206, P3, R204, 0x8, RZ ;  /* 0x00000008ccce7810 */ /* 0x000fc40007f7e0ff */
[----:B---3--:R-:W-:Y:S02]  /*8ef0*/  IADD3.X R208, RZ, UR5, RZ, P0, !PT ;  /* 0x00000005ffd07c10 */ /* 0x008fe400087fe4ff */
[C---:B------:R-:W-:Y:S02]  /*8f00*/  IADD3 R205, P4, R204.reuse, 0x9, RZ ;  /* 0x00000009cccd7810 */ /* 0x040fe40007f9e0ff */
[----:B------:R-:W-:Y:S02]  /*8f10*/  IADD3.X R232, RZ, R208, RZ, P3, !PT ;  /* 0x000000d0ffe87210 */ /* 0x000fe40001ffe4ff */
[CC--:B------:R-:W-:Y:S02]  /*8f20*/  ISETP.GT.U32.AND P2, PT, R204.reuse, R7.reuse, PT ;  /* 0x00000007cc00720c */ /* 0x0c0fe40003f44070 */
[-C--:B------:R-:W-:Y:S02]  /*8f30*/  ISETP.GE.U32.AND P1, PT, R204, R7.reuse, PT ;  /* 0x00000007cc00720c */ /* 0x080fe40003f26070 */
[----:B------:R-:W-:-:S02]  /*8f40*/  ISETP.GT.U32.AND P0, PT, R206, R7, PT ;  /* 0x00000007ce00720c */ /* 0x000fc40003f04070 */
[----:B------:R-:W-:Y:S02]  /*8f50*/  ISETP.GT.U32.AND P3, PT, R205, R7, PT ;  /* 0x00000007cd00720c */ /* 0x000fe40003f64070 */
[----:B------:R-:W0:Y:S01]  /*8f60*/  S2R R7, SR_TID.X ;  /* 0x0000000000077919 */ /* 0x000e220000002100 */
[----:B------:R-:W-:Y:S01]  /*8f70*/  FMUL R209, R224, c[0x0][0x188] ;  /* 0x00006200e0d17a20 */ /* 0x000fe20000400000 */
[C---:B------:R-:W-:Y:S02]  /*8f80*/  ISETP.GT.U32.AND.EX P2, PT, R208.reuse, RZ, PT, P2 ;  /* 0x000000ffd000720c */ /* 0x040fe40003f44120 */
[----:B------:R-:W-:Y:S01]  /*8f90*/  ISETP.GE.U32.AND.EX P1, PT, R208, RZ, PT, P1 ;  /* 0x000000ffd000720c */ /* 0x000fe20003f26110 */
[----:B------:R-:W-:Y:S01]  /*8fa0*/  FMUL R210, R228, c[0x0][0x188] ;  /* 0x00006200e4d27a20 */ /* 0x000fe20000400000 */
[----:B------:R-:W-:Y:S02]  /*8fb0*/  ISETP.GT.U32.AND.EX P0, PT, R232, RZ, PT, P0 ;  /* 0x000000ffe800720c */ /* 0x000fe40003f04100 */
[----:B------:R-:W-:-:S02]  /*8fc0*/  IADD3.X R225, RZ, R208, RZ, P4, !PT ;  /* 0x000000d0ffe17210 */ /* 0x000fc400027fe4ff */
[----:B------:R-:W-:Y:S02]  /*8fd0*/  FSEL R209, R209, -INF , !P2 ;  /* 0xff800000d1d17808 */ /* 0x000fe40005000000 */
[----:B------:R-:W-:Y:S01]  /*8fe0*/  FSEL R221, R221, -INF , !P1 ;  /* 0xff800000dddd7808 */ /* 0x000fe20004800000 */
[----:B------:R-:W-:Y:S01]  /*8ff0*/  FMUL R223, R229, c[0x0][0x188] ;  /* 0x00006200e5df7a20 */ /* 0x000fe20000400000 */
[----:B------:R-:W-:Y:S02]  /*9000*/  ISETP.GT.U32.AND.EX P1, PT, R225, RZ, PT, P3 ;  /* 0x000000ffe100720c */ /* 0x000fe40003f24130 */
[----:B------:R-:W-:Y:S02]  /*9010*/  FSEL R210, R210, -INF , !P0 ;  /* 0xff800000d2d27808 */ /* 0x000fe40004000000 */
[----:B------:R-:W-:Y:S02]  /*9020*/  FMNMX R207, R209, R221, !PT ;  /* 0x000000ddd1cf7209 */ /* 0x000fe40007800000 */
[----:B0-----:R-:W-:-:S02]  /*9030*/  LOP3.LUT R220, R7, 0xe0, RZ, 0xc0, !PT ;  /* 0x000000e007dc7812 */ /* 0x001fc400078ec0ff */
[----:B------:R-:W-:Y:S02]  /*9040*/  LOP3.LUT R222, R7, 0x1c, RZ, 0xc0, !PT ;  /* 0x0000001c07de7812 */ /* 0x000fe400078ec0ff */
[----:B------:R-:W0:Y:S01]  /*9050*/  S2R R7, SR_CTAID.X ;  /* 0x0000000000077919 */ /* 0x000e220000002500 */
[----:B------:R-:W-:Y:S02]  /*9060*/  FSEL R223, R223, -INF , !P1 ;  /* 0xff800000dfdf7808 */ /* 0x000fe40004800000 */
[----:B------:R-:W-:-:S04]  /*9070*/  FMNMX R207, R210, R207, !PT ;  /* 0x000000cfd2cf7209 */ /* 0x000fc80007800000 */
[----:B------:R-:W-:-:S05]  /*9080*/  FMNMX R207, R223, R207, !PT ;  /* 0x000000cfdfcf7209 */ /* 0x000fca0007800000 */
[----:B------:R-:W1:Y:S01]  /*9090*/  SHFL.BFLY PT, R211, R207, 0x2, 0x1f ;  /* 0x0c401f00cfd37f89 */ /* 0x000e6200000e0000 */
[--C-:B------:R-:W-:Y:S02]  /*90a0*/  SHF.R.U32.HI R247, RZ, 0x1, R220.reuse ;  /* 0x00000001fff77819 */ /* 0x100fe400000116dc */
[--C-:B------:R-:W-:Y:S02]  /*90b0*/  SHF.R.U32.HI R245, RZ, 0x1, R220.reuse ;  /* 0x00000001fff57819 */ /* 0x100fe400000116dc */
[----:B------:R-:W-:Y:S02]  /*90c0*/  SHF.R.U32.HI R242, RZ, 0x1, R220 ;  /* 0x00000001fff27819 */ /* 0x000fe400000116dc */
[C---:B------:R-:W-:Y:S02]  /*90d0*/  LEA.HI R247, R222.reuse, R247, RZ, 0x1e ;  /* 0x000000f7def77211 */ /* 0x040fe400078ff0ff */
[C---:B------:R-:W-:Y:S02]  /*90e0*/  LEA.HI R245, R222.reuse, R245, RZ, 0x1e ;  /* 0x000000f5def57211 */ /* 0x040fe400078ff0ff */
[----:B------:R-:W-:-:S02]  /*90f0*/  LEA.HI R242, R222, R242, RZ, 0x1e ;  /* 0x000000f2def27211 */ /* 0x000fc400078ff0ff */
[C---:B0-----:R-:W-:Y:S02]  /*9100*/  SHF.L.U32 R243, R7.reuse, 0x8, RZ ;  /* 0x0000000807f37819 */ /* 0x041fe400000006ff */
[C---:B------:R-:W-:Y:S02]  /*9110*/  SHF.L.U32 R246, R7.reuse, 0x8, RZ ;  /* 0x0000000807f67819 */ /* 0x040fe400000006ff */
[----:B------:R-:W-:Y:S02]  /*9120*/  SHF.L.U32 R7, R7, 0x8, RZ ;  /* 0x0000000807077819 */ /* 0x000fe400000006ff */
[----:B------:R-:W-:Y:S02]  /*9130*/  IADD3 R246, R246, R247, RZ ;  /* 0x000000f7f6f67210 */ /* 0x000fe40007ffe0ff */
[----:B------:R-:W-:Y:S02]  /*9140*/  IADD3 R243, R243, R245, RZ ;  /* 0x000000f5f3f37210 */ /* 0x000fe40007ffe0ff */
[----:B------:R-:W-:Y:S01]  /*9150*/  IADD3 R7, R7, R242, RZ ;  /* 0x000000f207077210 */ /* 0x000fe20007ffe0ff */
[----:B------:R-:W-:Y:S01]  /*9160*/  FMUL R222, R230, c[0x0][0x188] ;  /* 0x00006200e6de7a20 */ /* 0x000fe20000400000 */
[----:B------:R-:W-:-:S02]  /*9170*/  IADD3 R246, R246, 0x8, RZ ;  /* 0x00000008f6f67810 */ /* 0x000fc40007ffe0ff */
[----:B------:R-:W-:Y:S02]  /*9180*/  IADD3 R243, R243, 0x80, RZ ;  /* 0x00000080f3f37810 */ /* 0x000fe40007ffe0ff */
[----:B------:R-:W-:Y:S02]  /*9190*/  IADD3 R7, R7, 0x88, RZ ;  /* 0x0000008807077810 */ /* 0x000fe40007ffe0ff */
[----:B------:R-:W-:Y:S02]  /*91a0*/  ISETP.GT.U32.AND P3, PT, R204, R246, PT ;  /* 0x000000f6cc00720c */ /* 0x000fe40003f64070 */
[----:B------:R-:W-:Y:S02]  /*91b0*/  FSEL R222, R222, -INF , !P2 ;  /* 0xff800000dede7808 */ /* 0x000fe40005000000 */
[C---:B------:R-:W-:Y:S02]  /*91c0*/  ISETP.GT.U32.AND P1, PT, R206.reuse, R243, PT ;  /* 0x000000f3ce00720c */ /* 0x040fe40003f24070 */
[----:B------:R-:W-:-:S02]  /*91d0*/  ISETP.GT.U32.AND P2, PT, R206, R7, PT ;  /* 0x00000007ce00720c */ /* 0x000fc40003f44070 */
[----:B-1----:R-:W-:Y:S01]  /*91e0*/  FMNMX R206, R207, R211, !PT ;  /* 0x000000d3cfce7209 */ /* 0x002fe20007800000 */
[----:B------:R-:W-:Y:S01]  /*91f0*/  FMUL R207, R226, c[0x0][0x188] ;  /* 0x00006200e2cf7a20 */ /* 0x000fe20000400000 */
[----:B------:R-:W-:-:S04]  /*9200*/  ISETP.GT.U32.AND.EX P3, PT, R208, RZ, PT, P3 ;  /* 0x000000ffd000720c */ /* 0x000fc80003f64130 */
[----:B------:R-:W-:Y:S02]  /*9210*/  FSEL R207, R207, -INF , !P3 ;  /* 0xff800000cfcf7808 */ /* 0x000fe40005800000 */
[----:B------:R-:W-:Y:S01]  /*9220*/  ISETP.GT.U32.AND P3, PT, R205, R246, PT ;  /* 0x000000f6cd00720c */ /* 0x000fe20003f64070 */
[----:B------:R-:W-:Y:S01]  /*9230*/  FMUL R211, R231, c[0x0][0x188] ;  /* 0x00006200e7d37a20 */ /* 0x000fe20000400000 */
[----:B------:R-:W-:Y:S02]  /*9240*/  ISETP.GT.U32.AND.EX P1, PT, R232, RZ, PT, P1 ;  /* 0x000000ffe800720c */ /* 0x000fe40003f24110 */
[----:B------:R-:W-:Y:S02]  /*9250*/  ISETP.GT.U32.AND.EX P3, PT, R225, RZ, PT, P3 ;  /* 0x000000ffe100720c */ /* 0x000fe40003f64130 */
[----:B------:R-:W-:Y:S02]  /*9260*/  FSEL R224, R216, -INF , !P1 ;  /* 0xff800000d8e07808 */ /* 0x000fe40004800000 */
[----:B------:R-:W-:-:S02]  /*9270*/  FSEL R211, R211, -INF , !P3 ;  /* 0xff800000d3d37808 */ /* 0x000fc40005800000 */
[CC--:B------:R-:W-:Y:S02]  /*9280*/  ISETP.GT.U32.AND P0, PT, R204.reuse, R7.reuse, PT ;  /* 0x00000007cc00720c */ /* 0x0c0fe40003f04070 */
[-C--:B------:R-:W-:Y:S02]  /*9290*/  ISETP.GE.U32.AND P1, PT, R204, R7.reuse, PT ;  /* 0x00000007cc00720c */ /* 0x080fe40003f26070 */
[----:B------:R-:W-:Y:S02]  /*92a0*/  ISETP.GT.U32.AND P3, PT, R205, R7, PT ;  /* 0x00000007cd00720c */ /* 0x000fe40003f64070 */
[----:B------:R-:W0:Y:S02]  /*92b0*/  S2R R7, SR_TID.X ;  /* 0x0000000000077919 */ /* 0x000e240000002100 */
[----:B0-----:R-:W-:Y:S02]  /*92c0*/  SHF.R.S32.HI R226, RZ, 0x6, R7 ;  /* 0x00000006ffe27819 */ /* 0x001fe40000011407 */
[----:B------:R-:W-:-:S02]  /*92d0*/  SHF.L.U32 R247, R7, 0x1, RZ ;  /* 0x0000000107f77819 */ /* 0x000fc400000006ff */
[----:B------:R-:W3:Y:S01]  /*92e0*/  LDL.LU R7, [R1+0xe0] ;  /* 0x0000e00001077983 */ /* 0x000ee20000300800 */
[----:B------:R-:W-:-:S04]  /*92f0*/  SGXT R226, R226, 0x1 ;  /* 0x00000001e2e2781a */ /* 0x000fc80000000200 */
[----:B------:R-:W-:-:S04]  /*9300*/  LOP3.LUT R226, R226, 0x90, RZ, 0xc0, !PT ;  /* 0x00000090e2e27812 */ /* 0x000fc800078ec0ff */
[----:B------:R-:W-:-:S05]  /*9310*/  LOP3.LUT R226, R226, 0x17e, R247, 0x78, !PT ;  /* 0x0000017ee2e27812 */ /* 0x000fca00078e78f7 */
[----:B------:R0:W-:Y:S04]  /*9320*/  STS.U16 [R226+0x20000], R9 ;  /* 0x02000009e2007388 */ /* 0x0001e80000000400 */
[----:B------:R1:W-:Y:S04]  /*9330*/  STS.U16 [R226+0x20200], R10 ;  /* 0x0202000ae2007388 */ /* 0x0003e80000000400 */
[----:B------:R4:W-:Y:S04]  /*9340*/  STS.U16 [R226+0x20400], R11 ;  /* 0x0204000be2007388 */ /* 0x0009e80000000400 */
[----:B0-----:R-:W2:Y:S04]  /*9350*/  LDL.LU R9, [R1+0x220] ;  /* 0x0002200001097983 */ /* 0x001ea80000300800 */
[----:B-1----:R-:W2:Y:S04]  /*9360*/  LDL.LU R10, [R1+0x21c] ;  /* 0x00021c00010a7983 */ /* 0x002ea80000300800 */
[----:B----4-:R-:W4:Y:S04]  /*9370*/  LDL.LU R11, [R1+0x218] ;  /* 0x00021800010b7983 */ /* 0x010f280000300800 */
[----:B------:R0:W-:Y:S01]  /*9380*/  STS.U16 [R226+0x20600], R4 ;  /* 0x02060004e2007388 */ /* 0x0001e20000000400 */
[----:B------:R-:W-:-:S03]  /*9390*/  ISETP.GE.U32.AND P4, PT, R204, R246, PT ;  /* 0x000000f6cc00720c */ /* 0x000fc60003f86070 */
[----:B------:R1:W-:Y:S04]  /*93a0*/  STS.U16 [R226+0x20800], R5 ;  /* 0x02080005e2007388 */ /* 0x0003e80000000400 */
[----:B------:R5:W-:Y:S04]  /*93b0*/  STS.U16 [R226+0x20a00], R6 ;  /* 0x020a0006e2007388 */ /* 0x000be80000000400 */
[----:B0-----:R-:W2:Y:S04]  /*93c0*/  LDL.LU R4, [R1+0x214] ;  /* 0x0002140001047983 */ /* 0x001ea80000300800 */
[----:B-1----:R-:W2:Y:S04]  /*93d0*/  LDL.LU R5, [R1+0x210] ;  /* 0x0002100001057983 */ /* 0x002ea80000300800 */
[----:B-----5:R-:W5:Y:S01]  /*93e0*/  LDL.LU R6, [R1+0x20c] ;  /* 0x00020c0001067983 */ /* 0x020f620000300800 */
[----:B------:R-:W-:-:S03]  /*93f0*/  ISETP.GE.U32.AND P6, PT, R204, R243, PT ;  /* 0x000000f3cc00720c */ /* 0x000fc60003fc6070 */
[----:B------:R-:W2:Y:S01]  /*9400*/  LDL.LU R230, [R1+0xf0] ;  /* 0x0000f00001e67983 */ /* 0x000ea20000300800 */
[----:B------:R-:W-:Y:S01]  /*9410*/  FMUL R220, R227, c[0x0][0x188] ;  /* 0x00006200e3dc7a20 */ /* 0x000fe20000400000 */
[----:B------:R-:W-:Y:S02]  /*9420*/  ISETP.GE.U32.AND.EX P4, PT, R208, RZ, PT, P4 ;  /* 0x000000ffd000720c */ /* 0x000fe40003f86140 */
[----:B------:R-:W-:Y:S01]  /*9430*/  ISETP.GT.U32.AND P5, PT, R204, R243, PT ;  /* 0x000000f3cc00720c */ /* 0x000fe20003fa4070 */
[----:B------:R-:W-:Y:S01]  /*9440*/  FMUL R204, R213, c[0x0][0x188] ;  /* 0x00006200d5cc7a20 */ /* 0x000fe20000400000 */
[----:B------:R-:W-:Y:S01]  /*9450*/  ISETP.GE.U32.AND.EX P6, PT, R208, RZ, PT, P6 ;  /* 0x000000ffd000720c */ /* 0x000fe20003fc6160 */
[----:B------:R-:W-:Y:S01]  /*9460*/  FMUL R212, R212, c[0x0][0x188] ;  /* 0x00006200d4d47a20 */ /* 0x000fe20000400000 */
[----:B------:R-:W-:Y:S01]  /*9470*/  FSEL R220, R220, -INF , !P4 ;  /* 0xff800000dcdc7808 */ /* 0x000fe20006000000 */
[----:B------:R-:W-:Y:S01]  /*9480*/  FMUL R216, R217, c[0x0][0x188] ;  /* 0x00006200d9d87a20 */ /* 0x000fe20000400000 */
[----:B------:R-:W-:Y:S01]  /*9490*/  ISETP.GT.U32.AND.EX P5, PT, R208, RZ, PT, P5 ;  /* 0x000000ffd000720c */ /* 0x000fe20003fa4150 */
[----:B------:R-:W0:Y:S01]  /*94a0*/  SHFL.BFLY PT, R231, R206, 0x1, 0x1f ;  /* 0x0c201f00cee77f89 */ /* 0x000e2200000e0000 */
[----:B------:R-:W-:-:S02]  /*94b0*/  FSEL R217, R204, -INF , !P6 ;  /* 0xff800000ccd97808 */ /* 0x000fc40007000000 */
[----:B------:R-:W-:Y:S01]  /*94c0*/  FMNMX R204, R207, R220, !PT ;  /* 0x000000dccfcc7209 */ /* 0x000fe20007800000 */
[----:B------:R-:W4:Y:S01]  /*94d0*/  LDL.LU R227, [R1+0xf4] ;  /* 0x0000f40001e37983 */ /* 0x000f220000300800 */
[----:B------:R-:W-:Y:S02]  /*94e0*/  ISETP.GT.U32.AND P4, PT, R205, R243, PT ;  /* 0x000000f3cd00720c */ /* 0x000fe40003f84070 */
[----:B------:R-:W-:Y:S02]  /*94f0*/  FSEL R213, R212, -INF , !P5 ;  /* 0xff800000d4d57808 */ /* 0x000fe40006800000 */
[----:B------:R-:W-:Y:S02]  /*9500*/  FMNMX R212, R222, R204, !PT ;  /* 0x000000ccded47209 */ /* 0x000fe40007800000 */
[----:B------:R-:W-:Y:S02]  /*9510*/  ISETP.GT.U32.AND.EX P4, PT, R225, RZ, PT, P4 ;  /* 0x000000ffe100720c */ /* 0x000fe40003f84140 */
[----:B------:R-:W-:-:S02]  /*9520*/  FMNMX R204, R213, R217, !PT ;  /* 0x000000d9d5cc7209 */ /* 0x000fc40007800000 */
[C---:B------:R-:W-:Y:S02]  /*9530*/  ISETP.GT.U32.AND.EX P0, PT, R208.reuse, RZ, PT, P0 ;  /* 0x000000ffd000720c */ /* 0x040fe40003f04100 */
[----:B------:R-:W-:Y:S02]  /*9540*/  ISETP.GE.U32.AND.EX P1, PT, R208, RZ, PT, P1 ;  /* 0x000000ffd000720c */ /* 0x000fe40003f26110 */
[----:B------:R-:W-:Y:S02]  /*9550*/  FSEL R216, R216, -INF , !P4 ;  /* 0xff800000d8d87808 */ /* 0x000fe40006000000 */
[----:B------:R-:W-:Y:S02]  /*9560*/  FMNMX R208, R224, R204, !PT ;  /* 0x000000cce0d07209 */ /* 0x000fe40007800000 */
[----:B------:R-:W-:Y:S02]  /*9570*/  FMNMX R204, R211, R212, !PT ;  /* 0x000000d4d3cc7209 */ /* 0x000fe40007800000 */
[----:B------:R-:W-:-:S03]  /*9580*/  FMNMX R205, R216, R208, !PT ;  /* 0x000000d0d8cd7209 */ /* 0x000fc60007800000 */
[----:B------:R-:W1:Y:S04]  /*9590*/  SHFL.BFLY PT, R208, R204, 0x2, 0x1f ;  /* 0x0c401f00ccd07f89 */ /* 0x000e6800000e0000 */
[----:B------:R-:W1:Y:S01]  /*95a0*/  SHFL.BFLY PT, R212, R205, 0x2, 0x1f ;  /* 0x0c401f00cdd47f89 */ /* 0x000e6200000e0000 */
[----:B0-----:R-:W-:Y:S02]  /*95b0*/  FMNMX R231, R206, R231, !PT ;  /* 0x000000e7cee77209 */ /* 0x001fe40007800000 */
[----:B-1----:R-:W-:Y:S02]  /*95c0*/  FMNMX R204, R204, R208, !PT ;  /* 0x000000d0cccc7209 */ /* 0x002fe40007800000 */
[----:B------:R-:W-:Y:S02]  /*95d0*/  FMNMX R208, R205, R212, !PT ;  /* 0x000000d4cdd07209 */ /* 0x000fe40007800000 */
[----:B---3--:R-:W-:-:S05]  /*95e0*/  FMNMX R231, R231, R7, !PT ;  /* 0x00000007e7e77209 */ /* 0x008fca0007800000 */
[--C-:B------:R-:W-:Y:S02]  /*95f0*/  FADD R205, R221, -R231.reuse ;  /* 0x800000e7ddcd7221 */ /* 0x100fe40000000000 */
[----:B------:R-:W3:Y:S01]  /*9600*/  LDL.LU R221, [R1+0xf8] ;  /* 0x0000f80001dd7983 */ /* 0x000ee20000300800 */
[----:B------:R-:W-:-:S03]  /*9610*/  FADD R206, R209, -R231 ;  /* 0x800000e7d1ce7221 */ /* 0x000fc60000000000 */
[----:B------:R-:W0:Y:S01]  /*9620*/  SHFL.BFLY PT, R228, R204, 0x1, 0x1f ;  /* 0x0c201f00cce47f89 */ /* 0x000e2200000e0000 */
[----:B------:R-:W-:Y:S01]  /*9630*/  FMUL R206, R206, 1.4426950216293334961 ;  /* 0x3fb8aa3bcece7820 */ /* 0x000fe20000400000 */
[----:B------:R-:W-:Y:S01]  /*9640*/  ISETP.GT.U32.AND.EX P2, PT, R232, RZ, PT, P2 ;  /* 0x000000ffe800720c */ /* 0x000fe20003f44120 */
[----:B------:R-:W-:Y:S02]  /*9650*/  FMUL R215, R215, c[0x0][0x188] ;  /* 0x00006200d7d77a20 */ /* 0x000fe40000400000 */
[----:B------:R1:W-:Y:S01]  /*9660*/  MUFU.EX2 R232, R206 ;  /* 0x000000ce00e87308 */ /* 0x0003e20000000800 */
[----:B------:R-:W-:Y:S02]  /*9670*/  FMUL R209, R218, c[0x0][0x188] ;  /* 0x00006200dad17a20 */ /* 0x000fe40000400000 */
[----:B-1----:R-:W-:Y:S02]  /*9680*/  FMUL R206, R214, c[0x0][0x188] ;  /* 0x00006200d6ce7a20 */ /* 0x002fe40000400000 */
[----:B------:R-:W-:Y:S01]  /*9690*/  FADD R214, R210, -R231 ;  /* 0x800000e7d2d67221 */ /* 0x000fe20000000000 */
[----:B------:R-:W-:-:S02]  /*96a0*/  FSEL R210, R215, -INF , !P1 ;  /* 0xff800000d7d27808 */ /* 0x000fc40004800000 */
[----:B------:R-:W-:Y:S01]  /*96b0*/  FSEL R206, R206, -INF , !P0 ;  /* 0xff800000cece7808 */ /* 0x000fe20004000000 */
[----:B------:R-:W-:Y:S01]  /*96c0*/  FMUL R212, R219, c[0x0][0x188] ;  /* 0x00006200dbd47a20 */ /* 0x000fe20000400000 */
[----:B------:R-:W-:Y:S01]  /*96d0*/  ISETP.GT.U32.AND.EX P3, PT, R225, RZ, PT, P3 ;  /* 0x000000ffe100720c */ /* 0x000fe20003f64130 */
[----:B------:R-:W-:Y:S01]  /*96e0*/  FMUL R214, R214, 1.4426950216293334961 ;  /* 0x3fb8aa3bd6d67820 */ /* 0x000fe20000400000 */
[----:B------:R-:W-:Y:S02]  /*96f0*/  FSEL R209, R209, -INF , !P2 ;  /* 0xff800000d1d17808 */ /* 0x000fe40005000000 */
[----:B------:R-:W-:Y:S01]  /*9700*/  FMNMX R215, R206, R210, !PT ;  /* 0x000000d2ced77209 */ /* 0x000fe20007800000 */
[----:B------:R1:W2:Y:S01]  /*9710*/  MUFU.EX2 R242, R214 ;  /* 0x000000d600f27308 */ /* 0x0002a20000000800 */
[----:B------:R-:W-:Y:S01]  /*9720*/  FSEL R212, R212, -INF , !P3 ;  /* 0xff800000d4d47808 */ /* 0x000fe20005800000 */
[----:B------:R-:W-:Y:S01]  /*9730*/  FMUL R205, R205, 1.4426950216293334961 ;  /* 0x3fb8aa3bcdcd7820 */ /* 0x000fe20000400000 */
[----:B0-----:R-:W-:-:S02]  /*9740*/  FMNMX R228, R204, R228, !PT ;  /* 0x000000e4cce47209 */ /* 0x001fc40007800000 */
[----:B-1----:R-:W-:-:S03]  /*9750*/  FMNMX R214, R209, R215, !PT ;  /* 0x000000d7d1d67209 */ /* 0x002fc60007800000 */
[----:B------:R0:W1:Y:S01]  /*9760*/  MUFU.EX2 R225, R205 ;  /* 0x000000cd00e17308 */ /* 0x0000620000000800 */
[----:B------:R-:W-:Y:S01]  /*9770*/  FMNMX R204, R212, R214, !PT ;  /* 0x000000d6d4cc7209 */ /* 0x000fe20007800000 */
[----:B------:R-:W-:Y:S02]  /*9780*/  FADD R214, -R231, R7 ;  /* 0x00000007e7d67221 */ /* 0x000fe40000000100 */
[----:B0-----:R-:W-:Y:S02]  /*9790*/  FADD R205, R223, -R231 ;  /* 0x800000e7dfcd7221 */ /* 0x001fe40000000000 */
[----:B------:R-:W-:Y:S02]  /*97a0*/  FMUL R215, R214, 1.4426950216293334961 ;  /* 0x3fb8aa3bd6d77820 */ /* 0x000fe40000400000 */
[----:B------:R-:W-:Y:S01]  /*97b0*/  SHFL.BFLY PT, R214, R204, 0x2, 0x1f ;  /* 0x0c401f00ccd67f89 */ /* 0x000fe200000e0000 */
[----:B------:R-:W-:Y:S01]  /*97c0*/  FMUL R205, R205, 1.4426950216293334961 ;  /* 0x3fb8aa3bcdcd7820 */ /* 0x000fe20000400000 */
[----:B--2---:R-:W-:-:S02]  /*97d0*/  FMNMX R228, R228, R230, !PT ;  /* 0x000000e6e4e47209 */ /* 0x004fc40007800000 */
[----:B------:R-:W0:Y:S01]  /*97e0*/  SHFL.BFLY PT, R229, R208, 0x1, 0x1f ;  /* 0x0c201f00d0e57f89 */ /* 0x000e2200000e0000 */
[----:B------:R2:W-:Y:S02]  /*97f0*/  MUFU.EX2 R7, R205 ;  /* 0x000000cd00077308 */ /* 0x0005e40000000800 */
[----:B--2---:R-:W-:-:S04]  /*9800*/  FADD R205, R207, -R228 ;  /* 0x800000e4cfcd7221 */ /* 0x004fc80000000000 */
[----:B------:R-:W-:-:S04]  /*9810*/  FMUL R205, R205, 1.4426950216293334961 ;  /* 0x3fb8aa3bcdcd7820 */ /* 0x000fc80000400000 */
[----:B------:R2:W-:Y:S02]  /*9820*/  MUFU.EX2 R247, R205 ;  /* 0x000000cd00f77308 */ /* 0x0005e40000000800 */
[----:B--2---:R-:W-:-:S04]  /*9830*/  FADD R205, R222, -R228 ;  /* 0x800000e4decd7221 */ /* 0x004fc80000000000 */
[----:B------:R-:W-:-:S04]  /*9840*/  FMUL R205, R205, 1.4426950216293334961 ;  /* 0x3fb8aa3bcdcd7820 */ /* 0x000fc80000400000 */
[----:B------:R2:W-:Y:S01]  /*9850*/  MUFU.EX2 R245, R205 ;  /* 0x000000cd00f57308 */ /* 0x0005e20000000800 */
[----:B0-----:R-:W-:Y:S01]  /*9860*/  FMNMX R229, R208, R229, !PT ;  /* 0x000000e5d0e57209 */ /* 0x001fe20007800000 */
[----:B------:R-:W-:Y:S01]  /*9870*/  FADD R208, -R228, R230 ;  /* 0x000000e6e4d07221 */ /* 0x000fe20000000100 */
[----:B--2---:R-:W-:-:S05]  /*9880*/  FMNMX R205, R204, R214, !PT ;  /* 0x000000d6cccd7209 */ /* 0x004fca0007800000 */
[----:B------:R-:W0:Y:S01]  /*9890*/  SHFL.BFLY PT, R230, R205, 0x1, 0x1f ;  /* 0x0c201f00cde67f89 */ /* 0x000e2200000e0000 */
[----:B------:R-:W-:Y:S01]  /*98a0*/  FADD R211, R211, -R228 ;  /* 0x800000e4d3d37221 */ /* 0x000fe20000000000 */
[----:B----4-:R-:W-:-:S03]  /*98b0*/  FMNMX R229, R229, R227, !PT ;  /* 0x000000e3e5e57209 */ /* 0x010fc60007800000 */
[----:B------:R-:W-:Y:S02]  /*98c0*/  FMUL R204, R211, 1.4426950216293334961 ;  /* 0x3fb8aa3bd3cc7820 */ /* 0x000fe40000400000 */
[--C-:B------:R-:W-:Y:S02]  /*98d0*/  FADD R216, R216, -R229.reuse ;  /* 0x800000e5d8d87221 */ /* 0x100fe40000000000 */
[----:B------:R2:W4:Y:S01]  /*98e0*/  MUFU.EX2 R243, R204 ;  /* 0x000000cc00f37308 */ /* 0x0005220000000800 */
[----:B------:R-:W-:Y:S01]  /*98f0*/  STS.U16 [R226+0x20c00], R237 ;  /* 0x020c00ede2007388 */ /* 0x000fe20000000400 */
[----:B------:R-:W-:-:S03]  /*9900*/  FADD R213, R213, -R229 ;  /* 0x800000e5d5d57221 */ /* 0x000fc60000000000 */
[----:B------:R-:W-:Y:S01]  /*9910*/  STS.U16 [R226+0x20e00], R233 ;  /* 0x020e00e9e2007388 */ /* 0x000fe20000000400 */
[----:B0-----:R-:W-:Y:S01]  /*9920*/  FMNMX R230, R205, R230, !PT ;  /* 0x000000e6cde67209 */ /* 0x001fe20007800000 */
[----:B--2---:R-:W-:Y:S02]  /*9930*/  FMUL R204, R208, 1.4426950216293334961 ;  /* 0x3fb8aa3bd0cc7820 */ /* 0x004fe40000400000 */
[----:B------:R-:W-:Y:S02]  /*9940*/  FMUL R205, R216, 1.4426950216293334961 ;  /* 0x3fb8aa3bd8cd7820 */ /* 0x000fe40000400000 */
[----:B------:R-:W-:Y:S01]  /*9950*/  FADD R208, -R229, R227 ;  /* 0x000000e3e5d07221 */ /* 0x000fe20000000100 */
[----:B------:R0:W-:Y:S01]  /*9960*/  STS.U16 [R226+0x21000], R236 ;  /* 0x021000ece2007388 */ /* 0x0001e20000000400 */
[----:B------:R-:W-:Y:S02]  /*9970*/  FADD R220, R220, -R228 ;  /* 0x800000e4dcdc7221 */ /* 0x000fe40000000000 */
[----:B------:R-:W-:Y:S01]  /*9980*/  FMUL R213, R213, 1.4426950216293334961 ;  /* 0x3fb8aa3bd5d57820 */ /* 0x000fe20000400000 */
[----:B------:R-:W-:Y:S01]  /*9990*/  STS.U16 [R226+0x21200], R235 ;  /* 0x021200ebe2007388 */ /* 0x000fe20000000400 */
[----:B0-----:R0:W-:Y:S01]  /*99a0*/  MUFU.EX2 R236, R205 ;  /* 0x000000cd00ec7308 */ /* 0x0011e20000000800 */
[----:B------:R-:W-:-:S02]  /*99b0*/  FMUL R220, R220, 1.4426950216293334961 ;  /* 0x3fb8aa3bdcdc7820 */ /* 0x000fc40000400000 */
[----:B------:R-:W-:Y:S01]  /*99c0*/  STS.U16 [R226+0x21400], R234 ;  /* 0x021400eae2007388 */ /* 0x000fe20000000400 */
[----:B0-----:R-:W-:-:S04]  /*99d0*/  FMUL R205, R208, 1.4426950216293334961 ;  /* 0x3fb8aa3bd0cd7820 */ /* 0x001fc80000400000 */
[----:B------:R0:W-:Y:S01]  /*99e0*/  MUFU.EX2 R207, R215 ;  /* 0x000000d700cf7308 */ /* 0x0001e20000000800 */
[----:B------:R2:W-:Y:S04]  /*99f0*/  STS.U16 [R226+0x21600], R244 ;  /* 0x021600f4e2007388 */ /* 0x0005e80000000400 */
[----:B------:R-:W-:Y:S04]  /*9a00*/  STS.U16 [R226+0x21800], R241 ;  /* 0x021800f1e2007388 */ /* 0x000fe80000000400 */
[----:B0-----:R-:W5:Y:S01]  /*9a10*/  LDL.LU R215, [R1+0xc0] ;  /* 0x0000c00001d77983 */ /* 0x001f620000300800 */
[----:B--2---:R-:W-:-:S02]  /*9a20*/  MOV R244, R242 ;  /* 0x000000f200f47202 */ /* 0x004fc40000000f00 */
[----:B------:R0:W-:Y:S01]  /*9a30*/  MUFU.EX2 R242, R213 ;  /* 0x000000d500f27308 */ /* 0x0001e20000000800 */
[----:B------:R2:W-:Y:S04]  /*9a40*/  STS.U16 [R226+0x21a00], R240 ;  /* 0x021a00f0e2007388 */ /* 0x0005e80000000400 */
[----:B------:R-:W5:Y:S03]  /*9a50*/  LDL.LU R214, [R1+0xc4] ;  /* 0x0000c40001d67983 */ /* 0x000f660000300800 */
[----:B------:R1:W3:Y:S01]  /*9a60*/  MUFU.EX2 R246, R220 ;  /* 0x000000dc00f67308 */ /* 0x0002e20000000800 */
[----:B0-----:R-:W5:Y:S01]  /*9a70*/  LDL.LU R213, [R1+0xc8] ;  /* 0x0000c80001d57983 */ /* 0x001f620000300800 */
[----:B--2---:R-:W-:-:S03]  /*9a80*/  MOV R240, R232 ;  /* 0x000000e800f07202 */ /* 0x004fc60000000f00 */
[----:B------:R-:W2:Y:S04]  /*9a90*/  LDL.LU R211, [R1+0xcc] ;  /* 0x0000cc0001d37983 */ /* 0x000ea80000300800 */
[----:B-1----:R-:W2:Y:S01]  /*9aa0*/  LDL.LU R220, [R1+0xb0] ;  /* 0x0000b00001dc7983 */ /* 0x002ea20000300800 */
[----:B---3--:R-:W-:-:S05]  /*9ab0*/  FMNMX R230, R230, R221, !PT ;  /* 0x000000dde6e67209 */ /* 0x008fca0007800000 */
[----:B------:R-:W-:-:S04]  /*9ac0*/  FADD R206, R206, -R230 ;  /* 0x800000e6cece7221 */ /* 0x000fc80000000000 */
[----:B------:R-:W-:Y:S02]  /*9ad0*/  FMUL R208, R206, 1.4426950216293334961 ;  /* 0x3fb8aa3bced07820 */ /* 0x000fe40000400000 */
[----:B------:R-:W-:-:S04]  /*9ae0*/  FADD R206, R210, -R230 ;  /* 0x800000e6d2ce7221 */ /* 0x000fc80000000000 */
[----:B------:R-:W-:-:S04]  /*9af0*/  FMUL R206, R206, 1.4426950216293334961 ;  /* 0x3fb8aa3bcece7820 */ /* 0x000fc80000400000 */
[----:B------:R0:W-:Y:S02]  /*9b00*/  MUFU.EX2 R232, R206 ;  /* 0x000000ce00e87308 */ /* 0x0001e40000000800 */
[----:B0-----:R-:W-:Y:S02]  /*9b10*/  FADD R206, -R230, R221 ;  /* 0x000000dde6ce7221 */ /* 0x001fe40000000100 */
[----:B------:R-:W3:Y:S04]  /*9b20*/  LDL.LU R221, [R1+0xb4] ;  /* 0x0000b40001dd7983 */ /* 0x000ee80000300800 */
[----:B------:R-:W3:Y:S04]  /*9b30*/  LDL.LU R222, [R1+0xb8] ;  /* 0x0000b80001de7983 */ /* 0x000ee80000300800 */
[----:B------:R-:W3:Y:S04]  /*9b40*/  LDL.LU R223, [R1+0xbc] ;  /* 0x0000bc0001df7983 */ /* 0x000ee80000300800 */
[----:B------:R0:W-:Y:S04]  /*9b50*/  STS.U16 [R226+0x21c00], R239 ;  /* 0x021c00efe2007388 */ /* 0x0001e80000000400 */
[----:B------:R1:W-:Y:S01]  /*9b60*/  STS.U16 [R226+0x21e00], R238 ;  /* 0x021e00eee2007388 */ /* 0x0003e20000000400 */
[----:B------:R-:W-:-:S04]  /*9b70*/  FADD R217, R217, -R229 ;  /* 0x800000e5d9d97221 */ /* 0x000fc80000000000 */
[----:B------:R-:W-:-:S04]  /*9b80*/  FMUL R217, R217, 1.4426950216293334961 ;  /* 0x3fb8aa3bd9d97820 */ /* 0x000fc80000400000 */
[----:B------:R0:W-:Y:S01]  /*9b90*/  MUFU.EX2 R241, R217 ;  /* 0x000000d900f17308 */ /* 0x0001e20000000800 */
[----:B------:R-:W-:Y:S07]  /*9ba0*/  BAR.SYNC.DEFER_BLOCKING 0x0 ;  /* 0x0000000000007b1d */ /* 0x000fee0000010000 */
[----:B------:R0:W-:Y:S01]  /*9bb0*/  MUFU.EX2 R235, R208 ;  /* 0x000000d000eb7308 */ /* 0x0001e20000000800 */
[----:B------:R-:W-:-:S07]  /*9bc0*/  FADD R224, R224, -R229 ;  /* 0x800000e5e0e07221 */ /* 0x000fce0000000000 */
[----:B------:R-:W-:Y:S01]  /*9bd0*/  MUFU.EX2 R204, R204 ;  /* 0x000000cc00cc7308 */ /* 0x000fe20000000800 */
[----:B0-----:R-:W-:Y:S02]  /*9be0*/  MOV R239, R225 ;  /* 0x000000e100ef7202 */ /* 0x001fe40000000f00 */
[----:B----4-:R-:W-:Y:S01]  /*9bf0*/  F2FP.PACK_AB R227, R243, R245 ;  /* 0x000000f5f3e3723e */ /* 0x010fe200000000ff */
[----:B------:R-:W-:Y:S01]  /*9c00*/  FMUL R206, R206, 1.4426950216293334961 ;  /* 0x3fb8aa3bcece7820 */ /* 0x000fe20000400000 */
[----:B-1----:R-:W4:Y:S04]  /*9c10*/  LDL.LU R238, [R1+0xac] ;  /* 0x0000ac0001ee7983 */ /* 0x002f280000300800 */
[----:B------:R-:W0:Y:S01]  /*9c20*/  LDSM.16.M88.4 R216, [R252+0x20000] ;  /* 0x02000000fcd8783b */ /* 0x000e220000000200 */
[----:B------:R-:W-:-:S04]  /*9c30*/  FADD R208, R209, -R230 ;  /* 0x800000e6d1d07221 */ /* 0x000fc80000000000 */
[----:B------:R-:W-:-:S04]  /*9c40*/  FMUL R208, R208, 1.4426950216293334961 ;  /* 0x3fb8aa3bd0d07820 */ /* 0x000fc80000400000 */
[----:B------:R1:W-:Y:S01]  /*9c50*/  MUFU.EX2 R234, R208 ;  /* 0x000000d000ea7308 */ /* 0x0003e20000000800 */
[----:B------:R-:W-:Y:S02]  /*9c60*/  FMUL R224, R224, 1.4426950216293334961 ;  /* 0x3fb8aa3be0e07820 */ /* 0x000fe40000400000 */
[----:B-1----:R-:W-:-:S04]  /*9c70*/  FADD R208, R212, -R230 ;  /* 0x800000e6d4d07221 */ /* 0x002fc80000000000 */
[----:B------:R-:W-:Y:S01]  /*9c80*/  FMUL R208, R208, 1.4426950216293334961 ;  /* 0x3fb8aa3bd0d07820 */ /* 0x000fe20000400000 */
[----:B------:R1:W-:Y:S01]  /*9c90*/  MUFU.EX2 R237, R224 ;  /* 0x000000e000ed7308 */ /* 0x0003e20000000800 */
[----:B------:R-:W-:Y:S02]  /*9ca0*/  F2FP.PACK_AB R225, R246, R247 ;  /* 0x000000f7f6e1723e */ /* 0x000fe400000000ff */
[----:B------:R-:W-:-:S05]  /*9cb0*/  F2FP.PACK_AB R226, R7, R244 ;  /* 0x000000f407e2723e */ /* 0x000fca00000000ff */
[----:B------:R-:W-:Y:S01]  /*9cc0*/  MUFU.EX2 R233, R208 ;  /* 0x000000d000e97308 */ /* 0x000fe20000000800 */
[----:B-1----:R-:W-:-:S07]  /*9cd0*/  F2FP.PACK_AB R224, R239, R240 ;  /* 0x000000f0efe0723e */ /* 0x002fce00000000ff */
[----:B------:R-:W1:Y:S08]  /*9ce0*/  MUFU.EX2 R205, R205 ;  /* 0x000000cd00cd7308 */ /* 0x000e700000000800 */
[----:B------:R-:W0:Y:S01]  /*9cf0*/  MUFU.EX2 R206, R206 ;  /* 0x000000ce00ce7308 */ /* 0x000e220000000800 */
[C---:B-1----:R-:W-:Y:S02]  /*9d00*/  FMUL R120, R205.reuse, R120 ;  /* 0x00000078cd787220 */ /* 0x042fe40000400000 */
[----:B------:R-:W-:-:S02]  /*9d10*/  FMUL R121, R205, R121 ;  /* 0x00000079cd797220 */ /* 0x000fc40000400000 */
[C---:B-----5:R-:W-:Y:S02]  /*9d20*/  FMUL R208, R207.reuse, R215 ;  /* 0x000000d7cfd07220 */ /* 0x060fe40000400000 */
[C---:B------:R-:W-:Y:S02]  /*9d30*/  FMUL R209, R207.reuse, R214 ;  /* 0x000000d6cfd17220 */ /* 0x040fe40000400000 */
[C---:B------:R-:W-:Y:S02]  /*9d40*/  FMUL R210, R204.reuse, R213 ;  /* 0x000000d5ccd27220 */ /* 0x040fe40000400000 */
[----:B--2---:R-:W-:Y:S02]  /*9d50*/  FMUL R211, R204, R211 ;  /* 0x000000d3ccd37220 */ /* 0x004fe40000400000 */
[----:B------:R-:W-:-:S05]  /*9d60*/  FMUL R220, R207, R220 ;  /* 0x000000dccfdc7220 */ /* 0x000fca0000400000 */
[----:B0-----:R-:W-:Y:S01]  /*9d70*/  HMMA.16816.F32 R212, R224, R216, R208 ;  /* 0x000000d8e0d4723c */ /* 0x001fe200000018d0 */
[C---:B------:R-:W-:Y:S02]  /*9d80*/  FMUL R122, R206.reuse, R122 ;  /* 0x0000007ace7a7220 */ /* 0x040fe40000400000 */
[----:B------:R-:W-:-:S04]  /*9d90*/  FMUL R123, R206, R123 ;  /* 0x0000007bce7b7220 */ /* 0x000fc80000400000 */
[----:B------:R-:W-:Y:S02]  /*9da0*/  F2FP.PACK_AB R208, R241, R242 ;  /* 0x000000f2f1d0723e */ /* 0x000fe400000000ff */
[----:B------:R-:W-:Y:S02]  /*9db0*/  F2FP.PACK_AB R209, R232, R235 ;  /* 0x000000ebe8d1723e */ /* 0x000fe400000000ff */
[----:B------:R-:W-:Y:S02]  /*9dc0*/  F2FP.PACK_AB R210, R236, R237 ;  /* 0x000000edecd2723e */ /* 0x000fe400000000ff */
[----:B------:R-:W-:Y:S01]  /*9dd0*/  F2FP.PACK_AB R211, R233, R234 ;  /* 0x000000eae9d3723e */ /* 0x000fe200000000ff */
[C---:B------:R-:W-:Y:S02]  /*9de0*/  FMUL R116, R205.reuse, R116 ;  /* 0x00000074cd747220 */ /* 0x040fe40000400000 */
[----:B------:R-:W-:Y:S02]  /*9df0*/  FMUL R117, R205, R117 ;  /* 0x00000075cd757220 */ /* 0x000fe40000400000 */
[----:B------:R-:W-:-:S02]  /*9e00*/  FMUL R118, R206, R118 ;  /* 0x00000076ce767220 */ /* 0x000fc40000400000 */
[C---:B------:R-:W-:Y:S01]  /*9e10*/  HMMA.16816.F32 R120, R208.reuse, R216, R120 ;  /* 0x000000d8d078723c */ /* 0x040fe20000001878 */
[----:B------:R-:W-:Y:S02]  /*9e20*/  FMUL R119, R206, R119 ;  /* 0x00000077ce777220 */ /* 0x000fe40000400000 */
[----:B------:R-:W-:Y:S04]  /*9e30*/  STL.64 [R1+0xc0], R212 ;  /* 0x0000c0d401007387 */ /* 0x000fe80000100a00 */
[----:B------:R-:W-:Y:S04]  /*9e40*/  STL.64 [R1+0xc8], R214 ;  /* 0x0000c8d601007387 */ /* 0x000fe80000100a00 */
[----:B------:R-:W2:Y:S04]  /*9e50*/  LDL.LU R216, [R1+0xa0] ;  /* 0x0000a00001d87983 */ /* 0x000ea80000300800 */
[----:B------:R-:W5:Y:S01]  /*9e60*/  LDL.LU R217, [R1+0xa4] ;  /* 0x0000a40001d97983 */ /* 0x000f620000300800 */
[----:B------:R-:W-:Y:S03]  /*9e70*/  HMMA.16816.F32 R116, R208, R218, R116 ;  /* 0x000000dad074723c */ /* 0x000fe60000001874 */
[----:B------:R-:W0:Y:S01]  /*9e80*/  LDSM.16.M88.4 R212, [R252+0x20200] ;  /* 0x02020000fcd4783b */ /* 0x000e220000000200 */
[----:B---3--:R-:W-:-:S02]  /*9e90*/  FMUL R221, R207, R221 ;  /* 0x000000ddcfdd7220 */ /* 0x008fc40000400000 */
[C---:B------:R-:W-:Y:S02]  /*9ea0*/  FMUL R222, R204.reuse, R222 ;  /* 0x000000deccde7220 */ /* 0x040fe40000400000 */
[----:B------:R-:W-:-:S07]  /*9eb0*/  FMUL R223, R204, R223 ;  /* 0x000000dfccdf7220 */ /* 0x000fce0000400000 */
[----:B------:R-:W-:Y:S11]  /*9ec0*/  HMMA.16816.F32 R220, R224, R218, R220 ;  /* 0x000000dae0dc723c */ /* 0x000ff600000018dc */
[----:B------:R-:W-:Y:S11]  /*9ed0*/  @!UPT UIADD3 URZ, URZ, URZ, URZ ;  /* 0x0000003f3f3ff290 */ /* 0x000ff6000fffe03f */
[----:B------:R-:W-:Y:S01]  /*9ee0*/  @!UPT UIADD3 URZ, URZ, URZ, URZ ;  /* 0x0000003f3f3ff290 */ /* 0x000fe2000fffe03f */
[----:B------:R1:W-:Y:S04]  /*9ef0*/  STL.64 [R1+0xb0], R220 ;  /* 0x0000b0dc01007387 */ /* 0x0003e80000100a00 */
[----:B------:R3:W-:Y:S04]  /*9f00*/  STL.64 [R1+0xb8], R222 ;  /* 0x0000b8de01007387 */ /* 0x0007e80000100a00 */
[----:B-1----:R-:W4:Y:S04]  /*9f10*/  LDL.LU R220, [R1+0x90] ;  /* 0x0000900001dc7983 */ /* 0x002f280000300800 */
[----:B------:R-:W4:Y:S04]  /*9f20*/  LDL.LU R221, [R1+0x94] ;  /* 0x0000940001dd7983 */ /* 0x000f280000300800 */
[----:B---3--:R-:W3:Y:S04]  /*9f30*/  LDL.LU R222, [R1+0x98] ;  /* 0x0000980001de7983 */ /* 0x008ee80000300800 */
[----:B------:R-:W3:Y:S04]  /*9f40*/  LDL.LU R223, [R1+0x9c] ;  /* 0x00009c0001df7983 */ /* 0x000ee80000300800 */
[----:B------:R-:W3:Y:S01]  /*9f50*/  LDL.LU R219, [R1+0xa8] ;  /* 0x0000a80001db7983 */ /* 0x000ee20000300800 */
[----:B------:R-:W-:-:S02]  /*9f60*/  FMUL R112, R205, R112 ;  /* 0x00000070cd707220 */ /* 0x000fc40000400000 */
[C---:B------:R-:W-:Y:S02]  /*9f70*/  FMUL R113, R205.reuse, R113 ;  /* 0x00000071cd717220 */ /* 0x040fe40000400000 */
[C---:B------:R-:W-:Y:S02]  /*9f80*/  FMUL R114, R206.reuse, R114 ;  /* 0x00000072ce727220 */ /* 0x040fe40000400000 */
[C---:B------:R-:W-:Y:S02]  /*9f90*/  FMUL R115, R206.reuse, R115 ;  /* 0x00000073ce737220 */ /* 0x040fe40000400000 */
[C---:B------:R-:W-:Y:S02]  /*9fa0*/  FMUL R108, R205.reuse, R108 ;  /* 0x0000006ccd6c7220 */ /* 0x040fe40000400000 */
[----:B------:R-:W-:Y:S02]  /*9fb0*/  FMUL R109, R205, R109 ;  /* 0x0000006dcd6d7220 */ /* 0x000fe40000400000 */
[C---:B------:R-:W-:Y:S01]  /*9fc0*/  FMUL R110, R206.reuse, R110 ;  /* 0x0000006ece6e7220 */ /* 0x040fe20000400000 */
[----:B0-----:R-:W-:Y:S01]  /*9fd0*/  HMMA.16816.F32 R112, R208, R212, R112 ;  /* 0x000000d4d070723c */ /* 0x001fe20000001870 */
[----:B------:R-:W-:-:S07]  /*9fe0*/  FMUL R111, R206, R111 ;  /* 0x0000006fce6f7220 */ /* 0x000fce0000400000 */
[----:B------:R-:W-:Y:S01]  /*9ff0*/  HMMA.16816.F32 R108, R208, R214, R108 ;  /* 0x000000d6d06c723c */ /* 0x000fe2000000186c */
[C---:B--2---:R-:W-:Y:S02]  /*a000*/  FMUL R216, R207.reuse, R216 ;  /* 0x000000d8cfd87220 */ /* 0x044fe40000400000 */
[C---:B-----5:R-:W-:Y:S02]  /*a010*/  FMUL R217, R207.reuse, R217 ;  /* 0x000000d9cfd97220 */ /* 0x060fe40000400000 */
[C---:B----4-:R-:W-:Y:S02]  /*a020*/  FMUL R220, R207.reuse, R220 ;  /* 0x000000dccfdc7220 */ /* 0x050fe40000400000 */
[----:B------:R-:W-:Y:S02]  /*a030*/  FMUL R221, R207, R221 ;  /* 0x000000ddcfdd7220 */ /* 0x000fe40000400000 */
[C---:B---3--:R-:W-:Y:S02]  /*a040*/  FMUL R222, R204.reuse, R222 ;  /* 0x000000deccde7220 */ /* 0x048fe40000400000 */
[----:B------:R-:W-:-:S02]  /*a050*/  FMUL R218, R204, R219 ;  /* 0x000000dbccda7220 */ /* 0x000fc40000400000 */
[C---:B------:R-:W-:Y:S02]  /*a060*/  FMUL R219, R204.reuse, R238 ;  /* 0x000000eeccdb7220 */ /* 0x040fe40000400000 */
[----:B------:R-:W-:Y:S01]  /*a070*/  FMUL R223, R204, R223 ;  /* 0x000000dfccdf7220 */ /* 0x000fe20000400000 */
[----:B------:R-:W2:Y:S04]  /*a080*/  LDL.LU R238, [R1+0x8c] ;  /* 0x00008c0001ee7983 */ /* 0x000ea80000300800 */
[C---:B------:R-:W-:Y:S08]  /*a090*/  HMMA.16816.F32 R216, R224.reuse, R212, R216 ;  /* 0x000000d4e0d8723c */ /* 0x040ff000000018d8 */
[----:B------:R-:W-:Y:S11]  /*a0a0*/  HMMA.16816.F32 R220, R224, R214, R220 ;  /* 0x000000d6e0dc723c */ /* 0x000ff600000018dc */
[----:B------:R-:W-:Y:S04]  /*a0b0*/  @!UPT UIADD3 URZ, URZ, URZ, URZ ;  /* 0x0000003f3f3ff290 */ /* 0x000fe8000fffe03f */
[----:B------:R-:W-:Y:S04]  /*a0c0*/  STL.64 [R1+0xa0], R216 ;  /* 0x0000a0d801007387 */ /* 0x000fe80000100a00 */
[----:B------:R-:W-:Y:S04]  /*a0d0*/  STL.64 [R1+0xa8], R218 ;  /* 0x0000a8da01007387 */ /* 0x000fe80000100a00 */
[----:B------:R-:W3:Y:S04]  /*a0e0*/  LDL.LU R212, [R1+0x80] ;  /* 0x0000800001d47983 */ /* 0x000ee80000300800 */
[----:B------:R-:W4:Y:S04]  /*a0f0*/  LDL.LU R213, [R1+0x84] ;  /* 0x0000840001d57983 */ /* 0x000f280000300800 */
[----:B------:R0:W-:Y:S04]  /*a100*/  STL.64 [R1+0x90], R220 ;  /* 0x000090dc01007387 */ /* 0x0001e80000100a00 */
[----:B------:R1:W-:Y:S04]  /*a110*/  STL.64 [R1+0x98], R222 ;  /* 0x000098de01007387 */ /* 0x0003e80000100a00 */
[----:B------:R-:W5:Y:S04]  /*a120*/  LDSM.16.M88.4 R216, [R252+0x20400] ;  /* 0x02040000fcd8783b */ /* 0x000f680000000200 */
[----:B0-----:R-:W2:Y:S04]  /*a130*/  LDL.LU R220, [R1+0x70] ;  /* 0x0000700001dc7983 */ /* 0x001ea80000300800 */
[----:B------:R-:W2:Y:S04]  /*a140*/  LDL.LU R221, [R1+0x74] ;  /* 0x0000740001dd7983 */ /* 0x000ea80000300800 */
[----:B-1----:R-:W2:Y:S04]  /*a150*/  LDL.LU R222, [R1+0x78] ;  /* 0x0000780001de7983 */ /* 0x002ea80000300800 */
[----:B------:R-:W2:Y:S04]  /*a160*/  LDL.LU R223, [R1+0x7c] ;  /* 0x00007c0001df7983 */ /* 0x000ea80000300800 */
[----:B------:R-:W2:Y:S01]  /*a170*/  LDL.LU R215, [R1+0x88] ;  /* 0x0000880001d77983 */ /* 0x000ea20000300800 */
[----:B------:R-:W-:-:S02]  /*a180*/  FMUL R104, R205, R104 ;  /* 0x00000068cd687220 */ /* 0x000fc40000400000 */
[C---:B------:R-:W-:Y:S02]  /*a190*/  FMUL R105, R205.reuse, R105 ;  /* 0x00000069cd697220 */ /* 0x040fe40000400000 */
[C---:B------:R-:W-:Y:S02]  /*a1a0*/  FMUL R106, R206.reuse, R106 ;  /* 0x0000006ace6a7220 */ /* 0x040fe40000400000 */
[C---:B------:R-:W-:Y:S02]  /*a1b0*/  FMUL R107, R206.reuse, R107 ;  /* 0x0000006bce6b7220 */ /* 0x040fe40000400000 */
[C---:B------:R-:W-:Y:S02]  /*a1c0*/  FMUL R100, R205.reuse, R100 ;  /* 0x00000064cd647220 */ /* 0x040fe40000400000 */
[----:B------:R-:W-:Y:S02]  /*a1d0*/  FMUL R101, R205, R101 ;  /* 0x00000065cd657220 */ /* 0x000fe40000400000 */
[----:B------:R-:W-:-:S02]  /*a1e0*/  FMUL R102, R206, R102 ;  /* 0x00000066ce667220 */ /* 0x000fc40000400000 */
[----:B------:R-:W-:Y:S01]  /*a1f0*/  FMUL R103, R206, R103 ;  /* 0x00000067ce677220 */ /* 0x000fe20000400000 */
[C---:B-----5:R-:W-:Y:S08]  /*a200*/  HMMA.16816.F32 R104, R208.reuse, R216, R104 ;  /* 0x000000d8d068723c */ /* 0x060ff00000001868 */
[----:B------:R-:W-:Y:S01]  /*a210*/  HMMA.16816.F32 R100, R208, R218, R100 ;  /* 0x000000dad064723c */ /* 0x000fe20000001864 */
[----:B---3--:R-:W-:-:S02]  /*a220*/  FMUL R212, R207, R212 ;  /* 0x000000d4cfd47220 */ /* 0x008fc40000400000 */
[C---:B----4-:R-:W-:Y:S02]  /*a230*/  FMUL R213, R207.reuse, R213 ;  /* 0x000000d5cfd57220 */ /* 0x050fe40000400000 */
[C---:B--2---:R-:W-:Y:S02]  /*a240*/  FMUL R220, R207.reuse, R220 ;  /* 0x000000dccfdc7220 */ /* 0x044fe40000400000 */
[----:B------:R-:W-:Y:S02]  /*a250*/  FMUL R221, R207, R221 ;  /* 0x000000ddcfdd7220 */ /* 0x000fe40000400000 */
[C---:B------:R-:W-:Y:S02]  /*a260*/  FMUL R222, R204.reuse, R222 ;  /* 0x000000deccde7220 */ /* 0x040fe40000400000 */
[C---:B------:R-:W-:Y:S02]  /*a270*/  FMUL R214, R204.reuse, R215 ;  /* 0x000000d7ccd67220 */ /* 0x040fe40000400000 */
[----:B------:R-:W-:-:S02]  /*a280*/  FMUL R215, R204, R238 ;  /* 0x000000eeccd77220 */ /* 0x000fc40000400000 */
        /* <DEDUP_REMOVED lines=52> */
[----:B------:R-:W-:Y:S02]  /*a5d0*/  FMUL R89, R205, R89 ;  /* 0x00000059cd597220 */ /* 0x000fe40000400000 */
[C---:B------:R-:W-:Y:S02]  /*a5e0*/  FMUL R90, R206.reuse, R90 ;  /* 0x0000005ace5a7220 */ /* 0x040fe40000400000 */
[----:B------:R-:W-:-:S07]  /*a5f0*/  FMUL R91, R206, R91 ;  /* 0x0000005bce5b7220 */ /* 0x000fce0000400000 */
[----:B-----5:R-:W-:Y:S01]  /*a600*/  HMMA.16816.F32 R88, R208, R216, R88 ;  /* 0x000000d8d058723c */ /* 0x020fe20000001858 */
[C---:B---3--:R-:W-:Y:S02]  /*a610*/  FMUL R212, R207.reuse, R212 ;  /* 0x000000d4cfd47220 */ /* 0x048fe40000400000 */
[C---:B----4-:R-:W-:Y:S02]  /*a620*/  FMUL R213, R207.reuse, R213 ;  /* 0x000000d5cfd57220 */ /* 0x050fe40000400000 */
[C---:B--2---:R-:W-:Y:S02]  /*a630*/  FMUL R220, R207.reuse, R220 ;  /* 0x000000dccfdc7220 */ /* 0x044fe40000400000 */
[----:B------:R-:W-:Y:S02]  /*a640*/  FMUL R221, R207, R221 ;  /* 0x000000ddcfdd7220 */ /* 0x000fe40000400000 */
[C---:B------:R-:W-:Y:S02]  /*a650*/  FMUL R222, R204.reuse, R222 ;  /* 0x000000deccde7220 */ /* 0x040fe40000400000 */
        /* <DEDUP_REMOVED lines=11> */
[----:B------:R-:W-:Y:S04]  /*a710*/  STL.64 [R1+0x30], R220 ;  /* 0x000030dc01007387 */ /* 0x000fe80000100a00 */
[----:B------:R0:W-:Y:S04]  /*a720*/  STL.64 [R1+0x38], R222 ;  /* 0x000038de01007387 */ /* 0x0001e80000100a00 */
[----:B------:R-:W1:Y:S04]  /*a730*/  LDSM.16.M88.4 R212, [R252+0x20a00] ;  /* 0x020a0000fcd4783b */ /* 0x000e680000000200 */
[----:B0-----:R-:W5:Y:S01]  /*a740*/  LDL.LU R223, [R1+0x28] ;  /* 0x0000280001df7983 */ /* 0x001f620000300800 */
[----:B------:R-:W-:-:S02]  /*a750*/  FMUL R84, R205, R84 ;  /* 0x00000054cd547220 */ /* 0x000fc40000400000 */
[----:B------:R-:W-:Y:S02]  /*a760*/  FMUL R85, R205, R85 ;  /* 0x00000055cd557220 */ /* 0x000fe40000400000 */
[C---:B------:R-:W-:Y:S02]  /*a770*/  FMUL R86, R206.reuse, R86 ;  /* 0x00000056ce567220 */ /* 0x040fe40000400000 */
[----:B------:R-:W-:-:S07]  /*a780*/  FMUL R87, R206, R87 ;  /* 0x00000057ce577220 */ /* 0x000fce0000400000 */
[----:B------:R-:W-:Y:S01]  /*a790*/  HMMA.16816.F32 R84, R208, R218, R84 ;  /* 0x000000dad054723c */ /* 0x000fe20000001854 */
[C---:B------:R-:W-:Y:S02]  /*a7a0*/  FMUL R80, R205.reuse, R80 ;  /* 0x00000050cd507220 */ /* 0x040fe40000400000 */
[----:B------:R-:W-:Y:S02]  /*a7b0*/  FMUL R81, R205, R81 ;  /* 0x00000051cd517220 */ /* 0x000fe40000400000 */
[C---:B------:R-:W-:Y:S02]  /*a7c0*/  FMUL R82, R206.reuse, R82 ;  /* 0x00000052ce527220 */ /* 0x040fe40000400000 */
[----:B------:R-:W-:Y:S02]  /*a7d0*/  FMUL R83, R206, R83 ;  /* 0x00000053ce537220 */ /* 0x000fe40000400000 */
[C---:B------:R-:W-:Y:S02]  /*a7e0*/  FMUL R248, R207.reuse, R248 ;  /* 0x000000f8cff87220 */ /* 0x040fe40000400000 */
[----:B------:R-:W-:-:S02]  /*a7f0*/  FMUL R249, R207, R249 ;  /* 0x000000f9cff97220 */ /* 0x000fc40000400000 */
        /* <DEDUP_REMOVED lines=21> */
[----:B------:R-:W-:Y:S01]  /*a950*/  FMUL R71, R206, R71 ;  /* 0x00000047ce477220 */ /* 0x000fe20000400000 */
[----:B-1----:R-:W-:Y:S08]  /*a960*/  HMMA.16816.F32 R80, R208, R212, R80 ;  /* 0x000000d4d050723c */ /* 0x002ff00000001850 */
[-C--:B------:R-:W-:Y:S08]  /*a970*/  HMMA.16816.F32 R248, R224, R214.reuse, R248 ;  /* 0x000000d6e0f8723c */ /* 0x080ff000000018f8 */
[----:B------:R-:W-:Y:S01]  /*a980*/  HMMA.16816.F32 R76, R208, R214, R76 ;  /* 0x000000d6d04c723c */ /* 0x000fe2000000184c */
[----:B------:R-:W-:-:S02]  /*a990*/  FMUL R192, R207, R192 ;  /* 0x000000c0cfc07220 */ /* 0x000fc40000400000 */
[----:B------:R-:W-:Y:S02]  /*a9a0*/  FMUL R193, R207, R193 ;  /* 0x000000c1cfc17220 */ /* 0x000fe40000400000 */
[C---:B------:R-:W-:Y:S02]  /*a9b0*/  FMUL R194, R204.reuse, R194 ;  /* 0x000000c2ccc27220 */ /* 0x040fe40000400000 */
[----:B------:R-:W-:Y:S02]  /*a9c0*/  FMUL R195, R204, R195 ;  /* 0x000000c3ccc37220 */ /* 0x000fe40000400000 */
[C---:B------:R-:W-:Y:S02]  /*a9d0*/  FMUL R64, R205.reuse, R64 ;  /* 0x00000040cd407220 */ /* 0x040fe40000400000 */
[----:B------:R-:W-:Y:S02]  /*a9e0*/  FMUL R65, R205, R65 ;  /* 0x00000041cd417220 */ /* 0x000fe40000400000 */
        /* <DEDUP_REMOVED lines=19> */
[C---:B--2---:R-:W-:Y:S02]  /*ab20*/  FMUL R219, R204.reuse, R238 ;  /* 0x000000eeccdb7220 */ /* 0x044fe40000400000 */
[----:B------:R-:W2:Y:S01]  /*ab30*/  LDL.LU R238, [R1+0xc] ;  /* 0x00000c0001ee7983 */ /* 0x000ea20000300800 */
[C---:B---3--:R-:W-:Y:S02]  /*ab40*/  FMUL R216, R207.reuse, R216 ;  /* 0x000000d8cfd87220 */ /* 0x048fe40000400000 */
[C---:B----4-:R-:W-:Y:S02]  /*ab50*/  FMUL R217, R207.reuse, R217 ;  /* 0x000000d9cfd97220 */ /* 0x050fe40000400000 */
[C---:B-----5:R-:W-:Y:S02]  /*ab60*/  FMUL R218, R204.reuse, R223 ;  /* 0x000000dfccda7220 */ /* 0x060fe40000400000 */
[----:B------:R-:W-:Y:S01]  /*ab70*/  FMUL R181, R207, R181 ;  /* 0x000000b5cfb57220 */ /* 0x000fe20000400000 */
[----:B------:R-:W-:Y:S04]  /*ab80*/  LDSM.16.M88.4 R220, [R252+0x21a00] ;  /* 0x021a0000fcdc783b */ /* 0x000fe80000000200 */
[----:B------:R-:W-:Y:S01]  /*ab90*/  HMMA.16816.F32 R216, R224, R212, R216 ;  /* 0x000000d4e0d8723c */ /* 0x000fe200000018d8 */
[----:B------:R-:W-:Y:S11]  /*aba0*/  LDSM.16.M88.4 R212, [R252+0x20e00] ;  /* 0x020e0000fcd4783b */ /* 0x000ff60000000200 */
[----:B------:R-:W-:Y:S11]  /*abb0*/  @!UPT UIADD3 URZ, URZ, URZ, URZ ;  /* 0x0000003f3f3ff290 */ /* 0x000ff6000fffe03f */
[----:B------:R-:W-:Y:S04]  /*abc0*/  STL.64 [R1+0x20], R216 ;  /* 0x000020d801007387 */ /* 0x000fe80000100a00 */
[----:B------:R-:W-:Y:S04]  /*abd0*/  STL.64 [R1+0x28], R218 ;  /* 0x000028da01007387 */ /* 0x000fe80000100a00 */
[----:B------:R-:W0:Y:S01]  /*abe0*/  LDSM.16.M88.4 R216, [R252+0x20c00] ;  /* 0x020c0000fcd8783b */ /* 0x000e220000000200 */
[C---:B------:R-:W-:Y:S02]  /*abf0*/  FMUL R182, R204.reuse, R182 ;  /* 0x000000b6ccb67220 */ /* 0x040fe40000400000 */
[----:B------:R-:W-:-:S02]  /*ac00*/  FMUL R183, R204, R183 ;  /* 0x000000b7ccb77220 */ /* 0x000fc40000400000 */
[C---:B------:R-:W-:Y:S01]  /*ac10*/  FMUL R52, R205.reuse, R52 ;  /* 0x00000034cd347220 */ /* 0x040fe20000400000 */
[-C--:B0-----:R-:W-:Y:S08]  /*ac20*/  HMMA.16816.F32 R200, R224, R216.reuse, R200 ;  /* 0x000000d8e0c8723c */ /* 0x081ff000000018c8 */
[----:B------:R-:W-:Y:S08]  /*ac30*/  HMMA.16816.F32 R72, R208, R216, R72 ;  /* 0x000000d8d048723c */ /* 0x000ff00000001848 */
[-C--:B------:R-:W-:Y:S08]  /*ac40*/  HMMA.16816.F32 R196, R224, R218.reuse, R196 ;  /* 0x000000dae0c4723c */ /* 0x080ff000000018c4 */
[----:B------:R-:W-:Y:S01]  /*ac50*/  HMMA.16816.F32 R68, R208, R218, R68 ;  /* 0x000000dad044723c */ /* 0x000fe20000001844 */
[----:B------:R-:W0:Y:S01]  /*ac60*/  LDSM.16.M88.4 R216, [R252+0x21000] ;  /* 0x02100000fcd8783b */ /* 0x000e220000000200 */
[----:B------:R-:W-:-:S02]  /*ac70*/  FMUL R53, R205, R53 ;  /* 0x00000035cd357220 */ /* 0x000fc40000400000 */
[C---:B------:R-:W-:Y:S02]  /*ac80*/  FMUL R54, R206.reuse, R54 ;  /* 0x00000036ce367220 */ /* 0x040fe40000400000 */
[----:B------:R-:W-:Y:S02]  /*ac90*/  FMUL R55, R206, R55 ;  /* 0x00000037ce377220 */ /* 0x000fe40000400000 */
[-C--:B------:R-:W-:Y:S08]  /*aca0*/  HMMA.16816.F32 R192, R224, R212.reuse, R192 ;  /* 0x000000d4e0c0723c */ /* 0x080ff000000018c0 */
[----:B------:R-:W-:Y:S08]  /*acb0*/  HMMA.16816.F32 R64, R208, R212, R64 ;  /* 0x000000d4d040723c */ /* 0x000ff00000001840 */
[-C--:B------:R-:W-:Y:S08]  /*acc0*/  HMMA.16816.F32 R188, R224, R214.reuse, R188 ;  /* 0x000000d6e0bc723c */ /* 0x080ff000000018bc */
[----:B------:R-:W-:Y:S01]  /*acd0*/  HMMA.16816.F32 R60, R208, R214, R60 ;  /* 0x000000d6d03c723c */ /* 0x000fe2000000183c */
[----:B------:R-:W1:Y:S07]  /*ace0*/  LDSM.16.M88.4 R212, [R252+0x21200] ;  /* 0x02120000fcd4783b */ /* 0x000e6e0000000200 */
[-C--:B0-----:R-:W-:Y:S08]  /*acf0*/  HMMA.16816.F32 R184, R224, R216.reuse, R184 ;  /* 0x000000d8e0b8723c */ /* 0x081ff000000018b8 */
[----:B------:R-:W-:Y:S08]  /*ad00*/  HMMA.16816.F32 R56, R208, R216, R56 ;  /* 0x000000d8d038723c */ /* 0x000ff00000001838 */
[-C--:B------:R-:W-:Y:S08]  /*ad10*/  HMMA.16816.F32 R180, R224, R218.reuse, R180 ;  /* 0x000000dae0b4723c */ /* 0x080ff000000018b4 */
[----:B------:R-:W-:Y:S01]  /*ad20*/  HMMA.16816.F32 R52, R208, R218, R52 ;  /* 0x000000dad034723c */ /* 0x000fe20000001834 */
[----:B------:R-:W0:Y:S01]  /*ad30*/  LDSM.16.M88.4 R216, [R252+0x21400] ;  /* 0x02140000fcd8783b */ /* 0x000e220000000200 */
        /* <DEDUP_REMOVED lines=31> */
[----:B------:R-:W-:Y:S01]  /*af30*/  FMUL R39, R206, R39 ;  /* 0x00000027ce277220 */ /* 0x000fe20000400000 */
[-C--:B-1----:R-:W-:Y:S08]  /*af40*/  HMMA.16816.F32 R176, R224, R212.reuse, R176 ;  /* 0x000000d4e0b0723c */ /* 0x082ff000000018b0 */
        /* <DEDUP_REMOVED lines=45> */
[----:B------:R-:W-:Y:S07]  /*b220*/  LDSM.16.M88.4 R212, [R252+0x21e00] ;  /* 0x021e0000fcd4783b */ /* 0x000fee0000000200 */
[-C--:B0-----:R-:W-:Y:S08]  /*b230*/  HMMA.16816.F32 R152, R224, R216.reuse, R152 ;  /* 0x000000d8e098723c */ /* 0x081ff00000001898 */
[----:B------:R-:W-:Y:S08]  /*b240*/  HMMA.16816.F32 R24, R208, R216, R24 ;  /* 0x000000d8d018723c */ /* 0x000ff00000001818 */
[-C--:B------:R-:W-:Y:S08]  /*b250*/  HMMA.16816.F32 R148, R224, R218.reuse, R148 ;  /* 0x000000dae094723c */ /* 0x080ff00000001894 */
[----:B------:R-:W-:Y:S01]  /*b260*/  HMMA.16816.F32 R20, R208, R218, R20 ;  /* 0x000000dad014723c */ /* 0x000fe20000001814 */
[----:B------:R-:W0:Y:S01]  /*b270*/  LDSM.16.M88.4 R216, [R252+0x21c00] ;  /* 0x021c0000fcd8783b */ /* 0x000e220000000200 */
[----:B------:R-:W-:-:S02]  /*b280*/  FMUL R144, R207, R144 ;  /* 0x00000090cf907220 */ /* 0x000fc40000400000 */
[C---:B------:R-:W-:Y:S02]  /*b290*/  FMUL R145, R207.reuse, R145 ;  /* 0x00000091cf917220 */ /* 0x040fe40000400000 */
[C---:B------:R-:W-:Y:S02]  /*b2a0*/  FMUL R140, R207.reuse, R140 ;  /* 0x0000008ccf8c7220 */ /* 0x040fe40000400000 */
[----:B------:R-:W-:Y:S02]  /*b2b0*/  FMUL R141, R207, R141 ;  /* 0x0000008dcf8d7220 */ /* 0x000fe40000400000 */
[C---:B------:R-:W-:Y:S02]  /*b2c0*/  FMUL R146, R204.reuse, R146 ;  /* 0x00000092cc927220 */ /* 0x040fe40000400000 */
[C---:B------:R-:W-:Y:S02]  /*b2d0*/  FMUL R147, R204.reuse, R147 ;  /* 0x00000093cc937220 */ /* 0x040fe40000400000 */
[----:B------:R-:W-:-:S02]  /*b2e0*/  FMUL R142, R204, R142 ;  /* 0x0000008ecc8e7220 */ /* 0x000fc40000400000 */
[C---:B------:R-:W-:Y:S02]  /*b2f0*/  FMUL R143, R204.reuse, R143 ;  /* 0x0000008fcc8f7220 */ /* 0x040fe40000400000 */
[C---:B------:R-:W-:Y:S02]  /*b300*/  FMUL R136, R207.reuse, R136 ;  /* 0x00000088cf887220 */ /* 0x040fe40000400000 */
[C---:B------:R-:W-:Y:S02]  /*b310*/  FMUL R137, R207.reuse, R137 ;  /* 0x00000089cf897220 */ /* 0x040fe40000400000 */
[C---:B------:R-:W-:Y:S02]  /*b320*/  FMUL R138, R204.reuse, R138 ;  /* 0x0000008acc8a7220 */ /* 0x040fe40000400000 */
[----:B------:R-:W-:Y:S02]  /*b330*/  FMUL R139, R204, R139 ;  /* 0x0000008bcc8b7220 */ /* 0x000fe40000400000 */
        /* <DEDUP_REMOVED lines=9> */
[----:B------:R-:W-:Y:S02]  /*b3d0*/  FMUL R125, R207, R125 ;  /* 0x0000007dcf7d7220 */ /* 0x000fe40000400000 */
[C---:B------:R-:W-:Y:S02]  /*b3e0*/  FMUL R126, R204.reuse, R126 ;  /* 0x0000007ecc7e7220 */ /* 0x040fe40000400000 */
[----:B------:R-:W-:Y:S01]  /*b3f0*/  FMUL R127, R204, R127 ;  /* 0x0000007fcc7f7220 */ /* 0x000fe20000400000 */
[C---:B------:R-:W-:Y:S08]  /*b400*/  HMMA.16816.F32 R144, R224.reuse, R220, R144 ;  /* 0x000000dce090723c */ /* 0x040ff00000001890 */
[C---:B------:R-:W-:Y:S08]  /*b410*/  HMMA.16816.F32 R140, R224.reuse, R222, R140 ;  /* 0x000000dee08c723c */ /* 0x040ff0000000188c */
[C---:B0-----:R-:W-:Y:S08]  /*b420*/  HMMA.16816.F32 R136, R224.reuse, R216, R136 ;  /* 0x000000d8e088723c */ /* 0x041ff00000001888 */
[C---:B------:R-:W-:Y:S08]  /*b430*/  HMMA.16816.F32 R132, R224.reuse, R218, R132 ;  /* 0x000000dae084723c */ /* 0x040ff00000001884 */
[C---:B------:R-:W-:Y:S08]  /*b440*/  HMMA.16816.F32 R128, R224.reuse, R212, R128 ;  /* 0x000000d4e080723c */ /* 0x040ff00000001880 */
[----:B------:R-:W-:Y:S01]  /*b450*/  HMMA.16816.F32 R124, R224, R214, R124 ;  /* 0x000000d6e07c723c */ /* 0x000fe2000000187c */
[----:B------:R-:W3:Y:S04]  /*b460*/  LDL.LU R225, [R1] ;  /* 0x0000000001e17983 */ /* 0x000ee80000300800 */
[----:B------:R-:W4:Y:S04]  /*b470*/  LDL.LU R226, [R1+0x4] ;  /* 0x0000040001e27983 */ /* 0x000f280000300800 */
[----:B------:R-:W5:Y:S01]  /*b480*/  LDL.LU R227, [R1+0x8] ;  /* 0x0000080001e37983 */ /* 0x000f620000300800 */
[----:B------:R-:W-:-:S02]  /*b490*/  FMUL R16, R205, R16 ;  /* 0x00000010cd107220 */ /* 0x000fc40000400000 */
[C---:B------:R-:W-:Y:S02]  /*b4a0*/  FMUL R17, R205.reuse, R17 ;  /* 0x00000011cd117220 */ /* 0x040fe40000400000 */
[C---:B------:R-:W-:Y:S02]  /*b4b0*/  FMUL R18, R206.reuse, R18 ;  /* 0x00000012ce127220 */ /* 0x040fe40000400000 */
[C---:B------:R-:W-:Y:S02]  /*b4c0*/  FMUL R19, R206.reuse, R19 ;  /* 0x00000013ce137220 */ /* 0x040fe40000400000 */
[C---:B------:R-:W-:Y:S02]  /*b4d0*/  FMUL R12, R205.reuse, R12 ;  /* 0x0000000ccd0c7220 */ /* 0x040fe40000400000 */
[----:B------:R-:W-:Y:S02]  /*b4e0*/  FMUL R13, R205, R13 ;  /* 0x0000000dcd0d7220 */ /* 0x000fe40000400000 */
[----:B------:R-:W-:-:S02]  /*b4f0*/  FMUL R14, R206, R14 ;  /* 0x0000000ece0e7220 */ /* 0x000fc40000400000 */
[C---:B------:R-:W-:Y:S01]  /*b500*/  FMUL R15, R206.reuse, R15 ;  /* 0x0000000fce0f7220 */ /* 0x040fe20000400000 */
[C---:B------:R-:W-:Y:S08]  /*b510*/  HMMA.16816.F32 R16, R208.reuse, R220, R16 ;  /* 0x000000dcd010723c */ /* 0x040ff00000001810 */
[----:B------:R-:W-:Y:S07]  /*b520*/  HMMA.16816.F32 R12, R208, R222, R12 ;  /* 0x000000ded00c723c */ /* 0x000fee000000180c */
[----:B--2---:R-:W-:-:S02]  /*b530*/  FMUL R223, R206, R238 ;  /* 0x000000eecedf7220 */ /* 0x004fc40000400000 */
[C---:B------:R-:W-:Y:S02]  /*b540*/  FMUL R8, R205.reuse, R8 ;  /* 0x00000008cd087220 */ /* 0x040fe40000400000 */
[----:B------:R-:W-:Y:S02]  /*b550*/  FMUL R9, R205, R9 ;  /* 0x00000009cd097220 */ /* 0x000fe40000400000 */
[C---:B------:R-:W-:Y:S02]  /*b560*/  FMUL R10, R206.reuse, R10 ;  /* 0x0000000ace0a7220 */ /* 0x040fe40000400000 */
[----:B------:R-:W-:-:S07]  /*b570*/  FMUL R11, R206, R11 ;  /* 0x0000000bce0b7220 */ /* 0x000fce0000400000 */
[----:B------:R-:W-:Y:S07]  /*b580*/  HMMA.16816.F32 R8, R208, R218, R8 ;  /* 0x000000dad008723c */ /* 0x000fee0000001808 */
[----:B------:R-:W-:-:S04]  /*b590*/  FADD R218, R240, R239 ;  /* 0x000000eff0da7221 */ /* 0x000fc80000000000 */
[----:B------:R-:W-:Y:S02]  /*b5a0*/  FADD R218, R244, R218 ;  /* 0x000000daf4da7221 */ /* 0x000fe40000000000 */
[C---:B---3--:R-:W-:Y:S02]  /*b5b0*/  FMUL R220, R205.reuse, R225 ;  /* 0x000000e1cddc7220 */ /* 0x048fe40000400000 */
[----:B----4-:R-:W-:Y:S02]  /*b5c0*/  FMUL R221, R205, R226 ;  /* 0x000000e2cddd7220 */ /* 0x010fe40000400000 */
[----:B-----5:R-:W-:-:S07]  /*b5d0*/  FMUL R222, R206, R227 ;  /* 0x000000e3cede7220 */ /* 0x020fce0000400000 */
[----:B------:R-:W-:Y:S11]  /*b5e0*/  HMMA.16816.F32 R220, R208, R216, R220 ;  /* 0x000000d8d0dc723c */ /* 0x000ff600000018dc */
[----:B------:R-:W-:Y:S11]  /*b5f0*/  @!UPT UIADD3 URZ, URZ, URZ, URZ ;  /* 0x0000003f3f3ff290 */ /* 0x000ff6000fffe03f */
[----:B------:R-:W-:Y:S01]  /*b600*/  @!UPT UIADD3 URZ, URZ, URZ, URZ ;  /* 0x0000003f3f3ff290 */ /* 0x000fe2000fffe03f */
[----:B------:R0:W-:Y:S04]  /*b610*/  STL.64 [R1], R220 ;  /* 0x000000dc01007387 */ /* 0x0001e80000100a00 */
[----:B------:R1:W-:Y:S04]  /*b620*/  STL.64 [R1+0x8], R222 ;  /* 0x000008de01007387 */ /* 0x0003e80000100a00 */
[----:B------:R-:W2:Y:S04]  /*b630*/  LDL.LU R240, [R1+0x10] ;  /* 0x0000100001f07983 */ /* 0x000ea80000300800 */
[----:B------:R-:W3:Y:S04]  /*b640*/  LDL.LU R239, [R1+0x14] ;  /* 0x0000140001ef7983 */ /* 0x000ee80000300800 */
[----:B------:R-:W4:Y:S04]  /*b650*/  LDL.LU R238, [R1+0x18] ;  /* 0x0000180001ee7983 */ /* 0x000f280000300800 */
[----:B------:R-:W5:Y:S01]  /*b660*/  LDL.LU R219, [R1+0x1c] ;  /* 0x00001c0001db7983 */ /* 0x000f620000300800 */
[----:B0-----:R-:W-:-:S03]  /*b670*/  FADD R220, R7, R218 ;  /* 0x000000da07dc7221 */ /* 0x001fc60000000000 */
[----:B------:R-:W5:Y:S01]  /*b680*/  LDL.LU R7, [R1+0x208] ;  /* 0x0002080001077983 */ /* 0x000f620000300800 */
[----:B------:R-:W-:Y:S02]  /*b690*/  FADD R216, R242, R241 ;  /* 0x000000f1f2d87221 */ /* 0x000fe40000000000 */
[----:B-1----:R-:W-:Y:S02]  /*b6a0*/  FADD R223, R235, R232 ;  /* 0x000000e8ebdf7221 */ /* 0x002fe40000000000 */
[----:B------:R-:W-:Y:S02]  /*b6b0*/  FADD R216, R237, R216 ;  /* 0x000000d8edd87221 */ /* 0x000fe40000000000 */
[----:B------:R-:W5:Y:S01]  /*b6c0*/  LDL.LU R237, [R1+0xfc] ;  /* 0x0000fc0001ed7983 */ /* 0x000f620000300800 */
[----:B------:R-:W-:-:S03]  /*b6d0*/  FADD R223, R234, R223 ;  /* 0x000000dfeadf7221 */ /* 0x000fc60000000000 */
[----:B------:R-:W5:Y:S04]  /*b6e0*/  LDL.LU R235, [R1+0x100] ;  /* 0x0001000001eb7983 */ /* 0x000f680000300800 */
[----:B------:R-:W5:Y:S04]  /*b6f0*/  LDL.LU R234, [R1+0x104] ;  /* 0x0001040001ea7983 */ /* 0x000f680000300800 */
[----:B------:R-:W5:Y:S01]  /*b700*/  LDL.LU R232, [R1+0x108] ;  /* 0x0001080001e87983 */ /* 0x000f620000300800 */
[----:B------:R-:W-:-:S04]  /*b710*/  FADD R217, R247, R246 ;  /* 0x000000f6f7d97221 */ /* 0x000fc80000000000 */
[----:B------:R-:W-:Y:S02]  /*b720*/  FADD R217, R245, R217 ;  /* 0x000000d9f5d97221 */ /* 0x000fe40000000000 */
[----:B------:R-:W-:Y:S02]  /*b730*/  FADD R222, R236, R216 ;  /* 0x000000d8ecde7221 */ /* 0x000fe40000000000 */
[----:B------:R-:W-:Y:S01]  /*b740*/  FADD R221, R243, R217 ;  /* 0x000000d9f3dd7221 */ /* 0x000fe20000000000 */
[----:B------:R-:W-:Y:S01]  /*b750*/  SHFL.BFLY PT, R224, R220, 0x2, 0x1f ;  /* 0x0c401f00dce07f89 */ /* 0x000fe200000e0000 */
[----:B------:R-:W-:-:S03]  /*b760*/  FADD R223, R233, R223 ;  /* 0x000000dfe9df7221 */ /* 0x000fc60000000000 */
[----:B------:R-:W-:Y:S04]  /*b770*/  SHFL.BFLY PT, R225, R221, 0x2, 0x1f ;  /* 0x0c401f00dde17f89 */ /* 0x000fe800000e0000 */
[----:B------:R-:W0:Y:S04]  /*b780*/  SHFL.BFLY PT, R226, R222, 0x2, 0x1f ;  /* 0x0c401f00dee27f89 */ /* 0x000e2800000e0000 */
[----:B------:R-:W1:Y:S01]  /*b790*/  SHFL.BFLY PT, R227, R223, 0x2, 0x1f ;  /* 0x0c401f00dfe37f89 */ /* 0x000e6200000e0000 */
[C---:B------:R-:W-:Y:S02]  /*b7a0*/  FMUL R4, R205.reuse, R4 ;  /* 0x00000004cd047220 */ /* 0x040fe40000400000 */
[----:B------:R-:W-:-:S02]  /*b7b0*/  FMUL R5, R205, R5 ;  /* 0x00000005cd057220 */ /* 0x000fc40000400000 */
[----:B------:R-:W-:Y:S01]  /*b7c0*/  FMUL R6, R206, R6 ;  /* 0x00000006ce067220 */ /* 0x000fe20000400000 */
[----:B------:R-:W0:Y:S01]  /*b7d0*/  S2R R244, SR_CTAID.X ;  /* 0x0000000000f47919 */ /* 0x000e220000002500 */
[----:B------:R-:W-:-:S04]  /*b7e0*/  UIADD3 UR4, UP0, UR4, 0x10, URZ ;  /* 0x0000001004047890 */ /* 0x000fc8000ff1e03f */
[----:B------:R-:W-:Y:S01]  /*b7f0*/  UIADD3.X UR5, URZ, UR5, URZ, UP0, !UPT ;  /* 0x000000053f057290 */ /* 0x000fe200087fe43f */
[C---:B--2---:R-:W-:Y:S02]  /*b800*/  FMUL R216, R205.reuse, R240 ;  /* 0x000000f0cdd87220 */ /* 0x044fe40000400000 */
[----:B---3--:R-:W-:Y:S02]  /*b810*/  FMUL R217, R205, R239 ;  /* 0x000000efcdd97220 */ /* 0x008fe40000400000 */
[C---:B----4-:R-:W-:Y:S02]  /*b820*/  FMUL R218, R206.reuse, R238 ;  /* 0x000000eeceda7220 */ /* 0x050fe40000400000 */
[----:B-----5:R-:W-:-:S07]  /*b830*/  FMUL R219, R206, R219 ;  /* 0x000000dbcedb7220 */ /* 0x020fce0000400000 */
[----:B------:R-:W-:Y:S01]  /*b840*/  HMMA.16816.F32 R216, R208, R212, R216 ;  /* 0x000000d4d0d8723c */ /* 0x000fe200000018d8 */
[----:B------:R-:W-:-:S06]  /*b850*/  FMUL R7, R206, R7 ;  /* 0x00000007ce077220 */ /* 0x000fcc0000400000 */
[----:B0-----:R-:W-:Y:S01]  /*b860*/  FADD R213, R222, R226 ;  /* 0x000000e2ded57221 */ /* 0x001fe20000000000 */
[----:B------:R-:W-:Y:S01]  /*b870*/  HMMA.16816.F32 R4, R208, R214, R4 ;  /* 0x000000d6d004723c */ /* 0x000fe20000001804 */
[----:B-1----:R-:W-:-:S03]  /*b880*/  FADD R212, R223, R227 ;  /* 0x000000e3dfd47221 */ /* 0x002fc60000000000 */
[----:B------:R-:W0:Y:S11]  /*b890*/  SHFL.BFLY PT, R211, R213, 0x1, 0x1f ;  /* 0x0c201f00d5d37f89 */ /* 0x000e3600000e0000 */
[----:B------:R1:W-:Y:S02]  /*b8a0*/  STL.64 [R1+0x10], R216 ;  /* 0x000010d801007387 */ /* 0x0003e40000100a00 */
[----:B-1----:R-:W-:-:S02]  /*b8b0*/  FADD R217, R220, R224 ;  /* 0x000000e0dcd97221 */ /* 0x002fc40000000000 */
[----:B------:R-:W-:-:S03]  /*b8c0*/  FADD R216, R221, R225 ;  /* 0x000000e1ddd87221 */ /* 0x000fc60000000000 */
[----:B------:R-:W1:Y:S04]  /*b8d0*/  SHFL.BFLY PT, R209, R217, 0x1, 0x1f ;  /* 0x0c201f00d9d17f89 */ /* 0x000e6800000e0000 */
[----:B------:R-:W2:Y:S04]  /*b8e0*/  SHFL.BFLY PT, R210, R216, 0x1, 0x1f ;  /* 0x0c201f00d8d27f89 */ /* 0x000ea800000e0000 */
[----:B------:R-:W3:Y:S01]  /*b8f0*/  SHFL.BFLY PT, R214, R212, 0x1, 0x1f ;  /* 0x0c201f00d4d67f89 */ /* 0x000ee200000e0000 */
[----:B0-----:R-:W-:Y:S01]  /*b900*/  FADD R213, R213, R211 ;  /* 0x000000d3d5d57221 */ /* 0x001fe20000000000 */
[----:B------:R-:W-:-:S02]  /*b910*/  SHF.L.U32 R238, R244, 0x8, RZ ;  /* 0x00000008f4ee7819 */ /* 0x000fc400000006ff */
[----:B------:R0:W-:Y:S01]  /*b920*/  STL.64 [R1+0x18], R218 ;  /* 0x000018da01007387 */ /* 0x0001e20000100a00 */
[----:B------:R-:W-:Y:S02]  /*b930*/  FFMA R234, R205, R234, R213 ;  /* 0x000000eacdea7223 */ /* 0x000fe400000000d5 */
[----:B-1----:R-:W-:Y:S02]  /*b940*/  FADD R209, R217, R209 ;  /* 0x000000d1d9d17221 */ /* 0x002fe40000000000 */
[----:B--2---:R-:W-:Y:S02]  /*b950*/  FADD R216, R216, R210 ;  /* 0x000000d2d8d87221 */ /* 0x004fe40000000000 */
[----:B------:R-:W-:Y:S02]  /*b960*/  FFMA R237, R207, R237, R209 ;  /* 0x000000edcfed7223 */ /* 0x000fe400000000d1 */
[----:B---3--:R-:W-:Y:S02]  /*b970*/  FADD R212, R212, R214 ;  /* 0x000000d6d4d47221 */ /* 0x008fe40000000000 */
[----:B------:R-:W-:Y:S01]  /*b980*/  FFMA R235, R204, R235, R216 ;  /* 0x000000ebcceb7223 */ /* 0x000fe200000000d8 */
[----:B------:R0:W-:Y:S01]  /*b990*/  STL [R1+0xfc], R237 ;  /* 0x0000fced01007387 */ /* 0x0001e20000100800 */
[----:B------:R-:W-:-:S03]  /*b9a0*/  FFMA R232, R206, R232, R212 ;  /* 0x000000e8cee87223 */ /* 0x000fc600000000d4 */
[----:B------:R0:W-:Y:S01]  /*b9b0*/  STL [R1+0x100], R235 ;  /* 0x000100eb01007387 */ /* 0x0001e20000100800 */
[----:B------:R-:W-:-:S03]  /*b9c0*/  IADD3 R238, R238, 0x100, RZ ;  /* 0x00000100eeee7810 */ /* 0x000fc60007ffe0ff */
[----:B------:R0:W-:Y:S04]  /*b9d0*/  STL [R1+0xe0], R231 ;  /* 0x0000e0e701007387 */ /* 0x0001e80000100800 */
[----:B------:R0:W-:Y:S04]  /*b9e0*/  STL [R1+0x104], R234 ;  /* 0x000104ea01007387 */ /* 0x0001e80000100800 */
[----:B------:R0:W-:Y:S01]  /*b9f0*/  STL [R1+0x108], R232 ;  /* 0x000108e801007387 */ /* 0x0001e20000100800 */
[----:B------:R-:W-:-:S03]  /*ba00*/  ISETP.LE.U32.AND P0, PT, R238, UR4, PT ;  /* 0x00000004ee007c0c */ /* 0x000fc6000bf03070 */
[----:B------:R0:W-:Y:S01]  /*ba10*/  STL [R1+0xf0], R228 ;  /* 0x0000f0e401007387 */ /* 0x0001e20000100800 */
[----:B------:R-:W-:-:S03]  /*ba20*/  MOV R208, UR5 ;  /* 0x0000000500d07c02 */ /* 0x000fc60008000f00 */
[----:B------:R0:W-:Y:S04]  /*ba30*/  STL [R1+0xf4], R229 ;  /* 0x0000f4e501007387 */ /* 0x0001e80000100800 */
[----:B------:R0:W-:Y:S01]  /*ba40*/  STL [R1+0xf8], R230 ;  /* 0x0000f8e601007387 */ /* 0x0001e20000100800 */
[----:B------:R-:W-:Y:S02]  /*ba50*/  ISETP.GE.U32.AND.EX P0, PT, R208, RZ, PT, P0 ;  /* 0x000000ffd000720c */ /* 0x000fe40003f06100 */
[----:B------:R-:W-:-:S05]  /*ba60*/  MOV R215, 0x10 ;  /* 0x0000001000d77802 */ /* 0x000fca0000000f00 */
[C---:B------:R-:W-:Y:S02]  /*ba70*/  IMAD R2, R215.reuse, c[0x0][0x1b4], R2 ;  /* 0x00006d00d7027a24 */ /* 0x040fe400078e0202 */
[----:B------:R-:W-:-:S04]  /*ba80*/  IMAD R0, R215, c[0x0][0x1a4], R0 ;  /* 0x00006900d7007a24 */ /* 0x000fc800078e0200 */
[----:B0-----:R-:W-:Y:S01]  /*ba90*/  @P0 CALL.REL.NOINC `(.L_x_1) ;  /* 0x0000001000000944 */ /* 0x001fe20003c00000 */
[----:B------:R-:W-:Y:S05]  /*baa0*/  BRA `(.L_x_2) ;  /* 0xffffc34000007947 */ /* 0x000fea000383ffff */
.L_x_1:
[----:B------:R0:W-:Y:S04]  /*bab0*/  STL [R1+0x12c], R230 ;  /* 0x00012ce601007387 */ /* 0x0001e80000100800 */
[----:B------:R0:W-:Y:S04]  /*bac0*/  STL [R1+0x120], R229 ;  /* 0x000120e501007387 */ /* 0x0001e80000100800 */
[----:B------:R0:W-:Y:S04]  /*bad0*/  STL [R1+0x11c], R228 ;  /* 0x00011ce401007387 */ /* 0x0001e80000100800 */
[----:B------:R0:W-:Y:S02]  /*bae0*/  STL [R1+0x118], R231 ;  /* 0x000118e701007387 */ /* 0x0001e40000100800 */
.L_x_0:
[----:B------:R-:W-:Y:S04]  /*baf0*/  STL [R1+0x254], R153 ;  /* 0x0002549901007387 */ /* 0x000fe80000100800 */
        /* <DEDUP_REMOVED lines=10> */
[----:B------:R1:W-:Y:S04]  /*bba0*/  STL [R1+0x228], R125 ;  /* 0x0002287d01007387 */ /* 0x0003e80000100800 */
[----:B------:R-:W-:Y:S04]  /*bbb0*/  STL [R1+0x224], R124 ;  /* 0x0002247c01007387 */ /* 0x000fe80000100800 */
[----:B------:R-:W-:Y:S04]  /*bbc0*/  STL [R1+0x220], R129 ;  /* 0x0002208101007387 */ /* 0x000fe80000100800 */
[----:B------:R2:W-:Y:S04]  /*bbd0*/  STL [R1+0x21c], R128 ;  /* 0x00021c8001007387 */ /* 0x0005e80000100800 */
[----:B------:R-:W3:Y:S04]  /*bbe0*/  LDL.LU R208, [R1+0xfc] ;  /* 0x0000fc0001d07983 */ /* 0x000ee80000300800 */
[----:B------:R-:W4:Y:S04]  /*bbf0*/  LDL.LU R215, [R1+0x10] ;  /* 0x0000100001d77983 */ /* 0x000f280000300800 */
[----:B------:R-:W5:Y:S04]  /*bc00*/  LDL.LU R214, [R1+0x14] ;  /* 0x0000140001d67983 */ /* 0x000f680000300800 */
[----:B------:R-:W4:Y:S04]  /*bc10*/  LDL.LU R217, [R1+0x1c] ;  /* 0x00001c0001d97983 */ /* 0x000f280000300800 */
[----:B------:R-:W4:Y:S04]  /*bc20*/  LDL.LU R216, [R1+0x18] ;  /* 0x0000180001d87983 */ /* 0x000f280000300800 */
[----:B------:R-:W5:Y:S04]  /*bc30*/  LDL.LU R207, [R1+0x100] ;  /* 0x0001000001cf7983 */ /* 0x000f680000300800 */
[----:B------:R-:W5:Y:S04]  /*bc40*/  LDL.LU R210, [R1] ;  /* 0x0000000001d27983 */ /* 0x000f680000300800 */
[----:B------:R-:W5:Y:S04]  /*bc50*/  LDL.LU R209, [R1+0x8] ;  /* 0x0000080001d17983 */ /* 0x000f680000300800 */
[----:B------:R-:W5:Y:S04]  /*bc60*/  LDL.LU R213, [R1+0xc] ;  /* 0x00000c0001d57983 */ /* 0x000f680000300800 */
[----:B------:R-:W5:Y:S04]  /*bc70*/  LDL.LU R212, [R1+0x4] ;  /* 0x0000040001d47983 */ /* 0x000f680000300800 */
[----:B------:R-:W5:Y:S04]  /*bc80*/  LDL.LU R206, [R1+0x104] ;  /* 0x0001040001ce7983 */ /* 0x000f680000300800 */
[----:B------:R-:W5:Y:S01]  /*bc90*/  LDL.LU R205, [R1+0x108] ;  /* 0x0001080001cd7983 */ /* 0x000f620000300800 */
[----:B------:R-:W-:-:S02]  /*bca0*/  MOV R211, 0x3dc6b27f ;  /* 0x3dc6b27f00d37802 */ /* 0x000fc40000000f00 */
[----:B------:R-:W-:Y:S01]  /*bcb0*/  MOV R233, R28 ;  /* 0x0000001c00e97202 */ /* 0x000fe20000000f00 */
[----:B------:R-:W1:Y:S04]  /*bcc0*/  S2R R220, SR_TID.X ;  /* 0x0000000000dc7919 */ /* 0x000e680000002100 */
[----:B------:R-:W0:Y:S01]  /*bcd0*/  S2R R221, SR_CTAID.X ;  /* 0x0000000000dd7919 */ /* 0x000e220000002500 */
[C---:B-1----:R-:W-:Y:S02]  /*bce0*/  LOP3.LUT R125, R220.reuse, 0xe0, RZ, 0xc0, !PT ;  /* 0x000000e0dc7d7812 */ /* 0x042fe400078ec0ff */
[C---:B--2---:R-:W-:Y:S02]  /*bcf0*/  LOP3.LUT R128, R220.reuse, 0x1c, RZ, 0xc0, !PT ;  /* 0x0000001cdc807812 */ /* 0x044fe400078ec0ff */
[----:B------:R-:W-:Y:S01]  /*bd00*/  LOP3.LUT R220, R220, 0x3, RZ, 0xc0, !PT ;  /* 0x00000003dcdc7812 */ /* 0x000fe200078ec0ff */
[----:B------:R-:W-:Y:S01]  /*bd10*/  BAR.SYNC.DEFER_BLOCKING 0x0 ;  /* 0x0000000000007b1d */ /* 0x000fe20000010000 */
[C---:B---3--:R-:W-:Y:S01]  /*bd20*/  FMUL R2, R208.reuse, 8388608 ;  /* 0x4b000000d0027820 */ /* 0x048fe20000400000 */
[----:B------:R-:W-:-:S04]  /*bd30*/  FSETP.GEU.AND P0, PT, R208, 1.175494350822287508e-38, PT ;  /* 0x00800000d000780b */ /* 0x000fc80003f0e000 */
[----:B------:R-:W-:Y:S02]  /*bd40*/  FSEL R2, R2, R208, !P0 ;  /* 0x000000d002027208 */ /* 0x000fe40004000000 */
[----:B------:R-:W-:Y:S02]  /*bd50*/  FSEL R3, RZ, -23, P0 ;  /* 0xc1b80000ff037808 */ /* 0x000fe40000000000 */
[C---:B------:R-:W-:Y:S02]  /*bd60*/  IADD3 R0, R2.reuse, -0x3f3504f3, RZ ;  /* 0xc0cafb0d02007810 */ /* 0x040fe40007ffe0ff */
[----:B------:R-:W-:Y:S02]  /*bd70*/  ISETP.GE.U32.AND P0, PT, R2, 0x7f800000, PT ;  /* 0x7f8000000200780c */ /* 0x000fe40003f06070 */
[----:B------:R-:W-:Y:S02]  /*bd80*/  LOP3.LUT R0, R0, 0xff800000, RZ, 0xc0, !PT ;  /* 0xff80000000007812 */ /* 0x000fe400078ec0ff */
[----:B------:R-:W-:-:S02]  /*bd90*/  FSETP.NEU.AND P3, PT, R2, RZ, PT ;  /* 0x000000ff0200720b */ /* 0x000fc40003f6d000 */
[----:B------:R1:W2:Y:S01]  /*bda0*/  I2F R204, R0 ;  /* 0x0000000000cc7306 */ /* 0x0002a20000201400 */
[----:B----4-:R-:W-:Y:S02]  /*bdb0*/  MOV R218, R216 ;  /* 0x000000d800da7202 */ /* 0x010fe40000000f00 */
[----:B-----5:R-:W-:Y:S02]  /*bdc0*/  FSETP.GEU.AND P1, PT, R207, 1.175494350822287508e-38, PT ;  /* 0x00800000cf00780b */ /* 0x020fe40003f2e000 */
[----:B------:R-:W-:Y:S02]  /*bdd0*/  MOV R216, R214 ;  /* 0x000000d600d87202 */ /* 0x000fe40000000f00 */
[----:B------:R-:W-:Y:S02]  /*bde0*/  MOV R219, R217 ;  /* 0x000000d900db7202 */ /* 0x000fe40000000f00 */
[----:B-1----:R-:W-:-:S05]  /*bdf0*/  IADD3 R0, R2, -R0, RZ ;  /* 0x8000000002007210 */ /* 0x002fca0007ffe0ff */
[----:B------:R-:W-:Y:S01]  /*be00*/  FADD R0, R0, -1 ;  /* 0xbf80000000007421 */ /* 0x000fe20000000000 */
[----:B------:R-:W-:Y:S01]  /*be10*/  MOV R217, R213 ;  /* 0x000000d500d97202 */ /* 0x000fe20000000f00 */
[----:B--2---:R-:W-:Y:S01]  /*be20*/  FFMA.FTZ R204, R204, 1.1920928955078125e-07, R3 ;  /* 0x34000000cccc7823 */ /* 0x004fe20000010003 */
[----:B------:R-:W-:Y:S01]  /*be30*/  MOV R213, R210 ;  /* 0x000000d200d57202 */ /* 0x000fe20000000f00 */
[C---:B------:R-:W-:Y:S01]  /*be40*/  FFMA.FTZ R3, R0.reuse, R211, -0.16845393180847167969 ;  /* 0xbe2c7f3000037423 */ /* 0x040fe200000100d3 */
[----:B------:R-:W-:Y:S02]  /*be50*/  MOV R214, R212 ;  /* 0x000000d400d67202 */ /* 0x000fe40000000f00 */
[----:B------:R-:W-:Y:S01]  /*be60*/  MOV R212, R209 ;  /* 0x000000d100d47202 */ /* 0x000fe20000000f00 */
[----:B------:R-:W-:-:S04]  /*be70*/  FFMA.FTZ R3, R0, R3, 0.1716887056827545166 ;  /* 0x3e2fcf2a00037423 */ /* 0x000fc80000010003 */
[C---:B------:R-:W-:Y:S02]  /*be80*/  FFMA.FTZ R3, R0.reuse, R3, -0.17900948226451873779 ;  /* 0xbe374e4300037423 */ /* 0x040fe40000010003 */
[----:B------:R-:W-:Y:S02]  /*be90*/  FMUL R209, R205, 8388608 ;  /* 0x4b000000cdd17820 */ /* 0x000fe40000400000 */
[----:B------:R-:W-:-:S04]  /*bea0*/  FFMA.FTZ R3, R0, R3, 0.20512372255325317383 ;  /* 0x3e520bf400037423 */ /* 0x000fc80000010003 */
[----:B------:R-:W-:-:S04]  /*beb0*/  FFMA.FTZ R3, R0, R3, -0.24046532809734344482 ;  /* 0xbe763c8b00037423 */ /* 0x000fc80000010003 */
[----:B------:R-:W-:-:S04]  /*bec0*/  FFMA.FTZ R3, R0, R3, 0.28857114911079406738 ;  /* 0x3e93bf9900037423 */ /* 0x000fc80000010003 */
[----:B------:R-:W-:-:S04]  /*bed0*/  FFMA.FTZ R3, R0, R3, -0.36067417263984680176 ;  /* 0xbeb8aa4900037423 */ /* 0x000fc80000010003 */
[----:B------:R-:W-:-:S04]  /*bee0*/  FFMA.FTZ R3, R0, R3, 0.48089820146560668945 ;  /* 0x3ef6384a00037423 */ /* 0x000fc80000010003 */
[----:B------:R-:W-:-:S04]  /*bef0*/  FFMA.FTZ R3, R0, R3, -0.72134751081466674805 ;  /* 0xbf38aa3b00037423 */ /* 0x000fc80000010003 */
[----:B------:R-:W-:-:S04]  /*bf00*/  FMUL R3, R0, R3 ;  /* 0x0000000300037220 */ /* 0x000fc80000400000 */
[----:B------:R-:W-:-:S04]  /*bf10*/  FMUL R3, R0, R3 ;  /* 0x0000000300037220 */ /* 0x000fc80000400000 */
[----:B------:R-:W-:Y:S02]  /*bf20*/  FFMA.FTZ R0, R0, 1.4426950216293334961, R3 ;  /* 0x3fb8aa3b00007823 */ /* 0x000fe40000010003 */
[----:B------:R-:W-:Y:S02]  /*bf30*/  FMUL R3, R207, 8388608 ;  /* 0x4b000000cf037820 */ /* 0x000fe40000400000 */
[----:B------:R-:W-:Y:S01]  /*bf40*/  FADD R124, R204, R0 ;  /* 0x00000000cc7c7221 */ /* 0x000fe20000000000 */
[----:B------:R-:W-:Y:S02]  /*bf50*/  @P0 MOV R0, 0x7f800000 ;  /* 0x7f80000000000802 */ /* 0x000fe40000000f00 */
[----:B------:R-:W-:-:S03]  /*bf60*/  FSEL R3, R3, R207, !P1 ;  /* 0x000000cf03037208 */ /* 0x000fc60004800000 */
[----:B------:R-:W-:Y:S01]  /*bf70*/  @P0 FFMA.FTZ R124, R2, R0, +INF ;  /* 0x7f800000027c0423 */ /* 0x000fe20000010000 */
[C---:B------:R-:W-:Y:S02]  /*bf80*/  IADD3 R0, R3.reuse, -0x3f3504f3, RZ ;  /* 0xc0cafb0d03007810 */ /* 0x040fe40007ffe0ff */
[----:B------:R-:W-:Y:S02]  /*bf90*/  FSEL R2, RZ, -23, P1 ;  /* 0xc1b80000ff027808 */ /* 0x000fe40000800000 */
[----:B------:R-:W-:Y:S01]  /*bfa0*/  LOP3.LUT R0, R0, 0xff800000, RZ, 0xc0, !PT ;  /* 0xff80000000007812 */ /* 0x000fe200078ec0ff */
[----:B------:R1:W-:Y:S01]  /*bfb0*/  STL [R1+0x114], R124 ;  /* 0x0001147c01007387 */ /* 0x0003e20000100800 */
[C---:B------:R-:W-:Y:S02]  /*bfc0*/  ISETP.GE.U32.AND P0, PT, R3.reuse, 0x7f800000, PT ;  /* 0x7f8000000300780c */ /* 0x040fe40003f06070 */
[----:B------:R2:W3:Y:S01]  /*bfd0*/  I2F R204, R0 ;  /* 0x0000000000cc7306 */ /* 0x0004e20000201400 */
[----:B------:R-:W-:-:S02]  /*bfe0*/  FSETP.NEU.AND P2, PT, R3, RZ, PT ;  /* 0x000000ff0300720b */ /* 0x000fc40003f4d000 */
[----:B--2---:R-:W-:-:S05]  /*bff0*/  IADD3 R0, R3, -R0, RZ ;  /* 0x8000000003007210 */ /* 0x004fca0007ffe0ff */
[----:B------:R-:W-:Y:S02]  /*c000*/  FADD R0, R0, -1 ;  /* 0xbf80000000007421 */ /* 0x000fe40000000000 */
[----:B---3--:R-:W-:Y:S02]  /*c010*/  FFMA.FTZ R204, R204, 1.1920928955078125e-07, R2 ;  /* 0x34000000cccc7823 */ /* 0x008fe40000010002 */
[----:B------:R-:W-:-:S04]  /*c020*/  FFMA.FTZ R2, R0, R211, -0.16845393180847167969 ;  /* 0xbe2c7f3000027423 */ /* 0x000fc800000100d3 */
[----:B------:R-:W-:-:S04]  /*c030*/  FFMA.FTZ R2, R0, R2, 0.1716887056827545166 ;  /* 0x3e2fcf2a00027423 */ /* 0x000fc80000010002 */
[----:B------:R-:W-:-:S04]  /*c040*/  FFMA.FTZ R2, R0, R2, -0.17900948226451873779 ;  /* 0xbe374e4300027423 */ /* 0x000fc80000010002 */
        /* <DEDUP_REMOVED lines=10> */
[----:B-1----:R-:W-:Y:S01]  /*c0f0*/  FADD R124, R204, R0 ;  /* 0x00000000cc7c7221 */ /* 0x002fe20000000000 */
[----:B------:R-:W-:-:S05]  /*c100*/  @P0 MOV R0, 0x7f800000 ;  /* 0x7f80000000000802 */ /* 0x000fca0000000f00 */
[----:B------:R-:W-:Y:S01]  /*c110*/  @P0 FFMA.FTZ R124, R3, R0, +INF ;  /* 0x7f800000037c0423 */ /* 0x000fe20000010000 */
[----:B------:R-:W-:-:S04]  /*c120*/  FSETP.GEU.AND P0, PT, R206, 1.175494350822287508e-38, PT ;  /* 0x00800000ce00780b */ /* 0x000fc80003f0e000 */
[----:B------:R-:W-:Y:S01]  /*c130*/  FSEL R2, R2, R206, !P0 ;  /* 0x000000ce02027208 */ /* 0x000fe20004000000 */
[----:B------:R1:W-:Y:S01]  /*c140*/  STL [R1+0x10c], R124 ;  /* 0x00010c7c01007387 */ /* 0x0003e20000100800 */
[----:B------:R-:W-:Y:S02]  /*c150*/  FSEL R3, RZ, -23, P0 ;  /* 0xc1b80000ff037808 */ /* 0x000fe40000000000 */
[C---:B------:R-:W-:Y:S02]  /*c160*/  IADD3 R0, R2.reuse, -0x3f3504f3, RZ ;  /* 0xc0cafb0d02007810 */ /* 0x040fe40007ffe0ff */
[----:B------:R-:W-:Y:S02]  /*c170*/  ISETP.GE.U32.AND P0, PT, R2, 0x7f800000, PT ;  /* 0x7f8000000200780c */ /* 0x000fe40003f06070 */
[----:B------:R-:W-:Y:S02]  /*c180*/  LOP3.LUT R0, R0, 0xff800000, RZ, 0xc0, !PT ;  /* 0xff80000000007812 */ /* 0x000fe400078ec0ff */
[----:B------:R-:W-:-:S02]  /*c190*/  FSETP.NEU.AND P1, PT, R2, RZ, PT ;  /* 0x000000ff0200720b */ /* 0x000fc40003f2d000 */
[----:B------:R2:W3:Y:S02]  /*c1a0*/  I2F R204, R0 ;  /* 0x0000000000cc7306 */ /* 0x0004e40000201400 */
        /* <DEDUP_REMOVED lines=14> */
[----:B------:R-:W-:-:S04]  /*c290*/  FFMA.FTZ R0, R0, 1.4426950216293334961, R3 ;  /* 0x3fb8aa3b00007823 */ /* 0x000fc80000010003 */
[----:B-1----:R-:W-:Y:S01]  /*c2a0*/  FADD R124, R204, R0 ;  /* 0x00000000cc7c7221 */ /* 0x002fe20000000000 */
[----:B------:R-:W-:-:S05]  /*c2b0*/  @P0 MOV R0, 0x7f800000 ;  /* 0x7f80000000000802 */ /* 0x000fca0000000f00 */
[----:B------:R-:W-:Y:S01]  /*c2c0*/  @P0 FFMA.FTZ R124, R2, R0, +INF ;  /* 0x7f800000027c0423 */ /* 0x000fe20000010000 */
[----:B------:R-:W-:-:S04]  /*c2d0*/  FSETP.GEU.AND P0, PT, R205, 1.175494350822287508e-38, PT ;  /* 0x00800000cd00780b */ /* 0x000fc80003f0e000 */
[----:B------:R-:W-:Y:S01]  /*c2e0*/  FSEL R209, R209, R205, !P0 ;  /* 0x000000cdd1d17208 */ /* 0x000fe20004000000 */
[----:B------:R1:W-:Y:S03]  /*c2f0*/  STL [R1+0xf8], R124 ;  /* 0x0000f87c01007387 */ /* 0x0003e60000100800 */
[----:B------:R-:W-:-:S04]  /*c300*/  IADD3 R0, R209, -0x3f3504f3, RZ ;  /* 0xc0cafb0dd1007810 */ /* 0x000fc80007ffe0ff */
[----:B------:R-:W-:Y:S01]  /*c310*/  LOP3.LUT R0, R0, 0xff800000, RZ, 0xc0, !PT ;  /* 0xff80000000007812 */ /* 0x000fe200078ec0ff */
[----:B-1----:R-:W1:Y:S03]  /*c320*/  S2R R124, SR_TID.X ;  /* 0x00000000007c7919 */ /* 0x002e660000002100 */
[----:B------:R2:W3:Y:S01]  /*c330*/  I2F R3, R0 ;  /* 0x0000000000037306 */ /* 0x0004e20000201400 */
[----:B------:R-:W-:-:S05]  /*c340*/  IADD3 R2, R209, -R0, RZ ;  /* 0x80000000d1027210 */ /* 0x000fca0007ffe0ff */
[----:B------:R-:W-:Y:S01]  /*c350*/  FADD R2, R2, -1 ;  /* 0xbf80000002027421 */ /* 0x000fe20000000000 */
[----:B--2---:R-:W-:-:S05]  /*c360*/  FSEL R0, RZ, -23, P0 ;  /* 0xc1b80000ff007808 */ /* 0x004fca0000000000 */
[----:B---3--:R-:W-:Y:S02]  /*c370*/  FFMA.FTZ R210, R3, 1.1920928955078125e-07, R0 ;  /* 0x3400000003d27823 */ /* 0x008fe40000010000 */
[----:B------:R-:W-:Y:S01]  /*c380*/  FFMA.FTZ R0, R2, R211, -0.16845393180847167969 ;  /* 0xbe2c7f3002007423 */ /* 0x000fe200000100d3 */
[----:B------:R-:W-:Y:S02]  /*c390*/  LEA R211, R125, R128, 0x1 ;  /* 0x000000807dd37211 */ /* 0x000fe400078e08ff */
[----:B------:R-:W-:Y:S01]  /*c3a0*/  SHF.L.U32 R125, R220, 0x5, RZ ;  /* 0x00000005dc7d7819 */ /* 0x000fe200000006ff */
[----:B------:R-:W-:Y:S01]  /*c3b0*/  FFMA.FTZ R0, R2, R0, 0.1716887056827545166 ;  /* 0x3e2fcf2a02007423 */ /* 0x000fe20000010000 */
[----:B------:R-:W0:Y:S01]  /*c3c0*/  S2R R220, SR_TID.X ;  /* 0x0000000000dc7919 */ /* 0x000e220000002100 */
[----:B-1----:R-:W-:Y:S02]  /*c3d0*/  SHF.L.U32 R204, R124, 0x9, RZ ;  /* 0x000000097ccc7819 */ /* 0x002fe400000006ff */
[----:B------:R-:W-:Y:S01]  /*c3e0*/  FFMA.FTZ R0, R2, R0, -0.17900948226451873779 ;  /* 0xbe374e4302007423 */ /* 0x000fe20000010000 */
[----:B------:R-:W1:Y:S01]  /*c3f0*/  S2R R128, SR_CTAID.Y ;  /* 0x0000000000807919 */ /* 0x000e620000002600 */
[----:B------:R-:W-:-:S02]  /*c400*/  LOP3.LUT R204, R125, 0x3000, R204, 0xf8, !PT ;  /* 0x000030007dcc7812 */ /* 0x000fc400078ef8cc */
[----:B------:R-:W-:-:S04]  /*c410*/  FFMA.FTZ R0, R2, R0, 0.20512372255325317383 ;  /* 0x3e520bf402007423 */ /* 0x000fc80000010000 */
[----:B------:R-:W-:-:S04]  /*c420*/  FFMA.FTZ R0, R2, R0, -0.24046532809734344482 ;  /* 0xbe763c8b02007423 */ /* 0x000fc80000010000 */
[----:B------:R-:W-:-:S04]  /*c430*/  FFMA.FTZ R0, R2, R0, 0.28857114911079406738 ;  /* 0x3e93bf9902007423 */ /* 0x000fc80000010000 */
[----:B------:R-:W-:-:S04]  /*c440*/  FFMA.FTZ R0, R2, R0, -0.36067417263984680176 ;  /* 0xbeb8aa4902007423 */ /* 0x000fc80000010000 */
[----:B------:R-:W-:Y:S01]  /*c450*/  FFMA.FTZ R0, R2, R0, 0.48089820146560668945 ;  /* 0x3ef6384a02007423 */ /* 0x000fe20000010000 */
[C---:B0-----:R-:W-:Y:S02]  /*c460*/  PRMT R125, R220.reuse, 0x6540, R221 ;  /* 0x00006540dc7d7816 */ /* 0x041fe400000000dd */
[----:B------:R-:W-:Y:S01]  /*c470*/  LOP3.LUT R129, R220, 0xff, RZ, 0xc0, !PT ;  /* 0x000000ffdc817812 */ /* 0x000fe200078ec0ff */
[C---:B------:R-:W-:Y:S01]  /*c480*/  FFMA.FTZ R0, R2.reuse, R0, -0.72134751081466674805 ;  /* 0xbf38aa3b02007423 */ /* 0x040fe20000010000 */
[----:B------:R-:W-:Y:S02]  /*c490*/  MOV R220, R217 ;  /* 0x000000d900dc7202 */ /* 0x000fe40000000f00 */
[----:B------:R-:W-:Y:S01]  /*c4a0*/  MOV R217, R214 ;  /* 0x000000d600d97202 */ /* 0x000fe20000000f00 */
[C---:B------:R-:W-:Y:S01]  /*c4b0*/  FMUL R3, R2.reuse, R0 ;  /* 0x0000000002037220 */ /* 0x040fe20000400000 */
[----:B------:R-:W-:Y:S02]  /*c4c0*/  SHF.L.U32 R0, R211, 0x2, RZ ;  /* 0x00000002d3007819 */ /* 0x000fe400000006ff */
[----:B------:R-:W-:Y:S01]  /*c4d0*/  MOV R214, R213 ;  /* 0x000000d500d67202 */ /* 0x000fe20000000f00 */
[----:B------:R-:W-:Y:S01]  /*c4e0*/  FMUL R3, R2, R3 ;  /* 0x0000000302037220 */ /* 0x000fe20000400000 */
[----:B------:R-:W-:-:S02]  /*c4f0*/  MOV R221, R212 ;  /* 0x000000d400dd7202 */ /* 0x000fc40000000f00 */
[----:B------:R-:W-:Y:S01]  /*c500*/  MOV R213, R122 ;  /* 0x0000007a00d57202 */ /* 0x000fe20000000f00 */
[----:B------:R-:W-:Y:S01]  /*c510*/  FFMA.FTZ R2, R2, 1.4426950216293334961, R3 ;  /* 0x3fb8aa3b02027823 */ /* 0x000fe20000010003 */
[----:B------:R-:W-:Y:S01]  /*c520*/  MOV R212, R123 ;  /* 0x0000007b00d47202 */ /* 0x000fe20000000f00 */
[----:B------:R-:W-:Y:S01]  /*c530*/  IMAD R3, R125, c[0x0][0x1c4], RZ ;  /* 0x000071007d037a24 */ /* 0x000fe200078e02ff */
[----:B------:R-:W-:Y:S01]  /*c540*/  MOV R123, R114 ;  /* 0x00000072007b7202 */ /* 0x000fe20000000f00 */
[----:B------:R-:W-:Y:S01]  /*c550*/  FADD R2, R210, R2 ;  /* 0x00000002d2027221 */ /* 0x000fe20000000000 */
[----:B------:R-:W-:Y:S01]  /*c560*/  MOV R122, R115 ;  /* 0x00000073007a7202 */ /* 0x000fe20000000f00 */
[----:B-1----:R-:W-:Y:S01]  /*c570*/  IMAD R210, R128, c[0x0][0x1c0], RZ ;  /* 0x0000700080d27a24 */ /* 0x002fe200078e02ff */
[----:B------:R-:W-:Y:S02]  /*c580*/  MOV R115, R106 ;  /* 0x0000006a00737202 */ /* 0x000fe40000000f00 */
[----:B------:R0:W-:Y:S01]  /*c590*/  STL [R1+0xf0], R2 ;  /* 0x0000f00201007387 */ /* 0x0001e20000100800 */
[----:B------:R-:W-:-:S02]  /*c5a0*/  MOV R114, R107 ;  /* 0x0000006b00727202 */ /* 0x000fc40000000f00 */
[C---:B------:R-:W-:Y:S01]  /*c5b0*/  SHF.L.U32 R211, R210.reuse, 0x1, RZ ;  /* 0x00000001d2d37819 */ /* 0x040fe200000006ff */
[----:B------:R-:W-:Y:S01]  /*c5c0*/  IMAD.HI R210, R210, 0x2, RZ ;  /* 0x00000002d2d27827 */ /* 0x000fe200078e02ff */
[----:B------:R-:W-:Y:S02]  /*c5d0*/  MOV R106, R219 ;  /* 0x000000db006a7202 */ /* 0x000fe40000000f00 */
[----:B------:R-:W-:Y:S02]  /*c5e0*/  MOV R107, R218 ;  /* 0x000000da006b7202 */ /* 0x000fe40000000f00 */
[----:B------:R-:W-:Y:S02]  /*c5f0*/  LOP3.LUT R0, R204, R0, RZ, 0x3c, !PT ;  /* 0x00000000cc007212 */ /* 0x000fe400078e3cff */
[C---:B0-----:R-:W-:Y:S01]  /*c600*/  SHF.L.U32 R2, R3.reuse, 0x1, RZ ;  /* 0x0000000103027819 */ /* 0x041fe200000006ff */
[----:B------:R-:W-:Y:S01]  /*c610*/  IMAD.HI R3, R3, 0x2, RZ ;  /* 0x0000000203037827 */ /* 0x000fe200078e02ff */
[----:B------:R-:W-:-:S02]  /*c620*/  SHF.L.U32 R204, R124, 0xb, RZ ;  /* 0x0000000b7ccc7819 */ /* 0x000fc400000006ff */
[----:B------:R-:W-:Y:S02]  /*c630*/  IADD3 R2, P0, P4, R2, c[0x0][0x178], R211 ;  /* 0x00005e0002027a10 */ /* 0x000fe40007c1e0d3 */
[C---:B------:R-:W-:Y:S02]  /*c640*/  LOP3.LUT R211, R124.reuse, 0xf0, RZ, 0xc0, !PT ;  /* 0x000000f07cd37812 */ /* 0x040fe400078ec0ff */
[----:B------:R-:W-:Y:S01]  /*c650*/  IADD3.X R3, R3, c[0x0][0x17c], R210, P0, P4 ;  /* 0x00005f0003037a10 */ /* 0x000fe200007e84d2 */
[----:B------:R0:W-:Y:S01]  /*c660*/  STL [R1+0x20c], R2 ;  /* 0x00020c0201007387 */ /* 0x0001e20000100800 */
[C---:B------:R-:W-:Y:S02]  /*c670*/  FSETP.GT.AND P0, PT, |R205|.reuse, 8.50705917302346158658e+37, PT ;  /* 0x7e800000cd00780b */ /* 0x040fe40003f04200 */
[----:B------:R-:W-:Y:S01]  /*c680*/  FSETP.GEU.AND P4, PT, |R205|, 1.175494350822287508e-38, PT ;  /* 0x00800000cd00780b */ /* 0x000fe20003f8e200 */
[----:B------:R-:W-:Y:S01]  /*c690*/  STL [R1+0x208], R3 ;  /* 0x0002080301007387 */ /* 0x000fe20000100800 */
[----:B------:R-:W-:-:S02]  /*c6a0*/  SHF.L.U32 R210, R124, 0x3, RZ ;  /* 0x000000037cd27819 */ /* 0x000fc400000006ff */
[----:B------:R-:W-:Y:S02]  /*c6b0*/  LOP3.LUT R204, R204, 0x3000, RZ, 0xc0, !PT ;  /* 0x00003000cccc7812 */ /* 0x000fe400078ec0ff */
[----:B------:R-:W-:Y:S02]  /*c6c0*/  LOP3.LUT R210, R210, 0x38, RZ, 0xc0, !PT ;  /* 0x00000038d2d27812 */ /* 0x000fe400078ec0ff */
[----:B------:R-:W-:Y:S02]  /*c6d0*/  MOV R218, R214 ;  /* 0x000000d600da7202 */ /* 0x000fe40000000f00 */
[----:B------:R-:W-:Y:S01]  /*c6e0*/  LEA R210, R211, R210, 0x2 ;  /* 0x000000d2d3d27211 */ /* 0x000fe200078e10ff */
[----:B------:R-:W-:Y:S01]  /*c6f0*/  @P0 FMUL R205, R205, 0.25 ;  /* 0x3e800000cdcd0820 */ /* 0x000fe20000400000 */
[----:B------:R-:W-:Y:S01]  /*c700*/  SHF.R.U32.HI R211, RZ, 0x1, R124 ;  /* 0x00000001ffd37819 */ /* 0x000fe2000001167c */
[----:B------:R-:W-:Y:S01]  /*c710*/  @P0 FMUL R7, R7, 0.25 ;  /* 0x3e80000007070820 */ /* 0x000fe20000400000 */
[----:B------:R-:W-:Y:S01]  /*c720*/  LEA R204, R129, R204, 0x4 ;  /* 0x000000cc81cc7211 */ /* 0x000fe200078e20ff */
[----:B------:R-:W-:Y:S01]  /*c730*/  @!P4 FMUL R205, R205, 16777216 ;  /* 0x4b800000cdcdc820 */ /* 0x000fe20000400000 */
[----:B------:R-:W-:Y:S01]  /*c740*/  LOP3.LUT R211, R211, 0x4, RZ, 0xc0, !PT ;  /* 0x00000004d3d37812 */ /* 0x000fe200078ec0ff */
[----:B------:R-:W-:-:S02]  /*c750*/  @P0 FMUL R6, R6, 0.25 ;  /* 0x3e80000006060820 */ /* 0x000fc40000400000 */
[----:B------:R-:W-:Y:S01]  /*c760*/  @P0 FMUL R106, R106, 0.25 ;  /* 0x3e8000006a6a0820 */ /* 0x000fe20000400000 */
[----:B0-----:R-:W-:Y:S01]  /*c770*/  IADD3 R2, R211, R210, RZ ;  /* 0x000000d2d3027210 */ /* 0x001fe20007ffe0ff */
[----:B------:R-:W0:Y:S01]  /*c780*/  MUFU.RCP R205, R205 ;  /* 0x000000cd00cd7308 */ /* 0x000e220000001000 */
[----:B------:R-:W-:Y:S01]  /*c790*/  MOV R211, R118 ;  /* 0x0000007600d37202 */ /* 0x000fe20000000f00 */
[----:B------:R-:W-:Y:S01]  /*c7a0*/  @P0 FMUL R107, R107, 0.25 ;  /* 0x3e8000006b6b0820 */ /* 0x000fe20000400000 */
        /* <DEDUP_REMOVED lines=14> */
[----:B------:R0:W-:Y:S01]  /*c890*/  STL [R1+0x168], R2 ;  /* 0x0001680201007387 */ /* 0x0001e20000100800 */
[----:B------:R-:W-:-:S02]  /*c8a0*/  @P0 FMUL R102, R102, 0.25 ;  /* 0x3e80000066660820 */ /* 0x000fc40000400000 */
[----:B------:R-:W-:Y:S02]  /*c8b0*/  @P0 FMUL R103, R103, 0.25 ;  /* 0x3e80000067670820 */ /* 0x000fe40000400000 */
[----:B------:R-:W-:Y:S02]  /*c8c0*/  @P0 FMUL R22, R22, 0.25 ;  /* 0x3e80000016160820 */ /* 0x000fe40000400000 */
[----:B------:R-:W-:Y:S02]  /*c8d0*/  @P0 FMUL R27, R27, 0.25 ;  /* 0x3e8000001b1b0820 */ /* 0x000fe40000400000 */
[----:B------:R-:W-:Y:S02]  /*c8e0*/  @P0 FMUL R26, R26, 0.25 ;  /* 0x3e8000001a1a0820 */ /* 0x000fe40000400000 */
[----:B------:R-:W-:Y:S02]  /*c8f0*/  @P0 FMUL R31, R31, 0.25 ;  /* 0x3e8000001f1f0820 */ /* 0x000fe40000400000 */
        /* <DEDUP_REMOVED lines=46> */
[----:B------:R-:W-:Y:S01]  /*cbe0*/  @P0 FMUL R213, R213, 0.25 ;  /* 0x3e800000d5d50820 */ /* 0x000fe20000400000 */
[----:B------:R-:W-:Y:S01]  /*cbf0*/  FSETP.GT.AND P0, PT, |R206|, 8.50705917302346158658e+37, PT ;  /* 0x7e800000ce00780b */ /* 0x000fe20003f04200 */
[----:B------:R-:W-:Y:S02]  /*cc00*/  @!P4 FMUL R7, R7, 16777216 ;  /* 0x4b8000000707c820 */ /* 0x000fe40000400000 */
[----:B------:R-:W-:-:S02]  /*cc10*/  @!P4 FMUL R6, R6, 16777216 ;  /* 0x4b8000000606c820 */ /* 0x000fc40000400000 */
[----:B------:R-:W-:Y:S02]  /*cc20*/  @!P4 FMUL R106, R106, 16777216 ;  /* 0x4b8000006a6ac820 */ /* 0x000fe40000400000 */
[----:B------:R-:W-:Y:S02]  /*cc30*/  @!P4 FMUL R107, R107, 16777216 ;  /* 0x4b8000006b6bc820 */ /* 0x000fe40000400000 */
[----:B------:R-:W-:Y:S02]  /*cc40*/  @!P4 FMUL R11, R11, 16777216 ;  /* 0x4b8000000b0bc820 */ /* 0x000fe40000400000 */
[----:B------:R-:W-:Y:S02]  /*cc50*/  @!P4 FMUL R10, R10, 16777216 ;  /* 0x4b8000000a0ac820 */ /* 0x000fe40000400000 */
        /* <DEDUP_REMOVED lines=57> */
[----:B------:R-:W-:Y:S01]  /*cff0*/  @!P4 FMUL R213, R213, 16777216 ;  /* 0x4b800000d5d5c820 */ /* 0x000fe20000400000 */
[C---:B------:R-:W-:Y:S01]  /*d000*/  FSETP.GEU.AND P4, PT, |R206|.reuse, 1.175494350822287508e-38, PT ;  /* 0x00800000ce00780b */ /* 0x040fe20003f8e200 */
[C---:B0-----:R-:W-:Y:S02]  /*d010*/  FMUL R2, R205.reuse, R7 ;  /* 0x00000007cd027220 */ /* 0x041fe40000400000 */
[C---:B------:R-:W-:Y:S02]  /*d020*/  FMUL R3, R205.reuse, R6 ;  /* 0x00000006cd037220 */ /* 0x040fe40000400000 */
[----:B------:R-:W-:Y:S01]  /*d030*/  @P0 FMUL R206, R206, 0.25 ;  /* 0x3e800000cece0820 */ /* 0x000fe20000400000 */
[----:B------:R0:W-:Y:S01]  /*d040*/  STL [R1+0x210], R2 ;  /* 0x0002100201007387 */ /* 0x0001e20000100800 */
[----:B------:R-:W-:-:S02]  /*d050*/  FMUL R6, R205, R107 ;  /* 0x0000006bcd067220 */ /* 0x000fc40000400000 */
[C---:B------:R-:W-:Y:S01]  /*d060*/  FMUL R124, R205.reuse, R35 ;  /* 0x00000023cd7c7220 */ /* 0x040fe20000400000 */
[----:B------:R1:W-:Y:S01]  /*d070*/  STL [R1+0x214], R3 ;  /* 0x0002140301007387 */ /* 0x0003e20000100800 */
[----:B------:R-:W-:Y:S01]  /*d080*/  FMUL R125, R205, R34 ;  /* 0x00000022cd7d7220 */ /* 0x000fe20000400000 */
[----:B------:R-:W-:Y:S01]  /*d090*/  MOV R35, R5 ;  /* 0x0000000500237202 */ /* 0x000fe20000000f00 */
[----:B------:R-:W-:Y:S01]  /*d0a0*/  @!P4 FMUL R206, R206, 16777216 ;  /* 0x4b800000cecec820 */ /* 0x000fe20000400000 */
[----:B------:R-:W-:Y:S01]  /*d0b0*/  MOV R34, R4 ;  /* 0x0000000400227202 */ /* 0x000fe20000000f00 */
[----:B------:R-:W-:Y:S01]  /*d0c0*/  @P0 FMUL R9, R9, 0.25 ;  /* 0x3e80000009090820 */ /* 0x000fe20000400000 */
[----:B------:R-:W-:Y:S01]  /*d0d0*/  MOV R5, R216 ;  /* 0x000000d800057202 */ /* 0x000fe20000000f00 */
[C---:B0-----:R-:W-:Y:S01]  /*d0e0*/  FMUL R2, R205.reuse, R11 ;  /* 0x0000000bcd027220 */ /* 0x041fe20000400000 */
[----:B------:R-:W0:Y:S01]  /*d0f0*/  MUFU.RCP R28, R206 ;  /* 0x000000ce001c7308 */ /* 0x000e220000001000 */
[----:B------:R-:W-:Y:S01]  /*d100*/  MOV R4, R215 ;  /* 0x000000d700047202 */ /* 0x000fe20000000f00 */
[----:B-1----:R-:W-:Y:S01]  /*d110*/  FMUL R3, R205, R106 ;  /* 0x0000006acd037220 */ /* 0x002fe20000400000 */
[----:B------:R-:W-:Y:S01]  /*d120*/  MOV R11, R73 ;  /* 0x00000049000b7202 */ /* 0x000fe20000000f00 */
[----:B------:R-:W-:-:S02]  /*d130*/  @P0 FMUL R35, R35, 0.25 ;  /* 0x3e80000023230820 */ /* 0x000fc40000400000 */
[----:B------:R-:W-:Y:S01]  /*d140*/  @P0 FMUL R34, R34, 0.25 ;  /* 0x3e80000022220820 */ /* 0x000fe20000400000 */
[----:B------:R1:W-:Y:S01]  /*d150*/  STL [R1+0x15c], R3 ;  /* 0x00015c0301007387 */ /* 0x0003e20000100800 */
[----:B------:R-:W-:Y:S02]  /*d160*/  @P0 FMUL R5, R5, 0.25 ;  /* 0x3e80000005050820 */ /* 0x000fe40000400000 */
[----:B------:R-:W-:Y:S01]  /*d170*/  @P0 FMUL R4, R4, 0.25 ;  /* 0x3e80000004040820 */ /* 0x000fe20000400000 */
[----:B------:R2:W-:Y:S01]  /*d180*/  STL [R1+0x158], R6 ;  /* 0x0001580601007387 */ /* 0x0005e20000100800 */
[----:B------:R-:W-:Y:S02]  /*d190*/  @!P4 FMUL R35, R35, 16777216 ;  /* 0x4b8000002323c820 */ /* 0x000fe40000400000 */
[C---:B------:R-:W-:Y:S01]  /*d1a0*/  FMUL R7, R205.reuse, R18 ;  /* 0x00000012cd077220 */ /* 0x040fe20000400000 */
[----:B------:R3:W-:Y:S01]  /*d1b0*/  STL [R1+0x154], R2 ;  /* 0x0001540201007387 */ /* 0x0007e20000100800 */
[----:B------:R-:W-:Y:S01]  /*d1c0*/  @P0 FMUL R8, R8, 0.25 ;  /* 0x3e80000008080820 */ /* 0x000fe20000400000 */
[----:B------:R-:W-:Y:S01]  /*d1d0*/  MOV R18, R84 ;  /* 0x0000005400127202 */ /* 0x000fe20000000f00 */
[----:B-1----:R-:W-:Y:S01]  /*d1e0*/  FMUL R3, R205, R10 ;  /* 0x0000000acd037220 */ /* 0x002fe20000400000 */
[----:B------:R-:W-:Y:S01]  /*d1f0*/  MOV R10, R89 ;  /* 0x00000059000a7202 */ /* 0x000fe20000000f00 */
[----:B------:R-:W-:-:S02]  /*d200*/  @!P4 FMUL R34, R34, 16777216 ;  /* 0x4b8000002222c820 */ /* 0x000fc40000400000 */
[----:B--2---:R-:W-:Y:S01]  /*d210*/  FMUL R6, R205, R103 ;  /* 0x00000067cd067220 */ /* 0x004fe20000400000 */
[----:B------:R1:W-:Y:S01]  /*d220*/  STL [R1+0x150], R3 ;  /* 0x0001500301007387 */ /* 0x0003e20000100800 */
[----:B------:R-:W-:Y:S02]  /*d230*/  @!P4 FMUL R5, R5, 16777216 ;  /* 0x4b8000000505c820 */ /* 0x000fe40000400000 */
[C---:B---3--:R-:W-:Y:S01]  /*d240*/  FMUL R2, R205.reuse, R102 ;  /* 0x00000066cd027220 */ /* 0x048fe20000400000 */
[----:B------:R2:W-:Y:S01]  /*d250*/  STL [R1+0x14c], R6 ;  /* 0x00014c0601007387 */ /* 0x0005e20000100800 */
[C---:B------:R-:W-:Y:S02]  /*d260*/  FMUL R133, R205.reuse, R39 ;  /* 0x00000027cd857220 */ /* 0x040fe40000400000 */
[----:B------:R-:W-:Y:S02]  /*d270*/  @!P4 FMUL R4, R4, 16777216 ;  /* 0x4b8000000404c820 */ /* 0x000fe40000400000 */
[----:B------:R-:W-:-:S02]  /*d280*/  FMUL R132, R205, R38 ;  /* 0x00000026cd847220 */ /* 0x000fc40000400000 */
[----:B-1----:R-:W-:Y:S01]  /*d290*/  FMUL R3, R205, R15 ;  /* 0x0000000fcd037220 */ /* 0x002fe20000400000 */
[----:B------:R-:W-:Y:S01]  /*d2a0*/  MOV R15, R72 ;  /* 0x00000048000f7202 */ /* 0x000fe20000000f00 */
[----:B------:R-:W-:Y:S02]  /*d2b0*/  @!P4 FMUL R9, R9, 16777216 ;  /* 0x4b8000000909c820 */ /* 0x000fe40000400000 */
[----:B--2---:R-:W-:Y:S01]  /*d2c0*/  FMUL R6, R205, R23 ;  /* 0x00000017cd067220 */ /* 0x004fe20000400000 */
[----:B------:R1:W-:Y:S01]  /*d2d0*/  STL [R1+0x218], R3 ;  /* 0x0002180301007387 */ /* 0x0003e20000100800 */
[----:B0-----:R-:W-:Y:S01]  /*d2e0*/  FMUL R39, R28, R35 ;  /* 0x000000231c277220 */ /* 0x001fe20000400000 */
[----:B------:R-:W-:Y:S01]  /*d2f0*/  MOV R23, R96 ;  /* 0x0000006000177202 */ /* 0x000fe20000000f00 */
[----:B------:R-:W-:Y:S01]  /*d300*/  @P0 FMUL R48, R48, 0.25 ;  /* 0x3e80000030300820 */ /* 0x000fe20000400000 */
[----:B------:R-:W-:Y:S01]  /*d310*/  STL [R1+0x148], R2 ;  /* 0x0001480201007387 */ /* 0x000fe20000100800 */
[----:B------:R-:W-:-:S02]  /*d320*/  @!P4 FMUL R8, R8, 16777216 ;  /* 0x4b8000000808c820 */ /* 0x000fc40000400000 */
[C---:B------:R-:W-:Y:S02]  /*d330*/  FMUL R38, R28.reuse, R34 ;  /* 0x000000221c267220 */ /* 0x040fe40000400000 */
[----:B------:R-:W-:Y:S02]  /*d340*/  @P0 FMUL R49, R49, 0.25 ;  /* 0x3e80000031310820 */ /* 0x000fe40000400000 */
[----:B-1----:R-:W-:Y:S01]  /*d350*/  FMUL R3, R205, R19 ;  /* 0x00000013cd037220 */ /* 0x002fe20000400000 */
[----:B------:R-:W-:Y:S01]  /*d360*/  MOV R19, R88 ;  /* 0x0000005800137202 */ /* 0x000fe20000000f00 */
[C---:B------:R-:W-:Y:S02]  /*d370*/  FMUL R35, R28.reuse, R5 ;  /* 0x000000051c237220 */ /* 0x040fe40000400000 */
[C---:B------:R-:W-:Y:S01]  /*d380*/  FMUL R34, R28.reuse, R4 ;  /* 0x000000041c227220 */ /* 0x040fe20000400000 */
[----:B------:R0:W-:Y:S01]  /*d390*/  STL [R1+0x13c], R3 ;  /* 0x00013c0301007387 */ /* 0x0001e20000100800 */
[----:B------:R-:W-:-:S02]  /*d3a0*/  FMUL R5, R28, R9 ;  /* 0x000000091c057220 */ /* 0x000fc40000400000 */
[----:B------:R-:W-:Y:S01]  /*d3b0*/  @P0 FMUL R52, R52, 0.25 ;  /* 0x3e80000034340820 */ /* 0x000fe20000400000 */
[----:B------:R1:W-:Y:S01]  /*d3c0*/  STL [R1+0x138], R7 ;  /* 0x0001380701007387 */ /* 0x0003e20000100800 */
[----:B------:R-:W-:Y:S02]  /*d3d0*/  @!P4 FMUL R48, R48, 16777216 ;  /* 0x4b8000003030c820 */ /* 0x000fe40000400000 */
[----:B------:R-:W-:Y:S01]  /*d3e0*/  FMUL R4, R28, R8 ;  /* 0x000000081c047220 */ /* 0x000fe20000400000 */
[----:B------:R2:W-:Y:S01]  /*d3f0*/  STL [R1+0x134], R6 ;  /* 0x0001340601007387 */ /* 0x0005e20000100800 */
[----:B------:R-:W-:Y:S02]  /*d400*/  @P0 FMUL R53, R53, 0.25 ;  /* 0x3e80000035350820 */ /* 0x000fe40000400000 */
[----:B0-----:R-:W-:Y:S01]  /*d410*/  FMUL R3, R205, R22 ;  /* 0x00000016cd037220 */ /* 0x001fe20000400000 */
[----:B------:R-:W-:Y:S01]  /*d420*/  MOV R22, R97 ;  /* 0x0000006100167202 */ /* 0x000fe20000000f00 */
[----:B------:R-:W-:Y:S01]  /*d430*/  @!P4 FMUL R49, R49, 16777216 ;  /* 0x4b8000003131c820 */ /* 0x000fe20000400000 */
[----:B-1----:R-:W-:Y:S01]  /*d440*/  MOV R7, R81 ;  /* 0x0000005100077202 */ /* 0x002fe20000000f00 */
[C---:B------:R-:W-:Y:S01]  /*d450*/  FMUL R214, R205.reuse, R26 ;  /* 0x0000001acdd67220 */ /* 0x040fe20000400000 */
[----:B------:R-:W-:Y:S01]  /*d460*/  STL [R1+0x130], R3 ;  /* 0x0001300301007387 */ /* 0x000fe20000100800 */
[----:B------:R-:W-:Y:S01]  /*d470*/  FMUL R129, R205, R31 ;  /* 0x0000001fcd817220 */ /* 0x000fe20000400000 */
[----:B------:R-:W-:Y:S01]  /*d480*/  MOV R31, R217 ;  /* 0x000000d9001f7202 */ /* 0x000fe20000000f00 */
[----:B------:R-:W-:Y:S01]  /*d490*/  @!P4 FMUL R52, R52, 16777216 ;  /* 0x4b8000003434c820 */ /* 0x000fe20000400000 */
[----:B------:R0:W-:Y:S01]  /*d4a0*/  STL [R1+0xdc], R39 ;  /* 0x0000dc2701007387 */ /* 0x0001e20000100800 */
[----:B------:R-:W-:Y:S01]  /*d4b0*/  @!P4 FMUL R53, R53, 16777216 ;  /* 0x4b8000003535c820 */ /* 0x000fe20000400000 */
[----:B------:R-:W-:Y:S01]  /*d4c0*/  MOV R26, R105 ;  /* 0x00000069001a7202 */ /* 0x000fe20000000f00 */
[C---:B------:R-:W-:Y:S01]  /*d4d0*/  FMUL R216, R28.reuse, R48 ;  /* 0x000000301cd87220 */ /* 0x040fe20000400000 */
[----:B------:R-:W-:Y:S01]  /*d4e0*/  STL [R1+0xd8], R38 ;  /* 0x0000d82601007387 */ /* 0x000fe20000100800 */
[C---:B------:R-:W-:Y:S01]  /*d4f0*/  FMUL R239, R205.reuse, R70 ;  /* 0x00000046cdef7220 */ /* 0x040fe20000400000 */
        /* <DEDUP_REMOVED lines=8> */
[----:B--2---:R-:W-:Y:S01]  /*d580*/  MOV R6, R69 ;  /* 0x0000004500067202 */ /* 0x004fe20000000f00 */
[----:B------:R-:W-:Y:S01]  /*d590*/  FMUL R215, R28, R53 ;  /* 0x000000351cd77220 */ /* 0x000fe20000400000 */
[----:B------:R1:W-:Y:S01]  /*d5a0*/  STL [R1+0x1c], R5 ;  /* 0x00001c0501007387 */ /* 0x0003e20000100800 */
[----:B------:R-:W-:-:S02]  /*d5b0*/  FMUL R141, R205, R54 ;  /* 0x00000036cd8d7220 */ /* 0x000fc40000400000 */
[C---:B------:R-:W-:Y:S01]  /*d5c0*/  FMUL R2, R205.reuse, R14 ;  /* 0x0000000ecd027220 */ /* 0x040fe20000400000 */
[----:B------:R2:W-:Y:S01]  /*d5d0*/  STL [R1+0x14], R4 ;  /* 0x0000140401007387 */ /* 0x0005e20000100800 */
[C---:B------:R-:W-:Y:S01]  /*d5e0*/  FMUL R102, R205.reuse, R27 ;  /* 0x0000001bcd667220 */ /* 0x040fe20000400000 */
[----:B------:R-:W-:Y:S01]  /*d5f0*/  MOV R27, R104 ;  /* 0x00000068001b7202 */ /* 0x000fe20000000f00 */
[C---:B------:R-:W-:Y:S01]  /*d600*/  FMUL R149, R205.reuse, R30 ;  /* 0x0000001ecd957220 */ /* 0x040fe20000400000 */
[----:B------:R-:W3:Y:S01]  /*d610*/  LDL.LU R48, [R1+0xc8] ;  /* 0x0000c80001307983 */ /* 0x000ee20000300800 */
[C---:B------:R-:W-:Y:S01]  /*d620*/  FMUL R136, R205.reuse, R59 ;  /* 0x0000003bcd887220 */ /* 0x040fe20000400000 */
[----:B------:R-:W-:Y:S01]  /*d630*/  MOV R59, R109 ;  /* 0x0000006d003b7202 */ /* 0x000fe20000000f00 */
[C---:B------:R-:W-:Y:S01]  /*d640*/  FMUL R137, R205.reuse, R58 ;  /* 0x0000003acd897220 */ /* 0x040fe20000400000 */
[----:B------:R-:W4:Y:S01]  /*d650*/  LDL.LU R49, [R1+0xcc] ;  /* 0x0000cc0001317983 */ /* 0x000f220000300800 */
[----:B------:R-:W-:Y:S01]  /*d660*/  FMUL R240, R205, R71 ;  /* 0x00000047cdf07220 */ /* 0x000fe20000400000 */
[----:B------:R-:W-:Y:S01]  /*d670*/  MOV R71, R120 ;  /* 0x0000007800477202 */ /* 0x000fe20000000f00 */
[----:B------:R-:W-:Y:S01]  /*d680*/  @P0 FMUL R31, R31, 0.25 ;  /* 0x3e8000001f1f0820 */ /* 0x000fe20000400000 */
[----:B------:R-:W2:Y:S01]  /*d690*/  LDL.LU R50, [R1+0xb8] ;  /* 0x0000b80001327983 */ /* 0x000ea20000300800 */
[----:B------:R-:W-:Y:S01]  /*d6a0*/  MOV R58, R113 ;  /* 0x00000071003a7202 */ /* 0x000fe20000000f00 */
[----:B------:R-:W-:Y:S01]  /*d6b0*/  @P0 FMUL R13, R13, 0.25 ;  /* 0x3e8000000d0d0820 */ /* 0x000fe20000400000 */
[----:B------:R-:W-:Y:S01]  /*d6c0*/  MOV R14, R68 ;  /* 0x00000044000e7202 */ /* 0x000fe20000000f00 */
[----:B------:R-:W2:Y:S01]  /*d6d0*/  LDL.LU R51, [R1+0xbc] ;  /* 0x0000bc0001337983 */ /* 0x000ea20000300800 */
[----:B------:R-:W-:Y:S01]  /*d6e0*/  MOV R30, R218 ;  /* 0x000000da001e7202 */ /* 0x000fe20000000f00 */
[----:B------:R-:W-:Y:S01]  /*d6f0*/  @P0 FMUL R12, R12, 0.25 ;  /* 0x3e8000000c0c0820 */ /* 0x000fe20000400000 */
[----:B------:R-:W-:Y:S01]  /*d700*/  MOV R113, R102 ;  /* 0x0000006600717202 */ /* 0x000fe20000000f00 */
[----:B------:R-:W2:Y:S01]  /*d710*/  LDL.LU R52, [R1+0xa8] ;  /* 0x0000a80001347983 */ /* 0x000ea20000300800 */
[----:B------:R-:W-:-:S02]  /*d720*/  @P0 FMUL R17, R17, 0.25 ;  /* 0x3e80000011110820 */ /* 0x000fc40000400000 */
[----:B------:R-:W-:Y:S01]  /*d730*/  @P0 FMUL R30, R30, 0.25 ;  /* 0x3e8000001e1e0820 */ /* 0x000fe20000400000 */
[----:B------:R-:W2:Y:S01]  /*d740*/  LDL.LU R53, [R1+0xac] ;  /* 0x0000ac0001357983 */ /* 0x000ea20000300800 */
[----:B------:R-:W-:Y:S02]  /*d750*/  @P0 FMUL R16, R16, 0.25 ;  /* 0x3e80000010100820 */ /* 0x000fe40000400000 */
[----:B------:R-:W-:Y:S01]  /*d760*/  @P0 FMUL R21, R21, 0.25 ;  /* 0x3e80000015150820 */ /* 0x000fe20000400000 */
[----:B------:R-:W2:Y:S01]  /*d770*/  LDL.LU R54, [R1+0x98] ;  /* 0x0000980001367983 */ /* 0x000ea20000300800 */
        /* <DEDUP_REMOVED lines=46> */
[----:B------:R-:W-:Y:S01]  /*da60*/  @P0 FMUL R71, R71, 0.25 ;  /* 0x3e80000047470820 */ /* 0x000fe20000400000 */
[----:B------:R-:W-:Y:S01]  /*da70*/  FSETP.GT.AND P0, PT, |R207|, 8.50705917302346158658e+37, PT ;  /* 0x7e800000cf00780b */ /* 0x000fe20003f04200 */
        /* <DEDUP_REMOVED lines=54> */
[----:B------:R-:W-:Y:S01]  /*dde0*/  FSETP.GEU.AND P4, PT, |R207|, 1.175494350822287508e-38, PT ;  /* 0x00800000cf00780b */ /* 0x000fe20003f8e200 */
[----:B------:R-:W-:Y:S02]  /*ddf0*/  FMUL R140, R205, R55 ;  /* 0x00000037cd8c7220 */ /* 0x000fe40000400000 */
[----:B------:R-:W5:Y:S01]  /*de00*/  LDL.LU R55, [R1+0x9c] ;  /* 0x00009c0001377983 */ /* 0x000f620000300800 */
[----:B------:R-:W-:Y:S02]  /*de10*/  @P0 FMUL R207, R207, 0.25 ;  /* 0x3e800000cfcf0820 */ /* 0x000fe40000400000 */
[C---:B------:R-:W-:Y:S01]  /*de20*/  FMUL R236, R205.reuse, R74 ;  /* 0x0000004acdec7220 */ /* 0x040fe20000400000 */
[----:B------:R-:W5:Y:S01]  /*de30*/  LDL.LU R72, [R1+0x88] ;  /* 0x0000880001487983 */ /* 0x000f620000300800 */
[----:B------:R-:W-:-:S02]  /*de40*/  FMUL R221, R205, R86 ;  /* 0x00000056cddd7220 */ /* 0x000fc40000400000 */
[C---:B------:R-:W-:Y:S01]  /*de50*/  FMUL R242, R28.reuse, R21 ;  /* 0x000000151cf27220 */ /* 0x040fe20000400000 */
[----:B------:R-:W5:Y:S01]  /*de60*/  LDL.LU R73, [R1+0x8c] ;  /* 0x00008c0001497983 */ /* 0x000f620000300800 */
[C---:B------:R-:W-:Y:S02]  /*de70*/  FMUL R21, R28.reuse, R92 ;  /* 0x0000005c1c157220 */ /* 0x040fe40000400000 */
[----:B------:R-:W-:Y:S01]  /*de80*/  @!P4 FMUL R207, R207, 16777216 ;  /* 0x4b800000cfcfc820 */ /* 0x000fe20000400000 */
[----:B------:R-:W5:Y:S01]  /*de90*/  LDL.LU R74, [R1+0x78] ;  /* 0x00007800014a7983 */ /* 0x000f620000300800 */
[----:B------:R-:W-:Y:S02]  /*dea0*/  FMUL R237, R205, R75 ;  /* 0x0000004bcded7220 */ /* 0x000fe40000400000 */
[C---:B------:R-:W-:Y:S01]  /*deb0*/  FMUL R241, R28.reuse, R20 ;  /* 0x000000141cf17220 */ /* 0x040fe20000400000 */
[----:B------:R-:W5:Y:S01]  /*dec0*/  LDL.LU R86, [R1+0x7c] ;  /* 0x00007c0001567983 */ /* 0x000f620000300800 */
[----:B------:R-:W-:-:S02]  /*ded0*/  FMUL R20, R28, R93 ;  /* 0x0000005d1c147220 */ /* 0x000fc40000400000 */
[C---:B------:R-:W-:Y:S01]  /*dee0*/  FMUL R235, R28.reuse, R24 ;  /* 0x000000181ceb7220 */ /* 0x040fe20000400000 */
[----:B------:R-:W5:Y:S01]  /*def0*/  LDL.LU R97, [R1+0x68] ;  /* 0x0000680001617983 */ /* 0x000f620000300800 */
[----:B------:R-:W1:Y:S01]  /*df00*/  MUFU.RCP R207, R207 ;  /* 0x000000cf00cf7308 */ /* 0x000e620000001000 */
[C---:B------:R-:W-:Y:S02]  /*df10*/  FMUL R24, R28.reuse, R101 ;  /* 0x000000651c187220 */ /* 0x040fe40000400000 */
[----:B------:R-:W5:Y:S01]  /*df20*/  LDL.LU R96, [R1+0x6c] ;  /* 0x00006c0001607983 */ /* 0x000f620000300800 */
[----:B------:R-:W-:Y:S02]  /*df30*/  FMUL R103, R205, R90 ;  /* 0x0000005acd677220 */ /* 0x000fe40000400000 */
[C---:B------:R-:W-:Y:S01]  /*df40*/  FMUL R206, R28.reuse, R56 ;  /* 0x000000381cce7220 */ /* 0x040fe20000400000 */
[----:B------:R-:W5:Y:S01]  /*df50*/  LDL.LU R92, [R1+0x58] ;  /* 0x00005800015c7983 */ /* 0x000f620000300800 */
[C---:B------:R-:W-:Y:S01]  /*df60*/  FMUL R56, R28.reuse, R121 ;  /* 0x000000791c387220 */ /* 0x040fe20000400000 */
[----:B0-----:R-:W-:Y:S01]  /*df70*/  MOV R39, R155 ;  /* 0x0000009b00277202 */ /* 0x001fe20000000f00 */
[C---:B------:R-:W-:Y:S01]  /*df80*/  FMUL R246, R28.reuse, R13 ;  /* 0x0000000d1cf67220 */ /* 0x040fe20000400000 */
[----:B------:R-:W5:Y:S01]  /*df90*/  LDL.LU R75, [R1+0x5c] ;  /* 0x00005c00014b7983 */ /* 0x000f620000300800 */
[----:B------:R-:W-:-:S02]  /*dfa0*/  FMUL R13, R28, R64 ;  /* 0x000000401c0d7220 */ /* 0x000fc40000400000 */
[C---:B------:R-:W-:Y:S01]  /*dfb0*/  FMUL R153, R205.reuse, R43 ;  /* 0x0000002bcd997220 */ /* 0x040fe20000400000 */
[----:B------:R-:W5:Y:S01]  /*dfc0*/  LDL.LU R88, [R1+0x48] ;  /* 0x0000480001587983 */ /* 0x000f620000300800 */
[C---:B-1----:R-:W-:Y:S02]  /*dfd0*/  FMUL R5, R28.reuse, R65 ;  /* 0x000000411c057220 */ /* 0x042fe40000400000 */
[C---:B------:R-:W-:Y:S01]  /*dfe0*/  FMUL R148, R205.reuse, R42 ;  /* 0x0000002acd947220 */ /* 0x040fe20000400000 */
[----:B------:R-:W5:Y:S01]  /*dff0*/  LDL.LU R93, [R1+0x4c] ;  /* 0x00004c00015d7983 */ /* 0x000f620000300800 */
[C---:B------:R-:W-:Y:S02]  /*e000*/  FMUL R247, R205.reuse, R66 ;  /* 0x00000042cdf77220 */ /* 0x040fe40000400000 */
[----:B------:R-:W-:Y:S01]  /*e010*/  FMUL R228, R28, R41 ;  /* 0x000000291ce47220 */ /* 0x000fe20000400000 */
[----:B------:R-:W5:Y:S01]  /*e020*/  LDL.LU R102, [R1+0x38] ;  /* 0x0000380001667983 */ /* 0x000f620000300800 */
[----:B------:R-:W-:-:S02]  /*e030*/  FMUL R3, R205, R67 ;  /* 0x00000043cd037220 */ /* 0x000fc40000400000 */
[C---:B------:R-:W-:Y:S01]  /*e040*/  FMUL R243, R28.reuse, R16 ;  /* 0x000000101cf37220 */ /* 0x040fe20000400000 */
[----:B------:R-:W5:Y:S01]  /*e050*/  LDL.LU R89, [R1+0x3c] ;  /* 0x00003c0001597983 */ /* 0x000f620000300800 */
[----:B------:R-:W-:Y:S01]  /*e060*/  MOV R64, R158 ;  /* 0x0000009e00407202 */ /* 0x000fe20000000f00 */
[C---:B------:R-:W-:Y:S02]  /*e070*/  FMUL R232, R28.reuse, R33 ;  /* 0x000000211ce87220 */ /* 0x040fe40000400000 */
[----:B------:R-:W5:Y:S01]  /*e080*/  LDL.LU R101, [R1+0x28] ;  /* 0x0000280001657983 */ /* 0x000f620000300800 */
[----:B------:R-:W-:Y:S01]  /*e090*/  MOV R43, R159 ;  /* 0x0000009f002b7202 */ /* 0x000fe20000000f00 */
[C---:B------:R-:W-:Y:S02]  /*e0a0*/  FMUL R16, R28.reuse, R76 ;  /* 0x0000004c1c107220 */ /* 0x040fe40000400000 */
[----:B------:R-:W5:Y:S01]  /*e0b0*/  LDL.LU R90, [R1+0x2c] ;  /* 0x00002c00015a7983 */ /* 0x000f620000300800 */
[----:B------:R-:W-:Y:S01]  /*e0c0*/  MOV R65, R162 ;  /* 0x000000a200417202 */ /* 0x000fe20000000f00 */
[----:B------:R-:W-:-:S02]  /*e0d0*/  FMUL R231, R28, R32 ;  /* 0x000000201ce77220 */ /* 0x000fc40000400000 */
[C---:B------:R-:W-:Y:S02]  /*e0e0*/  FMUL R225, R205.reuse, R78 ;  /* 0x0000004ecde17220 */ /* 0x040fe40000400000 */
[C---:B------:R-:W-:Y:S02]  /*e0f0*/  FMUL R226, R205.reuse, R79 ;  /* 0x0000004fcde27220 */ /* 0x040fe40000400000 */
[C---:B------:R-:W-:Y:S02]  /*e100*/  FMUL R222, R205.reuse, R87 ;  /* 0x00000057cdde7220 */ /* 0x040fe40000400000 */
[C---:B------:R-:W-:Y:S02]  /*e110*/  FMUL R106, R205.reuse, R62 ;  /* 0x0000003ecd6a7220 */ /* 0x040fe40000400000 */
[C---:B------:R-:W-:Y:S02]  /*e120*/  FMUL R224, R205.reuse, R83 ;  /* 0x00000053cde07220 */ /* 0x040fe40000400000 */
[----:B------:R-:W-:-:S02]  /*e130*/  FMUL R128, R205, R47 ;  /* 0x0000002fcd807220 */ /* 0x000fc40000400000 */
[----:B---3--:R-:W-:Y:S02]  /*e140*/  @P0 FMUL R48, R48, 0.25 ;  /* 0x3e80000030300820 */ /* 0x008fe40000400000 */
[----:B------:R-:W-:Y:S02]  /*e150*/  FMUL R107, R205, R46 ;  /* 0x0000002ecd6b7220 */ /* 0x000fe40000400000 */
[----:B----4-:R-:W-:Y:S02]  /*e160*/  @P0 FMUL R49, R49, 0.25 ;  /* 0x3e80000031310820 */ /* 0x010fe40000400000 */
[----:B------:R-:W-:Y:S02]  /*e170*/  @!P4 FMUL R48, R48, 16777216 ;  /* 0x4b8000003030c820 */ /* 0x000fe40000400000 */
[----:B------:R-:W-:Y:S02]  /*e180*/  @!P4 FMUL R49, R49, 16777216 ;  /* 0x4b8000003131c820 */ /* 0x000fe40000400000 */
[----:B------:R-:W-:-:S02]  /*e190*/  FMUL R252, R205, R63 ;  /* 0x0000003fcdfc7220 */ /* 0x000fc40000400000 */
[----:B--2---:R-:W-:Y:S02]  /*e1a0*/  @P0 FMUL R51, R51, 0.25 ;  /* 0x3e80000033330820 */ /* 0x004fe40000400000 */
[C---:B------:R-:W-:Y:S02]  /*e1b0*/  FMUL R223, R205.reuse, R82 ;  /* 0x00000052cddf7220 */ /* 0x040fe40000400000 */
[----:B------:R-:W-:Y:S02]  /*e1c0*/  @P0 FMUL R52, R52, 0.25 ;  /* 0x3e80000034340820 */ /* 0x000fe40000400000 */
[----:B------:R-:W-:Y:S02]  /*e1d0*/  FMUL R220, R205, R91 ;  /* 0x0000005bcddc7220 */ /* 0x000fe40000400000 */
[----:B------:R-:W-:Y:S02]  /*e1e0*/  @P0 FMUL R53, R53, 0.25 ;  /* 0x3e80000035350820 */ /* 0x000fe40000400000 */
[----:B------:R-:W-:-:S02]  /*e1f0*/  FMUL R95, R205, R95 ;  /* 0x0000005fcd5f7220 */ /* 0x000fc40000400000 */
[----:B------:R-:W-:Y:S02]  /*e200*/  @P0 FMUL R54, R54, 0.25 ;  /* 0x3e80000036360820 */ /* 0x000fe40000400000 */
[----:B------:R-:W-:Y:S02]  /*e210*/  @!P4 FMUL R52, R52, 16777216 ;  /* 0x4b8000003434c820 */ /* 0x000fe40000400000 */
[----:B------:R-:W-:Y:S02]  /*e220*/  @!P4 FMUL R54, R54, 16777216 ;  /* 0x4b8000003636c820 */ /* 0x000fe40000400000 */
[----:B------:R-:W-:Y:S02]  /*e230*/  @!P4 FMUL R53, R53, 16777216 ;  /* 0x4b8000003535c820 */ /* 0x000fe40000400000 */
[----:B------:R-:W-:Y:S02]  /*e240*/  @!P4 FMUL R51, R51, 16777216 ;  /* 0x4b8000003333c820 */ /* 0x000fe40000400000 */
[----:B------:R-:W-:-:S02]  /*e250*/  FMUL R121, R207, R52 ;  /* 0x00000034cf797220 */ /* 0x000fc40000400000 */
[C---:B------:R-:W-:Y:S02]  /*e260*/  FMUL R120, R207.reuse, R54 ;  /* 0x00000036cf787220 */ /* 0x040fe40000400000 */
[C---:B------:R-:W-:Y:S02]  /*e270*/  FMUL R52, R207.reuse, R49 ;  /* 0x00000031cf347220 */ /* 0x040fe40000400000 */
[C---:B------:R-:W-:Y:S02]  /*e280*/  FMUL R54, R207.reuse, R53 ;  /* 0x00000035cf367220 */ /* 0x040fe40000400000 */
[C---:B------:R-:W-:Y:S02]  /*e290*/  FMUL R49, R207.reuse, R48 ;  /* 0x00000030cf317220 */ /* 0x040fe40000400000 */
[----:B------:R-:W-:Y:S01]  /*e2a0*/  FMUL R53, R207, R51 ;  /* 0x00000033cf357220 */ /* 0x000fe20000400000 */
[----:B------:R-:W2:Y:S01]  /*e2b0*/  LDL.LU R48, [R1+0xc0] ;  /* 0x0000c00001307983 */ /* 0x000ea20000300800 */
[----:B------:R-:W-:Y:S01]  /*e2c0*/  MOV R42, R163 ;  /* 0x000000a3002a7202 */ /* 0x000fe20000000f00 */
[----:B------:R-:W-:-:S02]  /*e2d0*/  FMUL R8, R28, R77 ;  /* 0x0000004d1c087220 */ /* 0x000fc40000400000 */
[----:B------:R-:W3:Y:S01]  /*e2e0*/  LDL.LU R51, [R1+0xc4] ;  /* 0x0000c40001337983 */ /* 0x000ee20000300800 */
[----:B------:R-:W-:Y:S01]  /*e2f0*/  MOV R66, R166 ;  /* 0x000000a600427202 */ /* 0x000fe20000000f00 */
[C---:B------:R-:W-:Y:S02]  /*e300*/  FMUL R234, R28.reuse, R29 ;  /* 0x0000001d1cea7220 */ /* 0x040fe40000400000 */
[----:B------:R-:W4:Y:S01]  /*e310*/  LDL.LU R155, [R1+0xb0] ;  /* 0x0000b000019b7983 */ /* 0x000f220000300800 */
[----:B------:R-:W-:Y:S01]  /*e320*/  MOV R41, R167 ;  /* 0x000000a700297202 */ /* 0x000fe20000000f00 */
[C---:B------:R-:W-:Y:S02]  /*e330*/  FMUL R87, R28.reuse, R31 ;  /* 0x0000001f1c577220 */ /* 0x040fe40000400000 */
[----:B------:R-:W2:Y:S01]  /*e340*/  LDL.LU R158, [R1+0xb4] ;  /* 0x0000b400019e7983 */ /* 0x000ea20000300800 */
[----:B------:R-:W-:Y:S01]  /*e350*/  MOV R34, R179 ;  /* 0x000000b300227202 */ /* 0x000fe20000000f00 */
[----:B------:R-:W-:-:S02]  /*e360*/  FMUL R244, R28, R17 ;  /* 0x000000111cf47220 */ /* 0x000fc40000400000 */
[----:B------:R-:W2:Y:S01]  /*e370*/  LDL.LU R159, [R1+0xa0] ;  /* 0x0000a000019f7983 */ /* 0x000ea20000300800 */
[----:B------:R-:W-:Y:S01]  /*e380*/  MOV R67, R170 ;  /* 0x000000aa00437202 */ /* 0x000fe20000000f00 */
[C---:B------:R-:W-:Y:S02]  /*e390*/  FMUL R17, R28.reuse, R80 ;  /* 0x000000501c117220 */ /* 0x040fe40000400000 */
[----:B------:R-:W2:Y:S01]  /*e3a0*/  LDL.LU R162, [R1+0xa4] ;  /* 0x0000a40001a27983 */ /* 0x000ea20000300800 */
        /* <DEDUP_REMOVED lines=27> */
[C---:B------:R-:W-:Y:S02]  /*e560*/  FMUL R118, R205.reuse, R118 ;  /* 0x00000076cd767220 */ /* 0x040fe40000400000 */
[C---:B------:R-:W-:Y:S01]  /*e570*/  FMUL R119, R205.reuse, R119 ;  /* 0x00000077cd777220 */ /* 0x040fe20000400000 */
        /* <DEDUP_REMOVED lines=11> */
[C---:B------:R-:W-:Y:S01]  /*e630*/  FMUL R211, R205.reuse, R211 ;  /* 0x000000d3cdd37220 */ /* 0x040fe20000400000 */
[----:B------:R-:W-:Y:S01]  /*e640*/  MOV R150, R193 ;  /* 0x000000c100967202 */ /* 0x000fe20000000f00 */
[----:B------:R-:W2:Y:S01]  /*e650*/  LDL.LU R190, [R1+0x34] ;  /* 0x0000340001be7983 */ /* 0x000ea20000300800 */
[----:B------:R-:W-:Y:S01]  /*e660*/  MOV R151, R192 ;  /* 0x000000c000977202 */ /* 0x000fe20000000f00 */
[C---:B------:R-:W-:Y:S01]  /*e670*/  FMUL R212, R205.reuse, R212 ;  /* 0x000000d4cdd47220 */ /* 0x040fe20000400000 */
[----:B------:R-:W-:Y:S01]  /*e680*/  MOV R193, R153 ;  /* 0x0000009900c17202 */ /* 0x000fe20000000f00 */
[----:B------:R-:W2:Y:S01]  /*e690*/  LDL.LU R191, [R1+0x20] ;  /* 0x0000200001bf7983 */ /* 0x000ea20000300800 */
[----:B------:R-:W-:Y:S01]  /*e6a0*/  MOV R85, R198 ;  /* 0x000000c600557202 */ /* 0x000fe20000000f00 */
[----:B------:R-:W-:Y:S01]  /*e6b0*/  FMUL R205, R205, R213 ;  /* 0x000000d5cdcd7220 */ /* 0x000fe20000400000 */
[----:B------:R-:W-:Y:S01]  /*e6c0*/  MOV R192, R148 ;  /* 0x0000009400c07202 */ /* 0x000fe20000000f00 */
[----:B------:R-:W2:Y:S01]  /*e6d0*/  LDL.LU R194, [R1+0x24] ;  /* 0x0000240001c27983 */ /* 0x000ea20000300800 */
[----:B------:R-:W-:Y:S01]  /*e6e0*/  MOV R198, R149 ;  /* 0x0000009500c67202 */ /* 0x000fe20000000f00 */
[----:B------:R-:W-:-:S02]  /*e6f0*/  FMUL R245, R28, R12 ;  /* 0x0000000c1cf57220 */ /* 0x000fc40000400000 */
[----:B------:R-:W2:Y:S01]  /*e700*/  LDL.LU R153, [R1+0x254] ;  /* 0x0002540001997983 */ /* 0x000ea20000300800 */
[C---:B------:R-:W-:Y:S02]  /*e710*/  FMUL R238, R28.reuse, R25 ;  /* 0x000000191cee7220 */ /* 0x040fe40000400000 */
[C---:B------:R-:W-:Y:S01]  /*e720*/  FMUL R213, R28.reuse, R57 ;  /* 0x000000391cd57220 */ /* 0x040fe20000400000 */
[----:B------:R-:W2:Y:S01]  /*e730*/  LDL.LU R148, [R1+0x250] ;  /* 0x0002500001947983 */ /* 0x000ea20000300800 */
[C---:B------:R-:W-:Y:S01]  /*e740*/  FMUL R104, R28.reuse, R30 ;  /* 0x0000001e1c687220 */ /* 0x040fe20000400000 */
[----:B------:R-:W-:Y:S01]  /*e750*/  MOV R91, R251 ;  /* 0x000000fb005b7202 */ /* 0x000fe20000000f00 */
[C---:B------:R-:W-:Y:S01]  /*e760*/  FMUL R233, R28.reuse, R233 ;  /* 0x000000e91ce97220 */ /* 0x040fe20000400000 */
[----:B------:R-:W2:Y:S01]  /*e770*/  LDL.LU R149, [R1+0x24c] ;  /* 0x00024c0001957983 */ /* 0x000ea20000300800 */
[C---:B------:R-:W-:Y:S01]  /*e780*/  FMUL R230, R28.reuse, R37 ;  /* 0x000000251ce67220 */ /* 0x040fe20000400000 */
[----:B------:R-:W-:Y:S01]  /*e790*/  MOV R109, R202 ;  /* 0x000000ca006d7202 */ /* 0x000fe20000000f00 */
        /* <DEDUP_REMOVED lines=28> */
[----:B------:R-:W-:-:S02]  /*e960*/  FMUL R23, R28, R23 ;  /* 0x000000171c177220 */ /* 0x000fc40000400000 */
[C---:B------:R-:W-:Y:S01]  /*e970*/  FMUL R25, R28.reuse, R100 ;  /* 0x000000641c197220 */ /* 0x040fe20000400000 */
[----:B------:R-:W-:Y:S01]  /*e980*/  MOV R100, R250 ;  /* 0x000000fa00647202 */ /* 0x000fe20000000f00 */
[C---:B------:R-:W-:Y:S02]  /*e990*/  FMUL R26, R28.reuse, R26 ;  /* 0x0000001a1c1a7220 */ /* 0x040fe40000400000 */
[C---:B------:R-:W-:Y:S02]  /*e9a0*/  FMUL R27, R28.reuse, R27 ;  /* 0x0000001b1c1b7220 */ /* 0x040fe40000400000 */
[C---:B------:R-:W-:Y:S02]  /*e9b0*/  FMUL R59, R28.reuse, R59 ;  /* 0x0000003b1c3b7220 */ /* 0x040fe40000400000 */
[C---:B------:R-:W-:Y:S02]  /*e9c0*/  FMUL R68, R28.reuse, R108 ;  /* 0x0000006c1c447220 */ /* 0x040fe40000400000 */
[----:B------:R-:W-:-:S02]  /*e9d0*/  FMUL R58, R28, R58 ;  /* 0x0000003a1c3a7220 */ /* 0x000fc40000400000 */
[C---:B------:R-:W-:Y:S01]  /*e9e0*/  FMUL R69, R28.reuse, R112 ;  /* 0x000000701c457220 */ /* 0x040fe20000400000 */
[----:B------:R-:W-:Y:S01]  /*e9f0*/  MOV R112, R203 ;  /* 0x000000cb00707202 */ /* 0x000fe20000000f00 */
[C---:B------:R-:W-:Y:S02]  /*ea00*/  FMUL R57, R28.reuse, R117 ;  /* 0x000000751c397220 */ /* 0x040fe40000400000 */
[C---:B------:R-:W-:Y:S02]  /*ea10*/  FMUL R70, R28.reuse, R70 ;  /* 0x000000461c467220 */ /* 0x040fe40000400000 */
[----:B------:R-:W-:Y:S01]  /*ea20*/  FMUL R71, R28, R71 ;  /* 0x000000471c477220 */ /* 0x000fe20000400000 */
        /* <DEDUP_REMOVED lines=8> */
[----:B------:R-:W2:Y:S01]  /*eab0*/  LDL.LU R144, [R1+0x248] ;  /* 0x0002480001907983 */ /* 0x000ea20000300800 */
        /* <DEDUP_REMOVED lines=38> */
[----:B-----5:R-:W-:Y:S02]  /*ed20*/  @P0 FMUL R89, R89, 0.25 ;  /* 0x3e80000059590820 */ /* 0x020fe40000400000 */
        /* <DEDUP_REMOVED lines=14> */
[----:B------:R-:W-:Y:S01]  /*ee10*/  @P0 FMUL R50, R50, 0.25 ;  /* 0x3e80000032320820 */ /* 0x000fe20000400000 */
[----:B------:R-:W-:Y:S02]  /*ee20*/  FSETP.GT.AND P0, PT, |R208|, 8.50705917302346158658e+37, PT ;  /* 0x7e800000d000780b */ /* 0x000fe40003f04200 */
[----:B------:R-:W-:-:S02]  /*ee30*/  MOV R176, R145 ;  /* 0x0000009100b07202 */ /* 0x000fc40000000f00 */
[----:B------:R-:W-:Y:S01]  /*ee40*/  MOV R139, R168 ;  /* 0x000000a8008b7202 */ /* 0x000fe20000000f00 */
[----:B------:R-:W4:Y:S01]  /*ee50*/  LDL.LU R145, [R1+0x244] ;  /* 0x0002440001917983 */ /* 0x000f220000300800 */
[----:B------:R-:W-:Y:S01]  /*ee60*/  MOV R168, R140 ;  /* 0x0000008c00a87202 */ /* 0x000fe20000000f00 */
[----:B------:R-:W-:Y:S01]  /*ee70*/  @!P4 FMUL R38, R38, 16777216 ;  /* 0x4b8000002626c820 */ /* 0x000fe20000400000 */
[----:B------:R-:W-:Y:S01]  /*ee80*/  MOV R135, R164 ;  /* 0x000000a400877202 */ /* 0x000fe20000000f00 */
[----:B------:R-:W-:Y:S01]  /*ee90*/  @!P4 FMUL R44, R44, 16777216 ;  /* 0x4b8000002c2cc820 */ /* 0x000fe20000400000 */
[----:B------:R-:W4:Y:S01]  /*eea0*/  LDL.LU R140, [R1+0x240] ;  /* 0x00024000018c7983 */ /* 0x000f220000300800 */
[----:B------:R-:W-:Y:S01]  /*eeb0*/  @!P4 FMUL R37, R37, 16777216 ;  /* 0x4b8000002525c820 */ /* 0x000fe20000400000 */
        /* <DEDUP_REMOVED lines=10> */
[----:B------:R-:W-:Y:S01]  /*ef60*/  MOV R203, R113 ;  /* 0x0000007100cb7202 */ /* 0x000fe20000000f00 */
[----:B------:R-:W-:Y:S01]  /*ef70*/  @!P4 FMUL R28, R28, 16777216 ;  /* 0x4b8000001c1cc820 */ /* 0x000fe20000400000 */
[----:B------:R-:W-:Y:S01]  /*ef80*/  MOV R154, R200 ;  /* 0x000000c8009a7202 */ /* 0x000fe20000000f00 */
[----:B------:R-:W-:Y:S01]  /*ef90*/  @!P4 FMUL R60, R60, 16777216 ;  /* 0x4b8000003c3cc820 */ /* 0x000fe20000400000 */
[----:B------:R-:W4:Y:S01]  /*efa0*/  LDL.LU R136, [R1+0x238] ;  /* 0x0002380001887983 */ /* 0x000f220000300800 */
        /* <DEDUP_REMOVED lines=47> */
[----:B------:R-:W-:Y:S01]  /*f2a0*/  @!P4 FMUL R50, R50, 16777216 ;  /* 0x4b8000003232c820 */ /* 0x000fe20000400000 */
[----:B------:R-:W-:Y:S02]  /*f2b0*/  FSETP.GEU.AND P4, PT, |R208|, 1.175494350822287508e-38, PT ;  /* 0x00800000d000780b */ /* 0x000fe40003f8e200 */
[----:B------:R-:W-:-:S02]  /*f2c0*/  MOV R161, R137 ;  /* 0x0000008900a17202 */ /* 0x000fc40000000f00 */
[----:B------:R-:W-:Y:S01]  /*f2d0*/  MOV R113, R197 ;  /* 0x000000c500717202 */ /* 0x000fe20000000f00 */
[----:B------:R-:W5:Y:S01]  /*f2e0*/  LDL.LU R137, [R1+0x234] ;  /* 0x0002340001897983 */ /* 0x000f620000300800 */
[----:B------:R-:W-:Y:S01]  /*f2f0*/  MOV R200, R132 ;  /* 0x0000008400c87202 */ /* 0x000fe20000000f00 */
[C---:B------:R-:W-:Y:S01]  /*f300*/  FMUL R38, R207.reuse, R38 ;  /* 0x00000026cf267220 */ /* 0x040fe20000400000 */
[----:B------:R-:W-:Y:S01]  /*f310*/  MOV R197, R133 ;  /* 0x0000008500c57202 */ /* 0x000fe20000000f00 */
[----:B------:R-:W5:Y:S01]  /*f320*/  LDL.LU R132, [R1+0x230] ;  /* 0x0002300001847983 */ /* 0x000f620000300800 */
[C---:B------:R-:W-:Y:S01]  /*f330*/  FMUL R44, R207.reuse, R44 ;  /* 0x0000002ccf2c7220 */ /* 0x040fe20000400000 */
[----:B------:R-:W-:Y:S01]  /*f340*/  MOV R195, R125 ;  /* 0x0000007d00c37202 */ /* 0x000fe20000000f00 */
[C---:B------:R-:W-:Y:S01]  /*f350*/  FMUL R37, R207.reuse, R37 ;  /* 0x00000025cf257220 */ /* 0x040fe20000400000 */
[----:B------:R-:W5:Y:S01]  /*f360*/  LDL.LU R133, [R1+0x22c] ;  /* 0x00022c0001857983 */ /* 0x000f620000300800 */
[----:B------:R-:W-:-:S02]  /*f370*/  FMUL R45, R207, R45 ;  /* 0x0000002dcf2d7220 */ /* 0x000fc40000400000 */
[C---:B------:R-:W-:Y:S01]  /*f380*/  FMUL R30, R207.reuse, R30 ;  /* 0x0000001ecf1e7220 */ /* 0x040fe20000400000 */
[----:B------:R-:W5:Y:S01]  /*f390*/  LDL.LU R125, [R1+0x228] ;  /* 0x00022800017d7983 */ /* 0x000f620000300800 */
[C---:B------:R-:W-:Y:S02]  /*f3a0*/  FMUL R46, R207.reuse, R46 ;  /* 0x0000002ecf2e7220 */ /* 0x040fe40000400000 */
[C---:B------:R-:W-:Y:S02]  /*f3b0*/  FMUL R35, R207.reuse, R35 ;  /* 0x00000023cf237220 */ /* 0x040fe40000400000 */
[C---:B------:R-:W-:Y:S02]  /*f3c0*/  FMUL R47, R207.reuse, R47 ;  /* 0x0000002fcf2f7220 */ /* 0x040fe40000400000 */
[C---:B------:R-:W-:Y:S02]  /*f3d0*/  FMUL R28, R207.reuse, R28 ;  /* 0x0000001ccf1c7220 */ /* 0x040fe40000400000 */
[----:B------:R-:W-:-:S02]  /*f3e0*/  FMUL R60, R207, R60 ;  /* 0x0000003ccf3c7220 */ /* 0x000fc40000400000 */
[C---:B------:R-:W-:Y:S02]  /*f3f0*/  FMUL R36, R207.reuse, R36 ;  /* 0x00000024cf247220 */ /* 0x040fe40000400000 */
        /* <DEDUP_REMOVED lines=46> */
[----:B------:R-:W-:Y:S01]  /*f6e0*/  FMUL R50, R207, R50 ;  /* 0x00000032cf327220 */ /* 0x000fe20000400000 */
[----:B------:R-:W-:-:S02]  /*f6f0*/  MOV R207, R124 ;  /* 0x0000007c00cf7202 */ /* 0x000fc40000000f00 */
[----:B------:R-:W-:Y:S01]  /*f700*/  MOV R146, R185 ;  /* 0x000000b900927202 */ /* 0x000fe20000000f00 */
[----:B------:R-:W5:Y:S01]  /*f710*/  LDL.LU R124, [R1+0x224] ;  /* 0x00022400017c7983 */ /* 0x000f620000300800 */
[----:B------:R-:W-:Y:S02]  /*f720*/  MOV R199, R129 ;  /* 0x0000008100c77202 */ /* 0x000fe40000000f00 */
[----:B------:R-:W-:Y:S01]  /*f730*/  MOV R185, R128 ;  /* 0x0000008000b97202 */ /* 0x000fe20000000f00 */
[----:B------:R-:W5:Y:S01]  /*f740*/  LDL.LU R129, [R1+0x220] ;  /* 0x0002200001817983 */ /* 0x000f620000300800 */
[----:B------:R-:W-:-:S03]  /*f750*/  @P0 FMUL R208, R208, 0.25 ;  /* 0x3e800000d0d00820 */ /* 0x000fc60000400000 */
[----:B------:R-:W5:Y:S01]  /*f760*/  LDL.LU R128, [R1+0x21c] ;  /* 0x00021c0001807983 */ /* 0x000f620000300800 */
[----:B------:R-:W-:-:S06]  /*f770*/  @!P4 FMUL R208, R208, 16777216 ;  /* 0x4b800000d0d0c820 */ /* 0x000fcc0000400000 */
[----:B------:R-:W0:Y:S01]  /*f780*/  MUFU.RCP R208, R208 ;  /* 0x000000d000d07308 */ /* 0x000e220000001000 */
[----:B------:R-:W-:-:S04]  /*f790*/  @P0 FMUL R188, R188, 0.25 ;  /* 0x3e800000bcbc0820 */ /* 0x000fc80000400000 */
[----:B------:R-:W-:Y:S01]  /*f7a0*/  @!P4 FMUL R188, R188, 16777216 ;  /* 0x4b800000bcbcc820 */ /* 0x000fe20000400000 */
[----:B--2---:R-:W-:-:S03]  /*f7b0*/  MOV R117, R149 ;  /* 0x0000009500757202 */ /* 0x004fc60000000f00 */
[----:B0-----:R-:W-:Y:S02]  /*f7c0*/  FMUL R149, R208, R188 ;  /* 0x000000bcd0957220 */ /* 0x001fe40000400000 */
[----:B------:R-:W2:Y:S01]  /*f7d0*/  LDL R188, [R1+0xf0] ;  /* 0x0000f00001bc7983 */ /* 0x000ea20000100800 */
[----:B---3--:R-:W-:Y:S02]  /*f7e0*/  @P0 FMUL R51, R51, 0.25 ;  /* 0x3e80000033330820 */ /* 0x008fe40000400000 */
[----:B------:R-:W-:Y:S01]  /*f7f0*/  @P0 FMUL R48, R48, 0.25 ;  /* 0x3e80000030300820 */ /* 0x000fe20000400000 */
[----:B------:R-:W-:Y:S01]  /*f800*/  MOV R202, R116 ;  /* 0x0000007400ca7202 */ /* 0x000fe20000000f00 */
[----:B------:R-:W-:Y:S01]  /*f810*/  @P0 FMUL R166, R166, 0.25 ;  /* 0x3e800000a6a60820 */ /* 0x000fe20000400000 */
[----:B------:R-:W-:Y:S01]  /*f820*/  MOV R147, R184 ;  /* 0x000000b800937202 */ /* 0x000fe20000000f00 */
[----:B------:R-:W-:Y:S01]  /*f830*/  @P0 FMUL R163, R163, 0.25 ;  /* 0x3e800000a3a30820 */ /* 0x000fe20000400000 */
[----:B------:R-:W-:Y:S01]  /*f840*/  MOV R131, R152 ;  /* 0x0000009800837202 */ /* 0x000fe20000000f00 */
[----:B------:R-:W-:-:S02]  /*f850*/  @P0 FMUL R162, R162, 0.25 ;  /* 0x3e800000a2a20820 */ /* 0x000fc40000400000 */
[----:B------:R-:W-:Y:S02]  /*f860*/  @P0 FMUL R159, R159, 0.25 ;  /* 0x3e8000009f9f0820 */ /* 0x000fe40000400000 */
[----:B------:R-:W-:Y:S02]  /*f870*/  @P0 FMUL R158, R158, 0.25 ;  /* 0x3e8000009e9e0820 */ /* 0x000fe40000400000 */
[----:B----4-:R-:W-:Y:S01]  /*f880*/  @P0 FMUL R155, R155, 0.25 ;  /* 0x3e8000009b9b0820 */ /* 0x010fe20000400000 */
[----:B------:R-:W-:Y:S01]  /*f890*/  MOV R251, R104 ;  /* 0x0000006800fb7202 */ /* 0x000fe20000000f00 */
[----:B------:R-:W-:Y:S01]  /*f8a0*/  @!P4 FMUL R51, R51, 16777216 ;  /* 0x4b8000003333c820 */ /* 0x000fe20000400000 */
[----:B------:R-:W-:Y:S01]  /*f8b0*/  MOV R250, R87 ;  /* 0x0000005700fa7202 */ /* 0x000fe20000000f00 */
[----:B------:R-:W-:Y:S01]  /*f8c0*/  @!P4 FMUL R48, R48, 16777216 ;  /* 0x4b8000003030c820 */ /* 0x000fe20000400000 */
[----:B------:R-:W-:Y:S02]  /*f8d0*/  MOV R184, R107 ;  /* 0x0000006b00b87202 */ /* 0x000fe40000000f00 */
[----:B------:R-:W-:Y:S01]  /*f8e0*/  MOV R152, R106 ;  /* 0x0000006a00987202 */ /* 0x000fe20000000f00 */
[----:B------:R-:W-:Y:S01]  /*f8f0*/  @!P4 FMUL R166, R166, 16777216 ;  /* 0x4b800000a6a6c820 */ /* 0x000fe20000400000 */
[----:B------:R-:W-:Y:S01]  /*f900*/  MOV R104, R153 ;  /* 0x0000009900687202 */ /* 0x000fe20000000f00 */
[----:B------:R-:W-:Y:S01]  /*f910*/  @!P4 FMUL R163, R163, 16777216 ;  /* 0x4b800000a3a3c820 */ /* 0x000fe20000400000 */
[----:B------:R-:W-:Y:S01]  /*f920*/  MOV R130, R148 ;  /* 0x0000009400827202 */ /* 0x000fe20000000f00 */
[----:B------:R-:W-:Y:S01]  /*f930*/  @!P4 FMUL R162, R162, 16777216 ;  /* 0x4b800000a2a2c820 */ /* 0x000fe20000400000 */
[----:B------:R-:W-:Y:S01]  /*f940*/  MOV R86, R145 ;  /* 0x0000009100567202 */ /* 0x000fe20000000f00 */
[----:B------:R-:W-:-:S02]  /*f950*/  @!P4 FMUL R159, R159, 16777216 ;  /* 0x4b8000009f9fc820 */ /* 0x000fc40000400000 */
[----:B------:R-:W-:Y:S02]  /*f960*/  @!P4 FMUL R158, R158, 16777216 ;  /* 0x4b8000009e9ec820 */ /* 0x000fe40000400000 */
[----:B------:R-:W-:Y:S01]  /*f970*/  @!P4 FMUL R155, R155, 16777216 ;  /* 0x4b8000009b9bc820 */ /* 0x000fe20000400000 */
[----:B------:R-:W-:Y:S01]  /*f980*/  MOV R87, R141 ;  /* 0x0000008d00577202 */ /* 0x000fe20000000f00 */
[C---:B------:R-:W-:Y:S02]  /*f990*/  FMUL R51, R208.reuse, R51 ;  /* 0x00000033d0337220 */ /* 0x040fe40000400000 */
[----:B------:R-:W-:Y:S02]  /*f9a0*/  FMUL R48, R208, R48 ;  /* 0x00000030d0307220 */ /* 0x000fe40000400000 */
[----:B------:R-:W-:Y:S01]  /*f9b0*/  @P0 FMUL R87, R87, 0.25 ;  /* 0x3e80000057570820 */ /* 0x000fe20000400000 */
[----:B------:R-:W-:Y:S01]  /*f9c0*/  MOV R127, R136 ;  /* 0x00000088007f7202 */ /* 0x000fe20000000f00 */
        /* <DEDUP_REMOVED lines=47> */
[----:B------:R-:W-:Y:S01]  /*fcc0*/  FMUL R166, R208, R166 ;  /* 0x000000a6d0a67220 */ /* 0x000fe20000400000 */
[----:B-----5:R-:W-:Y:S02]  /*fcd0*/  MOV R105, R137 ;  /* 0x0000008900697202 */ /* 0x020fe40000000f00 */
[----:B------:R-:W-:-:S02]  /*fce0*/  MOV R126, R132 ;  /* 0x00000084007e7202 */ /* 0x000fc40000000f00 */
[----:B------:R-:W-:Y:S02]  /*fcf0*/  MOV R106, R133 ;  /* 0x00000085006a7202 */ /* 0x000fe40000000f00 */
[----:B------:R-:W-:-:S03]  /*fd00*/  MOV R116, R125 ;  /* 0x0000007d00747202 */ /* 0x000fc60000000f00 */
[----:B------:R-:W-:Y:S02]  /*fd10*/  @P0 FMUL R106, R106, 0.25 ;  /* 0x3e8000006a6a0820 */ /* 0x000fe40000400000 */
[----:B------:R-:W-:Y:S02]  /*fd20*/  @P0 FMUL R126, R126, 0.25 ;  /* 0x3e8000007e7e0820 */ /* 0x000fe40000400000 */
[----:B------:R-:W-:Y:S02]  /*fd30*/  @P0 FMUL R116, R116, 0.25 ;  /* 0x3e80000074740820 */ /* 0x000fe40000400000 */
[----:B------:R-:W-:Y:S02]  /*fd40*/  @P0 FMUL R105, R105, 0.25 ;  /* 0x3e80000069690820 */ /* 0x000fe40000400000 */
[C---:B------:R-:W-:Y:S02]  /*fd50*/  FMUL R163, R208.reuse, R163 ;  /* 0x000000a3d0a37220 */ /* 0x040fe40000400000 */
[----:B------:R-:W-:-:S02]  /*fd60*/  FMUL R158, R208, R158 ;  /* 0x0000009ed09e7220 */ /* 0x000fc40000400000 */
[C---:B------:R-:W-:Y:S02]  /*fd70*/  FMUL R155, R208.reuse, R155 ;  /* 0x0000009bd09b7220 */ /* 0x040fe40000400000 */
[C---:B------:R-:W-:Y:S02]  /*fd80*/  FMUL R162, R208.reuse, R162 ;  /* 0x000000a2d0a27220 */ /* 0x040fe40000400000 */
[----:B------:R-:W-:Y:S01]  /*fd90*/  FMUL R159, R208, R159 ;  /* 0x0000009fd09f7220 */ /* 0x000fe20000400000 */
[----:B------:R-:W-:Y:S01]  /*fda0*/  F2FP.PACK_AB R48, R51, R48 ;  /* 0x000000303330723e */ /* 0x000fe200000000ff */
[----:B------:R-:W-:Y:S01]  /*fdb0*/  @!P4 FMUL R116, R116, 16777216 ;  /* 0x4b8000007474c820 */ /* 0x000fe20000400000 */
        /* <DEDUP_REMOVED lines=56> */
[----:B------:R-:W-:Y:S01]  /*10140*/  @!P4 FMUL R186, R186, 16777216 ;  /* 0x4b800000babac820 */ /* 0x000fe20000400000 */
[----:B------:R-:W-:Y:S02]  /*10150*/  MOV R107, R129 ;  /* 0x00000081006b7202 */ /* 0x000fe40000000f00 */
[----:B------:R-:W-:Y:S01]  /*10160*/  MOV R125, R128 ;  /* 0x00000080007d7202 */ /* 0x000fe20000000f00 */
[----:B------:R-:W-:Y:S02]  /*10170*/  @P0 FMUL R124, R124, 0.25 ;  /* 0x3e8000007c7c0820 */ /* 0x000fe40000400000 */
[----:B------:R-:W-:-:S02]  /*10180*/  @P0 FMUL R107, R107, 0.25 ;  /* 0x3e8000006b6b0820 */ /* 0x000fc40000400000 */
[----:B------:R-:W-:Y:S02]  /*10190*/  @P0 FMUL R125, R125, 0.25 ;  /* 0x3e8000007d7d0820 */ /* 0x000fe40000400000 */
        /* <DEDUP_REMOVED lines=11> */
[----:B------:R-:W-:Y:S01]  /*10250*/  @!P4 FMUL R167, R167, 16777216 ;  /* 0x4b800000a7a7c820 */ /* 0x000fe20000400000 */
[----:B------:R-:W-:Y:S01]  /*10260*/  ISETP.GE.U32.AND P4, PT, R209, 0x7f800000, PT ;  /* 0x7f800000d100780c */ /* 0x000fe20003f86070 */
[----:B------:R0:W-:Y:S04]  /*10270*/  STS.128 [R0], R48 ;  /* 0x0000003000007388 */ /* 0x0001e80000000c00 */
[----:B------:R-:W-:Y:S04]  /*10280*/  STS.128 [R0+0x80], R52 ;  /* 0x0000803400007388 */ /* 0x000fe80000000c00 */
[----:B------:R-:W-:Y:S04]  /*10290*/  STS.128 [R0+0x800], R56 ;  /* 0x0008003800007388 */ /* 0x000fe80000000c00 */
[----:B------:R-:W-:Y:S01]  /*102a0*/  STS.128 [R0+0x880], R120 ;  /* 0x0008807800007388 */ /* 0x000fe20000000c00 */
[----:B0-----:R-:W-:-:S05]  /*102b0*/  @P4 MOV R48, 0x7f800000 ;  /* 0x7f80000000304802 */ /* 0x001fca0000000f00 */
[----:B--2---:R-:W-:Y:S01]  /*102c0*/  @P4 FFMA.FTZ R188, R209, R48, +INF ;  /* 0x7f800000d1bc4423 */ /* 0x004fe20000010030 */
[C---:B------:R-:W-:Y:S02]  /*102d0*/  LOP3.LUT R155, R204.reuse, 0x20, RZ, 0x3c, !PT ;  /* 0x00000020cc9b7812 */ /* 0x040fe400078e3cff */
[----:B------:R-:W-:Y:S01]  /*102e0*/  LOP3.LUT R205, R204, 0x60, RZ, 0x3c, !PT ;  /* 0x00000060cccd7812 */ /* 0x000fe200078e3cff */
[----:B------:R-:W-:Y:S06]  /*102f0*/  BAR.SYNC.DEFER_BLOCKING 0x0 ;  /* 0x0000000000007b1d */ /* 0x000fec0000010000 */
[----:B------:R0:W-:Y:S01]  /*10300*/  @P4 STL [R1+0xf0], R188 ;  /* 0x0000f0bc01004387 */ /* 0x0001e20000100800 */
[----:B------:R-:W-:-:S02]  /*10310*/  F2FP.PACK_AB R48, R26, R27 ;  /* 0x0000001b1a30723e */ /* 0x000fc400000000ff */
[----:B------:R-:W-:Y:S02]  /*10320*/  F2FP.PACK_AB R49, R24, R25 ;  /* 0x000000191831723e */ /* 0x000fe400000000ff */
[----:B------:R-:W-:Y:S02]  /*10330*/  F2FP.PACK_AB R50, R22, R23 ;  /* 0x000000171632723e */ /* 0x000fe400000000ff */
[----:B0-----:R-:W-:Y:S02]  /*10340*/  MOV R188, R252 ;  /* 0x000000fc00bc7202 */ /* 0x001fe40000000f00 */
[----:B------:R-:W-:Y:S02]  /*10350*/  LOP3.LUT R252, R204, 0x40, RZ, 0x3c, !PT ;  /* 0x00000040ccfc7812 */ /* 0x000fe400078e3cff */
[----:B------:R-:W-:Y:S02]  /*10360*/  F2FP.PACK_AB R51, R20, R21 ;  /* 0x000000151433723e */ /* 0x000fe400000000ff */
[----:B------:R-:W0:Y:S04]  /*10370*/  LDS.128 R20, [R204] ;  /* 0x00000000cc147984 */ /* 0x000e280000000c00 */
[----:B------:R-:W1:Y:S04]  /*10380*/  LDS.128 R24, [R155] ;  /* 0x000000009b187984 */ /* 0x000e680000000c00 */
[----:B------:R-:W2:Y:S04]  /*10390*/  LDS.128 R52, [R252] ;  /* 0x00000000fc347984 */ /* 0x000ea80000000c00 */
[----:B------:R-:W3:Y:S04]  /*103a0*/  LDS.128 R56, [R205] ;  /* 0x00000000cd387984 */ /* 0x000ee80000000c00 */
[----:B------:R-:W-:Y:S01]  /*103b0*/  BAR.SYNC.DEFER_BLOCKING 0x0 ;  /* 0x0000000000007b1d */ /* 0x000fe20000010000 */
[----:B------:R-:W-:-:S02]  /*103c0*/  FMUL R182, R208, R182 ;  /* 0x000000b6d0b67220 */ /* 0x000fc40000400000 */
[C---:B------:R-:W-:Y:S02]  /*103d0*/  FMUL R179, R208.reuse, R179 ;  /* 0x000000b3d0b37220 */ /* 0x040fe40000400000 */
[C---:B------:R-:W-:Y:S02]  /*103e0*/  FMUL R178, R208.reuse, R178 ;  /* 0x000000b2d0b27220 */ /* 0x040fe40000400000 */
[C---:B------:R-:W-:Y:S02]  /*103f0*/  FMUL R175, R208.reuse, R175 ;  /* 0x000000afd0af7220 */ /* 0x040fe40000400000 */
[C---:B------:R-:W-:Y:S02]  /*10400*/  FMUL R174, R208.reuse, R174 ;  /* 0x000000aed0ae7220 */ /* 0x040fe40000400000 */
[C---:B------:R-:W-:Y:S02]  /*10410*/  FMUL R171, R208.reuse, R171 ;  /* 0x000000abd0ab7220 */ /* 0x040fe40000400000 */
[----:B------:R-:W-:-:S02]  /*10420*/  FMUL R170, R208, R170 ;  /* 0x000000aad0aa7220 */ /* 0x000fc40000400000 */
[----:B------:R-:W-:Y:S01]  /*10430*/  FMUL R167, R208, R167 ;  /* 0x000000a7d0a77220 */ /* 0x000fe20000400000 */
[----:B------:R-:W-:Y:S02]  /*10440*/  F2FP.PACK_AB R72, R73, R72 ;  /* 0x000000484948723e */ /* 0x000fe400000000ff */
[----:B------:R-:W-:Y:S02]  /*10450*/  F2FP.PACK_AB R73, R108, R74 ;  /* 0x0000004a6c49723e */ /* 0x000fe400000000ff */
[----:B------:R-:W-:Y:S02]  /*10460*/  F2FP.PACK_AB R74, R96, R97 ;  /* 0x00000061604a723e */ /* 0x000fe400000000ff */
[----:B------:R-:W-:Y:S02]  /*10470*/  F2FP.PACK_AB R98, R99, R98 ;  /* 0x000000626362723e */ /* 0x000fe400000000ff */
[----:B------:R-:W-:Y:S02]  /*10480*/  F2FP.PACK_AB R68, R170, R167 ;  /* 0x000000a7aa44723e */ /* 0x000fe400000000ff */
[----:B------:R-:W-:-:S02]  /*10490*/  F2FP.PACK_AB R69, R174, R171 ;  /* 0x000000abae45723e */ /* 0x000fc400000000ff */
[----:B------:R-:W-:Y:S02]  /*104a0*/  F2FP.PACK_AB R70, R178, R175 ;  /* 0x000000afb246723e */ /* 0x000fe400000000ff */
[----:B------:R-:W-:Y:S02]  /*104b0*/  F2FP.PACK_AB R71, R182, R179 ;  /* 0x000000b3b647723e */ /* 0x000fe400000000ff */
[----:B------:R-:W-:Y:S02]  /*104c0*/  F2FP.PACK_AB R75, R75, R92 ;  /* 0x0000005c4b4b723e */ /* 0x000fe400000000ff */
[----:B------:R-:W-:Y:S02]  /*104d0*/  F2FP.PACK_AB R96, R114, R115 ;  /* 0x000000737260723e */ /* 0x000fe400000000ff */
[----:B------:R-:W-:Y:S02]  /*104e0*/  F2FP.PACK_AB R97, R110, R111 ;  /* 0x0000006f6e61723e */ /* 0x000fe400000000ff */
[----:B------:R-:W-:Y:S01]  /*104f0*/  F2FP.PACK_AB R99, R95, R94 ;  /* 0x0000005e5f63723e */ /* 0x000fe200000000ff */
[----:B------:R4:W-:Y:S04]  /*10500*/  STS.128 [R0], R68 ;  /* 0x0000004400007388 */ /* 0x0009e80000000c00 */
[----:B------:R-:W-:Y:S04]  /*10510*/  STS.128 [R0+0x80], R72 ;  /* 0x0000804800007388 */ /* 0x000fe80000000c00 */
[----:B------:R5:W-:Y:S04]  /*10520*/  STS.128 [R0+0x800], R48 ;  /* 0x0008003000007388 */ /* 0x000be80000000c00 */
[----:B------:R-:W-:Y:S04]  /*10530*/  STS.128 [R0+0x880], R96 ;  /* 0x0008806000007388 */ /* 0x000fe80000000c00 */
[----:B------:R-:W-:Y:S01]  /*10540*/  BAR.SYNC.DEFER_BLOCKING 0x0 ;  /* 0x0000000000007b1d */ /* 0x000fe20000010000 */
[----:B------:R-:W-:-:S02]  /*10550*/  F2FP.PACK_AB R89, R89, R102 ;  /* 0x000000665959723e */ /* 0x000fc400000000ff */
[----:B------:R-:W-:Y:S02]  /*10560*/  F2FP.PACK_AB R90, R90, R101 ;  /* 0x000000655a5a723e */ /* 0x000fe400000000ff */
[----:B------:R-:W-:Y:S02]  /*10570*/  F2FP.PACK_AB R91, R91, R100 ;  /* 0x000000645b5b723e */ /* 0x000fe400000000ff */
[----:B----4-:R-:W-:Y:S02]  /*10580*/  F2FP.PACK_AB R68, R220, R103 ;  /* 0x00000067dc44723e */ /* 0x010fe400000000ff */
[----:B-----5:R-:W-:Y:S02]  /*10590*/  F2FP.PACK_AB R48, R10, R19 ;  /* 0x000000130a30723e */ /* 0x020fe400000000ff */
[----:B------:R-:W-:Y:S02]  /*105a0*/  F2FP.PACK_AB R49, R4, R18 ;  /* 0x000000120431723e */ /* 0x000fe400000000ff */
[----:B------:R-:W-:-:S02]  /*105b0*/  F2FP.PACK_AB R50, R7, R17 ;  /* 0x000000110732723e */ /* 0x000fc400000000ff */
[----:B------:R-:W-:Y:S02]  /*105c0*/  F2FP.PACK_AB R51, R8, R16 ;  /* 0x000000100833723e */ /* 0x000fe400000000ff */
[----:B------:R-:W4:Y:S04]  /*105d0*/  LDS.128 R16, [R204] ;  /* 0x00000000cc107984 */ /* 0x000f280000000c00 */
[----:B------:R-:W5:Y:S04]  /*105e0*/  LDS.128 R72, [R155] ;  /* 0x000000009b487984 */ /* 0x000f680000000c00 */
[----:B------:R-:W0:Y:S04]  /*105f0*/  LDS.128 R96, [R252] ;  /* 0x00000000fc607984 */ /* 0x000e280000000c00 */
[----:B------:R-:W0:Y:S04]  /*10600*/  LDS.128 R100, [R205] ;  /* 0x00000000cd647984 */ /* 0x000e280000000c00 */
[----:B------:R-:W-:Y:S01]  /*10610*/  BAR.SYNC.DEFER_BLOCKING 0x0 ;  /* 0x0000000000007b1d */ /* 0x000fe20000010000 */
[----:B------:R-:W-:-:S02]  /*10620*/  F2FP.PACK_AB R69, R222, R221 ;  /* 0x000000ddde45723e */ /* 0x000fc400000000ff */
[----:B------:R-:W-:Y:S02]  /*10630*/  F2FP.PACK_AB R70, R224, R223 ;  /* 0x000000dfe046723e */ /* 0x000fe400000000ff */
[----:B------:R-:W-:-:S05]  /*10640*/  F2FP.PACK_AB R71, R226, R225 ;  /* 0x000000e1e247723e */ /* 0x000fca00000000ff */
[----:B------:R0:W-:Y:S02]  /*10650*/  STS.128 [R0+0x880], R68 ;  /* 0x0008804400007388 */ /* 0x0001e40000000c00 */
[----:B0-----:R-:W-:Y:S02]  /*10660*/  F2FP.PACK_AB R70, R3, R247 ;  /* 0x000000f70346723e */ /* 0x001fe400000000ff */
[----:B------:R-:W2:Y:S01]  /*10670*/  LDL.LU R3, [R1+0x218] ;  /* 0x0002180001037983 */ /* 0x000ea20000300800 */
[C---:B------:R-:W-:Y:S02]  /*10680*/  FMUL R128, R208.reuse, R140 ;  /* 0x0000008cd0807220 */ /* 0x040fe40000400000 */
[C---:B------:R-:W-:Y:S02]  /*10690*/  FMUL R129, R208.reuse, R144 ;  /* 0x00000090d0817220 */ /* 0x040fe40000400000 */
        /* <DEDUP_REMOVED lines=19> */
[----:B------:R-:W-:Y:S01]  /*107d0*/  FMUL R169, R208, R183 ;  /* 0x000000b7d0a97220 */ /* 0x000fe20000400000 */
[----:B------:R-:W-:Y:S02]  /*107e0*/  F2FP.PACK_AB R88, R93, R88 ;  /* 0x000000585d58723e */ /* 0x000fe400000000ff */
[----:B------:R-:W-:-:S02]  /*107f0*/  F2FP.PACK_AB R93, R164, R165 ;  /* 0x000000a5a45d723e */ /* 0x000fc400000000ff */
[----:B------:R-:W-:Y:S02]  /*10800*/  F2FP.PACK_AB R92, R168, R169 ;  /* 0x000000a9a85c723e */ /* 0x000fe400000000ff */
[----:B------:R-:W-:Y:S02]  /*10810*/  F2FP.PACK_AB R94, R160, R161 ;  /* 0x000000a1a05e723e */ /* 0x000fe400000000ff */
[----:B------:R-:W-:Y:S01]  /*10820*/  F2FP.PACK_AB R95, R156, R157 ;  /* 0x0000009d9c5f723e */ /* 0x000fe200000000ff */
[----:B------:R-:W-:Y:S04]  /*10830*/  STS.128 [R0+0x80], R88 ;  /* 0x0000805800007388 */ /* 0x000fe80000000c00 */
[----:B------:R-:W-:Y:S04]  /*10840*/  STS.128 [R0], R92 ;  /* 0x0000005c00007388 */ /* 0x000fe80000000c00 */
[----:B------:R0:W-:Y:S01]  /*10850*/  STS.128 [R0+0x800], R48 ;  /* 0x0008003000007388 */ /* 0x0001e20000000c00 */
[----:B------:R-:W-:-:S02]  /*10860*/  F2FP.PACK_AB R114, R82, R83 ;  /* 0x000000535272723e */ /* 0x000fc400000000ff */
[----:B------:R-:W-:Y:S01]  /*10870*/  F2FP.PACK_AB R115, R80, R81 ;  /* 0x000000515073723e */ /* 0x000fe200000000ff */
[----:B------:R-:W-:Y:S01]  /*10880*/  BAR.SYNC.DEFER_BLOCKING 0x0 ;  /* 0x0000000000007b1d */ /* 0x000fe20000010000 */
[----:B0-----:R-:W-:Y:S02]  /*10890*/  F2FP.PACK_AB R48, R11, R15 ;  /* 0x0000000f0b30723e */ /* 0x001fe400000000ff */
[----:B------:R-:W-:Y:S02]  /*108a0*/  F2FP.PACK_AB R49, R6, R14 ;  /* 0x0000000e0631723e */ /* 0x000fe400000000ff */
[----:B------:R-:W-:Y:S02]  /*108b0*/  F2FP.PACK_AB R50, R5, R13 ;  /* 0x0000000d0532723e */ /* 0x000fe400000000ff */
[----:B------:R-:W-:Y:S01]  /*108c0*/  F2FP.PACK_AB R51, R9, R12 ;  /* 0x0000000c0933723e */ /* 0x000fe200000000ff */
[----:B------:R-:W0:Y:S04]  /*108d0*/  LDS.128 R4, [R204] ;  /* 0x00000000cc047984 */ /* 0x000e280000000c00 */
[----:B------:R-:W0:Y:S04]  /*108e0*/  LDS.128 R8, [R155] ;  /* 0x000000009b087984 */ /* 0x000e280000000c00 */
[----:B------:R-:W0:Y:S04]  /*108f0*/  LDS.128 R12, [R252] ;  /* 0x00000000fc0c7984 */ /* 0x000e280000000c00 */
[----:B------:R-:W0:Y:S04]  /*10900*/  LDS.128 R80, [R205] ;  /* 0x00000000cd507984 */ /* 0x000e280000000c00 */
[----:B------:R-:W-:Y:S01]  /*10910*/  BAR.SYNC.DEFER_BLOCKING 0x0 ;  /* 0x0000000000007b1d */ /* 0x000fe20000010000 */
[C---:B------:R-:W-:Y:S01]  /*10920*/  FMUL R148, R208.reuse, R189 ;  /* 0x000000bdd0947220 */ /* 0x040fe20000400000 */
[----:B------:R-:W-:Y:S01]  /*10930*/  MOV R189, R152 ;  /* 0x0000009800bd7202 */ /* 0x000fe20000000f00 */
        /* <DEDUP_REMOVED lines=10> */
[----:B------:R-:W-:Y:S02]  /*109e0*/  F2FP.PACK_AB R110, R150, R151 ;  /* 0x00000097966e723e */ /* 0x000fe400000000ff */
[----:B------:R-:W-:Y:S02]  /*109f0*/  F2FP.PACK_AB R111, R148, R149 ;  /* 0x00000095946f723e */ /* 0x000fe400000000ff */
[----:B------:R-:W-:Y:S02]  /*10a00*/  F2FP.PACK_AB R68, R237, R236 ;  /* 0x000000eced44723e */ /* 0x000fe400000000ff */
[----:B------:R-:W-:-:S02]  /*10a10*/  F2FP.PACK_AB R69, R240, R239 ;  /* 0x000000eff045723e */ /* 0x000fc400000000ff */
[----:B------:R-:W-:Y:S01]  /*10a20*/  F2FP.PACK_AB R71, R188, R189 ;  /* 0x000000bdbc47723e */ /* 0x000fe200000000ff */
[----:B------:R-:W-:Y:S04]  /*10a30*/  STS.128 [R0], R108 ;  /* 0x0000006c00007388 */ /* 0x000fe80000000c00 */
[----:B------:R-:W-:Y:S04]  /*10a40*/  STS.128 [R0+0x80], R112 ;  /* 0x0000807000007388 */ /* 0x000fe80000000c00 */
[----:B------:R-:W-:Y:S04]  /*10a50*/  STS.128 [R0+0x800], R48 ;  /* 0x0008003000007388 */ /* 0x000fe80000000c00 */
[----:B------:R0:W-:Y:S04]  /*10a60*/  STS.128 [R0+0x880], R68 ;  /* 0x0008804400007388 */ /* 0x0001e80000000c00 */
[----:B------:R-:W-:Y:S01]  /*10a70*/  BAR.SYNC.DEFER_BLOCKING 0x0 ;  /* 0x0000000000007b1d */ /* 0x000fe20000010000 */
[----:B------:R-:W-:-:S02]  /*10a80*/  F2FP.PACK_AB R92, R31, R79 ;  /* 0x0000004f1f5c723e */ /* 0x000fc400000000ff */
[----:B------:R-:W-:Y:S02]  /*10a90*/  F2FP.PACK_AB R93, R29, R78 ;  /* 0x0000004e1d5d723e */ /* 0x000fe400000000ff */
[----:B------:R-:W-:Y:S02]  /*10aa0*/  F2FP.PACK_AB R94, R34, R77 ;  /* 0x0000004d225e723e */ /* 0x000fe400000000ff */
[----:B------:R-:W-:Y:S02]  /*10ab0*/  F2FP.PACK_AB R95, R32, R76 ;  /* 0x0000004c205f723e */ /* 0x000fe400000000ff */
[----:B------:R-:W1:Y:S04]  /*10ac0*/  LDS.128 R76, [R204] ;  /* 0x00000000cc4c7984 */ /* 0x000e680000000c00 */
[----:B------:R-:W1:Y:S04]  /*10ad0*/  LDS.128 R108, [R155] ;  /* 0x000000009b6c7984 */ /* 0x000e680000000c00 */
[----:B------:R-:W1:Y:S04]  /*10ae0*/  LDS.128 R112, [R252] ;  /* 0x00000000fc707984 */ /* 0x000e680000000c00 */
[----:B------:R-:W1:Y:S04]  /*10af0*/  LDS.128 R120, [R205] ;  /* 0x00000000cd787984 */ /* 0x000e680000000c00 */
[----:B------:R-:W-:Y:S01]  /*10b00*/  BAR.SYNC.DEFER_BLOCKING 0x0 ;  /* 0x0000000000007b1d */ /* 0x000fe20000010000 */
[----:B0-----:R-:W-:-:S02]  /*10b10*/  F2FP.PACK_AB R69, R172, R173 ;  /* 0x000000adac45723e */ /* 0x001fc400000000ff */
[----:B------:R-:W-:-:S03]  /*10b20*/  F2FP.PACK_AB R70, R177, R176 ;  /* 0x000000b0b146723e */ /* 0x000fc600000000ff */
[----:B------:R-:W3:Y:S01]  /*10b30*/  LDL.LU R172, [R1+0x134] ;  /* 0x0001340001ac7983 */ /* 0x000ee20000300800 */
[----:B------:R-:W-:-:S03]  /*10b40*/  FMUL R135, R208, R135 ;  /* 0x00000087d0877220 */ /* 0x000fc60000400000 */
[----:B------:R-:W3:Y:S01]  /*10b50*/  LDL.LU R173, [R1+0x130] ;  /* 0x0001300001ad7983 */ /* 0x000ee20000300800 */
[----:B------:R-:W-:-:S03]  /*10b60*/  FMUL R87, R208, R87 ;  /* 0x00000057d0577220 */ /* 0x000fc60000400000 */
[----:B------:R-:W3:Y:S04]  /*10b70*/  LDL.LU R177, [R1+0x13c] ;  /* 0x00013c0001b17983 */ /* 0x000ee80000300800 */
[----:B------:R-:W3:Y:S01]  /*10b80*/  LDL.LU R176, [R1+0x138] ;  /* 0x0001380001b07983 */ /* 0x000ee20000300800 */
[----:B------:R-:W-:-:S03]  /*10b90*/  FMUL R139, R208, R139 ;  /* 0x0000008bd08b7220 */ /* 0x000fc60000400000 */
[----:B------:R0:W-:Y:S01]  /*10ba0*/  STS.128 [R0+0x80], R92 ;  /* 0x0000805c00007388 */ /* 0x0001e20000000c00 */
[C---:B------:R-:W-:Y:S01]  /*10bb0*/  FMUL R104, R208.reuse, R104 ;  /* 0x00000068d0687220 */ /* 0x040fe20000400000 */
[----:B------:R-:W-:Y:S01]  /*10bc0*/  F2FP.PACK_AB R137, R137, R135 ;  /* 0x000000878989723e */ /* 0x000fe200000000ff */
[----:B------:R-:W-:Y:S01]  /*10bd0*/  FMUL R131, R208, R131 ;  /* 0x00000083d0837220 */ /* 0x000fe20000400000 */
[----:B------:R-:W-:Y:S02]  /*10be0*/  F2FP.PACK_AB R135, R87, R128 ;  /* 0x000000805787723e */ /* 0x000fe400000000ff */
[----:B------:R-:W-:Y:S02]  /*10bf0*/  F2FP.PACK_AB R128, R203, R202 ;  /* 0x000000cacb80723e */ /* 0x000fe400000000ff */
[----:B0-----:R-:W-:Y:S02]  /*10c00*/  F2FP.PACK_AB R92, R193, R192 ;  /* 0x000000c0c15c723e */ /* 0x001fe400000000ff */
[----:B------:R-:W3:Y:S01]  /*10c10*/  LDL.LU R193, [R1+0x14c] ;  /* 0x00014c0001c17983 */ /* 0x000ee20000300800 */
[----:B------:R-:W-:-:S03]  /*10c20*/  F2FP.PACK_AB R93, R197, R200 ;  /* 0x000000c8c55d723e */ /* 0x000fc600000000ff */
[----:B------:R-:W3:Y:S01]  /*10c30*/  LDL.LU R192, [R1+0x148] ;  /* 0x0001480001c07983 */ /* 0x000ee20000300800 */
[----:B------:R-:W-:-:S03]  /*10c40*/  F2FP.PACK_AB R94, R207, R195 ;  /* 0x000000c3cf5e723e */ /* 0x000fc600000000ff */
[----:B------:R-:W3:Y:S01]  /*10c50*/  LDL.LU R197, [R1+0x1c] ;  /* 0x00001c0001c57983 */ /* 0x000ee20000300800 */
[----:B------:R-:W-:-:S03]  /*10c60*/  F2FP.PACK_AB R95, R199, R198 ;  /* 0x000000c6c75f723e */ /* 0x000fc600000000ff */
[----:B------:R-:W3:Y:S04]  /*10c70*/  LDL.LU R200, [R1+0x14] ;  /* 0x0000140001c87983 */ /* 0x000ee80000300800 */
[----:B------:R-:W3:Y:S01]  /*10c80*/  LDL.LU R207, [R1+0x154] ;  /* 0x0001540001cf7983 */ /* 0x000ee20000300800 */
[----:B------:R-:W-:-:S03]  /*10c90*/  F2FP.PACK_AB R71, R185, R184 ;  /* 0x000000b8b947723e */ /* 0x000fc600000000ff */
[----:B------:R-:W3:Y:S01]  /*10ca0*/  LDL.LU R195, [R1+0x150] ;  /* 0x0001500001c37983 */ /* 0x000ee20000300800 */
[----:B------:R-:W-:-:S03]  /*10cb0*/  F2FP.PACK_AB R136, R136, R139 ;  /* 0x0000008b8888723e */ /* 0x000fc600000000ff */
[----:B------:R-:W3:Y:S01]  /*10cc0*/  LDL.LU R199, [R1+0xd4] ;  /* 0x0000d40001c77983 */ /* 0x000ee20000300800 */
[----:B------:R-:W-:-:S03]  /*10cd0*/  F2FP.PACK_AB R139, R132, R133 ;  /* 0x00000085848b723e */ /* 0x000fc600000000ff */
[----:B------:R-:W3:Y:S01]  /*10ce0*/  LDL.LU R198, [R1+0xd0] ;  /* 0x0000d00001c67983 */ /* 0x000ee20000300800 */
[----:B------:R-:W-:-:S03]  /*10cf0*/  MOV R184, R251 ;  /* 0x000000fb00b87202 */ /* 0x000fc60000000f00 */
[----:B------:R-:W3:Y:S01]  /*10d00*/  LDL.LU R203, [R1+0x15c] ;  /* 0x00015c0001cb7983 */ /* 0x000ee20000300800 */
[----:B------:R-:W-:Y:S02]  /*10d10*/  F2FP.PACK_AB R132, R104, R131 ;  /* 0x000000836884723e */ /* 0x000fe400000000ff */
[----:B------:R-:W-:Y:S01]  /*10d20*/  MOV R185, R250 ;  /* 0x000000fa00b97202 */ /* 0x000fe20000000f00 */
[----:B------:R-:W3:Y:S04]  /*10d30*/  LDL.LU R202, [R1+0x158] ;  /* 0x0001580001ca7983 */ /* 0x000ee80000300800 */
[----:B------:R-:W3:Y:S04]  /*10d40*/  LDL.LU R251, [R1+0xdc] ;  /* 0x0000dc0001fb7983 */ /* 0x000ee80000300800 */
[----:B------:R-:W3:Y:S01]  /*10d50*/  LDL.LU R250, [R1+0xd8] ;  /* 0x0000d80001fa7983 */ /* 0x000ee20000300800 */
[----:B--2---:R-:W-:-:S03]  /*10d60*/  F2FP.PACK_AB R131, R3, R2 ;  /* 0x000000020383723e */ /* 0x004fc600000000ff */
[----:B------:R-:W2:Y:S04]  /*10d70*/  LDL.LU R3, [R1+0x214] ;  /* 0x0002140001037983 */ /* 0x000ea80000300800 */
[----:B------:R-:W2:Y:S01]  /*10d80*/  LDL.LU R2, [R1+0x210] ;  /* 0x0002100001027983 */ /* 0x000ea20000300800 */
[C---:B------:R-:W-:Y:S02]  /*10d90*/  FMUL R142, R208.reuse, R142 ;  /* 0x0000008ed08e7220 */ /* 0x040fe40000400000 */
[C---:B------:R-:W-:Y:S02]  /*10da0*/  FMUL R143, R208.reuse, R143 ;  /* 0x0000008fd08f7220 */ /* 0x040fe40000400000 */
[C---:B------:R-:W-:Y:S02]  /*10db0*/  FMUL R146, R208.reuse, R146 ;  /* 0x00000092d0927220 */ /* 0x040fe40000400000 */
[----:B------:R-:W-:Y:S01]  /*10dc0*/  FMUL R147, R208, R147 ;  /* 0x00000093d0937220 */ /* 0x000fe20000400000 */
[----:B------:R-:W-:-:S02]  /*10dd0*/  F2FP.PACK_AB R89, R144, R145 ;  /* 0x000000919059723e */ /* 0x000fc400000000ff */
[----:B------:R-:W-:Y:S02]  /*10de0*/  F2FP.PACK_AB R90, R142, R143 ;  /* 0x0000008f8e5a723e */ /* 0x000fe400000000ff */
[----:B------:R-:W-:Y:S02]  /*10df0*/  F2FP.PACK_AB R88, R146, R147 ;  /* 0x000000939258723e */ /* 0x000fe400000000ff */
[----:B------:R-:W-:Y:S02]  /*10e00*/  F2FP.PACK_AB R91, R140, R141 ;  /* 0x0000008d8c5b723e */ /* 0x000fe400000000ff */
[----:B------:R-:W-:Y:S02]  /*10e10*/  F2FP.PACK_AB R48, R213, R206 ;  /* 0x000000ced530723e */ /* 0x000fe400000000ff */
[----:B------:R-:W-:Y:S02]  /*10e20*/  F2FP.PACK_AB R68, R180, R181 ;  /* 0x000000b5b444723e */ /* 0x000fe400000000ff */
[----:B------:R-:W-:-:S02]  /*10e30*/  F2FP.PACK_AB R49, R215, R214 ;  /* 0x000000d6d731723e */ /* 0x000fc400000000ff */
[----:B------:R-:W-:Y:S02]  /*10e40*/  F2FP.PACK_AB R50, R217, R216 ;  /* 0x000000d8d932723e */ /* 0x000fe400000000ff */
[----:B------:R-:W-:Y:S01]  /*10e50*/  F2FP.PACK_AB R51, R219, R218 ;  /* 0x000000dadb33723e */ /* 0x000fe200000000ff */
[----:B------:R-:W-:Y:S04]  /*10e60*/  STS.128 [R0], R88 ;  /* 0x0000005800007388 */ /* 0x000fe80000000c00 */
[----:B------:R-:W-:Y:S04]  /*10e70*/  STS.128 [R0+0x800], R48 ;  /* 0x0008003000007388 */ /* 0x000fe80000000c00 */
[----:B------:R-:W-:Y:S04]  /*10e80*/  STS.128 [R0+0x880], R68 ;  /* 0x0008804400007388 */ /* 0x000fe80000000c00 */
[----:B------:R-:W-:Y:S01]  /*10e90*/  BAR.SYNC.DEFER_BLOCKING 0x0 ;  /* 0x0000000000007b1d */ /* 0x000fe20000010000 */
[----:B------:R-:W-:-:S02]  /*10ea0*/  F2FP.PACK_AB R140, R33, R67 ;  /* 0x00000043218c723e */ /* 0x000fc400000000ff */
[----:B------:R-:W-:Y:S02]  /*10eb0*/  F2FP.PACK_AB R141, R41, R66 ;  /* 0x00000042298d723e */ /* 0x000fe400000000ff */
[----:B------:R-:W-:Y:S02]  /*10ec0*/  F2FP.PACK_AB R142, R42, R65 ;  /* 0x000000412a8e723e */ /* 0x000fe400000000ff */
[----:B------:R-:W-:Y:S01]  /*10ed0*/  F2FP.PACK_AB R143, R43, R64 ;  /* 0x000000402b8f723e */ /* 0x000fe200000000ff */
[C---:B------:R-:W-:Y:S01]  /*10ee0*/  FMUL R138, R208.reuse, R138 ;  /* 0x0000008ad08a7220 */ /* 0x040fe20000400000 */
[----:B------:R-:W0:Y:S04]  /*10ef0*/  LDS.128 R48, [R204] ;  /* 0x00000000cc307984 */ /* 0x000e280000000c00 */
[----:B------:R-:W0:Y:S04]  /*10f00*/  LDS.128 R88, [R155] ;  /* 0x000000009b587984 */ /* 0x000e280000000c00 */
[----:B------:R-:W0:Y:S04]  /*10f10*/  LDS.128 R68, [R252] ;  /* 0x00000000fc447984 */ /* 0x000e280000000c00 */
[----:B------:R-:W0:Y:S04]  /*10f20*/  LDS.128 R64, [R205] ;  /* 0x00000000cd407984 */ /* 0x000e280000000c00 */
[----:B------:R-:W-:Y:S01]  /*10f30*/  BAR.SYNC.DEFER_BLOCKING 0x0 ;  /* 0x0000000000007b1d */ /* 0x000fe20000010000 */
[----:B------:R-:W-:-:S02]  /*10f40*/  FMUL R134, R208, R134 ;  /* 0x00000086d0867220 */ /* 0x000fc40000400000 */
[C---:B------:R-:W-:Y:S02]  /*10f50*/  FMUL R105, R208.reuse, R105 ;  /* 0x00000069d0697220 */ /* 0x040fe40000400000 */
[----:B------:R-:W-:Y:S01]  /*10f60*/  FMUL R127, R208, R127 ;  /* 0x0000007fd07f7220 */ /* 0x000fe20000400000 */
[----:B------:R-:W-:-:S05]  /*10f70*/  F2FP.PACK_AB R138, R138, R134 ;  /* 0x000000868a8a723e */ /* 0x000fca00000000ff */
[----:B------:R0:W-:Y:S02]  /*10f80*/  STS.128 [R0], R136 ;  /* 0x0000008800007388 */ /* 0x0001e40000000c00 */
[----:B0-----:R-:W-:Y:S02]  /*10f90*/  F2FP.PACK_AB R136, R105, R127 ;  /* 0x0000007f6988723e */ /* 0x001fe400000000ff */
[----:B--2---:R-:W-:Y:S02]  /*10fa0*/  F2FP.PACK_AB R127, R2, R3 ;  /* 0x00000003027f723e */ /* 0x004fe400000000ff */
[----:B------:R-:W2:Y:S04]  /*10fb0*/  LDL.LU R2, [R1+0x20c] ;  /* 0x00020c0001027983 */ /* 0x000ea80000300800 */
[----:B------:R-:W4:Y:S01]  /*10fc0*/  LDL.LU R3, [R1+0x208] ;  /* 0x0002080001037983 */ /* 0x000f220000300800 */
[----:B------:R-:W-:-:S02]  /*10fd0*/  F2FP.PACK_AB R229, R230, R229 ;  /* 0x000000e5e6e5723e */ /* 0x000fc400000000ff */
[----:B------:R-:W-:Y:S02]  /*10fe0*/  F2FP.PACK_AB R230, R232, R231 ;  /* 0x000000e7e8e6723e */ /* 0x000fe400000000ff */
[----:B------:R-:W-:Y:S02]  /*10ff0*/  F2FP.PACK_AB R228, R228, R227 ;  /* 0x000000e3e4e4723e */ /* 0x000fe400000000ff */
[----:B------:R-:W-:Y:S01]  /*11000*/  F2FP.PACK_AB R231, R234, R233 ;  /* 0x000000e9eae7723e */ /* 0x000fe200000000ff */
[----:B------:R0:W-:Y:S04]  /*11010*/  STS.128 [R0+0x80], R140 ;  /* 0x0000808c00007388 */ /* 0x0001e80000000c00 */
[----:B------:R-:W-:Y:S04]  /*11020*/  STS.128 [R0+0x800], R228 ;  /* 0x000800e400007388 */ /* 0x000fe80000000c00 */
[----:B------:R-:W-:Y:S04]  /*11030*/  STS.128 [R0+0x880], R92 ;  /* 0x0008805c00007388 */ /* 0x000fe80000000c00 */
[----:B------:R-:W-:Y:S01]  /*11040*/  BAR.SYNC.DEFER_BLOCKING 0x0 ;  /* 0x0000000000007b1d */ /* 0x000fe20000010000 */
[----:B------:R-:W-:Y:S01]  /*11050*/  FMUL R86, R208, R86 ;  /* 0x00000056d0567220 */ /* 0x000fe20000400000 */
[----:B------:R-:W-:-:S02]  /*11060*/  F2FP.PACK_AB R144, R39, R63 ;  /* 0x0000003f2790723e */ /* 0x000fc400000000ff */
[----:B------:R-:W-:Y:S02]  /*11070*/  F2FP.PACK_AB R145, R40, R62 ;  /* 0x0000003e2891723e */ /* 0x000fe400000000ff */
        /* <DEDUP_REMOVED lines=8> */
[----:B------:R-:W-:-:S02]  /*11100*/  FMUL R117, R208, R117 ;  /* 0x00000075d0757220 */ /* 0x000fc40000400000 */
[----:B------:R-:W-:Y:S01]  /*11110*/  FMUL R130, R208, R130 ;  /* 0x00000082d0827220 */ /* 0x000fe20000400000 */
[----:B------:R-:W-:Y:S02]  /*11120*/  F2FP.PACK_AB R241, R242, R241 ;  /* 0x000000f1f2f1723e */ /* 0x000fe400000000ff */
[----:B------:R-:W-:Y:S02]  /*11130*/  F2FP.PACK_AB R242, R244, R243 ;  /* 0x000000f3f4f2723e */ /* 0x000fe400000000ff */
[----:B------:R-:W-:Y:S02]  /*11140*/  F2FP.PACK_AB R133, R117, R130 ;  /* 0x000000827585723e */ /* 0x000fe400000000ff */
[----:B------:R-:W-:Y:S02]  /*11150*/  F2FP.PACK_AB R240, R238, R235 ;  /* 0x000000ebeef0723e */ /* 0x000fe400000000ff */
[----:B---3--:R-:W-:Y:S02]  /*11160*/  F2FP.PACK_AB R129, R172, R173 ;  /* 0x000000adac81723e */ /* 0x008fe400000000ff */
[----:B------:R-:W-:-:S02]  /*11170*/  F2FP.PACK_AB R130, R177, R176 ;  /* 0x000000b0b182723e */ /* 0x000fc400000000ff */
[----:B------:R-:W-:Y:S01]  /*11180*/  F2FP.PACK_AB R243, R246, R245 ;  /* 0x000000f5f6f3723e */ /* 0x000fe200000000ff */
[----:B------:R3:W-:Y:S04]  /*11190*/  STS.128 [R0], R132 ;  /* 0x0000008400007388 */ /* 0x0007e80000000c00 */
[----:B------:R-:W-:Y:S04]  /*111a0*/  STS.128 [R0+0x80], R144 ;  /* 0x0000809000007388 */ /* 0x000fe80000000c00 */
[----:B------:R-:W-:Y:S04]  /*111b0*/  STS.128 [R0+0x800], R240 ;  /* 0x000800f000007388 */ /* 0x000fe80000000c00 */
[----:B------:R1:W-:Y:S01]  /*111c0*/  STS.128 [R0+0x880], R128 ;  /* 0x0008808000007388 */ /* 0x0003e20000000c00 */
[----:B------:R-:W-:-:S02]  /*111d0*/  FMUL R107, R208, R107 ;  /* 0x0000006bd06b7220 */ /* 0x000fc40000400000 */
[C---:B------:R-:W-:Y:S02]  /*111e0*/  FMUL R125, R208.reuse, R125 ;  /* 0x0000007dd07d7220 */ /* 0x040fe40000400000 */
[C---:B------:R-:W-:Y:S02]  /*111f0*/  FMUL R106, R208.reuse, R106 ;  /* 0x0000006ad06a7220 */ /* 0x040fe40000400000 */
[----:B------:R-:W-:Y:S01]  /*11200*/  FMUL R126, R208, R126 ;  /* 0x0000007ed07e7220 */ /* 0x000fe20000400000 */
[----:B0-----:R-:W-:Y:S01]  /*11210*/  F2FP.PACK_AB R140, R35, R47 ;  /* 0x0000002f238c723e */ /* 0x001fe200000000ff */
[----:B------:R-:W-:Y:S01]  /*11220*/  BAR.SYNC.DEFER_BLOCKING 0x0 ;  /* 0x0000000000007b1d */ /* 0x000fe20000010000 */
[----:B------:R-:W-:Y:S02]  /*11230*/  F2FP.PACK_AB R141, R30, R46 ;  /* 0x0000002e1e8d723e */ /* 0x000fe400000000ff */
[----:B------:R-:W-:Y:S02]  /*11240*/  F2FP.PACK_AB R137, R106, R126 ;  /* 0x0000007e6a89723e */ /* 0x000fe400000000ff */
[----:B------:R-:W-:-:S02]  /*11250*/  F2FP.PACK_AB R138, R107, R125 ;  /* 0x0000007d6b8a723e */ /* 0x000fc400000000ff */
        /* <DEDUP_REMOVED lines=17> */
[----:B------:R-:W-:Y:S01]  /*11370*/  MOV R28, c[0x0][0x1c8] ;  /* 0x00007200001c7a02 */ /* 0x000fe20000000f00 */
[----:B------:R-:W-:Y:S04]  /*11380*/  STS.128 [R0], R136 ;  /* 0x0000008800007388 */ /* 0x000fe80000000c00 */
[----:B------:R-:W-:Y:S04]  /*11390*/  STS.128 [R0+0x80], R140 ;  /* 0x0000808c00007388 */ /* 0x000fe80000000c00 */
[----:B------:R0:W-:Y:S04]  /*113a0*/  STS.128 [R0+0x800], R116 ;  /* 0x0008007400007388 */ /* 0x0001e80000000c00 */
[----:B------:R5:W-:Y:S04]  /*113b0*/  STS.128 [R0+0x880], R124 ;  /* 0x0008807c00007388 */ /* 0x000be80000000c00 */
[----:B------:R-:W-:Y:S01]  /*113c0*/  BAR.SYNC.DEFER_BLOCKING 0x0 ;  /* 0x0000000000007b1d */ /* 0x000fe20000010000 */
[C---:B------:R-:W-:Y:S01]  /*113d0*/  SHF.L.U32 R29, R28.reuse, 0x1, RZ ;  /* 0x000000011c1d7819 */ /* 0x040fe200000006ff */
[C---:B---3--:R-:W-:Y:S01]  /*113e0*/  IMAD R133, R28.reuse, 0x6, RZ ;  /* 0x000000061c857824 */ /* 0x048fe200078e02ff */
[----:B-1----:R-:W-:-:S02]  /*113f0*/  LEA R131, R28, R28, 0x1 ;  /* 0x0000001c1c837211 */ /* 0x002fc400078e08ff */
[----:B------:R-:W-:Y:S02]  /*11400*/  PRMT R130, R20, 0x7632, R130 ;  /* 0x0000763214827816 */ /* 0x000fe40000000082 */
[C---:B0-----:R-:W-:Y:S01]  /*11410*/  SHF.L.U32 R119, R28.reuse, 0x2, RZ ;  /* 0x000000021c777819 */ /* 0x041fe200000006ff */
[----:B------:R-:W-:Y:S01]  /*11420*/  IMAD R135, R28, 0xc, RZ ;  /* 0x0000000c1c877824 */ /* 0x000fe200078e02ff */
[----:B-----5:R-:W-:Y:S01]  /*11430*/  PRMT R0, R24, 0x7632, R0 ;  /* 0x0000763218007816 */ /* 0x020fe20000000000 */
[C---:B------:R-:W-:Y:S01]  /*11440*/  IMAD R137, R28.reuse, 0xe, RZ ;  /* 0x0000000e1c897824 */ /* 0x040fe200078e02ff */
[C---:B------:R-:W-:Y:S01]  /*11450*/  LEA R127, R28.reuse, -R28, 0x3 ;  /* 0x8000001c1c7f7211 */ /* 0x040fe200078e18ff */
        /* <DEDUP_REMOVED lines=9> */
[----:B------:R-:W-:Y:S01]  /*114f0*/  IMAD R165, R28, 0x34, RZ ;  /* 0x000000341ca57824 */ /* 0x000fe200078e02ff */
[----:B--2---:R-:W-:-:S04]  /*11500*/  IADD3 R30, P5, R29, R2, RZ ;  /* 0x000000021d1e7210 */ /* 0x004fc80007fbe0ff */
[CC--:B----4-:R-:W-:Y:S02]  /*11510*/  LEA.HI.X.SX32 R31, R28.reuse, R3.reuse, 0x1, P5 ;  /* 0x000000031c1f7211 */ /* 0x0d0fe400028f0eff */
[-C--:B------:R-:W-:Y:S02]  /*11520*/  IADD3 R116, P5, R133, R2.reuse, RZ ;  /* 0x0000000285747210 */ /* 0x080fe40007fbe0ff */
[CC--:B------:R-:W-:Y:S02]  /*11530*/  LEA R128, P4, R28.reuse, R2.reuse, 0x2 ;  /* 0x000000021c807211 */ /* 0x0c0fe400078810ff */
[-C--:B------:R-:W-:Y:S01]  /*11540*/  LEA.HI.X.SX32 R117, R131, R3.reuse, 0x1, P5 ;  /* 0x0000000383757211 */ /* 0x080fe200028f0eff */
[C---:B------:R-:W-:Y:S01]  /*11550*/  IMAD R131, R28.reuse, 0xa, RZ ;  /* 0x0000000a1c837824 */ /* 0x040fe200078e02ff */
[----:B------:R-:W-:Y:S01]  /*11560*/  LEA R118, P6, R28, R2, 0x3 ;  /* 0x000000021c767211 */ /* 0x000fe200078c18ff */
[----:B------:R-:W-:Y:S01]  /*11570*/  STG.E.U16 [R2.64], R20 ;  /* 0x0000001402007986 */ /* 0x000fe2000c101506 */
[----:B------:R-:W-:-:S02]  /*11580*/  LEA.HI.X.SX32 R129, R29, R3, 0x1, P4 ;  /* 0x000000031d817211 */ /* 0x000fc400020f0eff */
[----:B------:R-:W-:Y:S01]  /*11590*/  LEA.HI.X.SX32 R119, R119, R3, 0x1, P6 ;  /* 0x0000000377777211 */ /* 0x000fe200030f0eff */
[----:B------:R0:W-:Y:S01]  /*115a0*/  STG.E.U16 [R30.64], R130 ;  /* 0x000000821e007986 */ /* 0x0001e2000c101506 */
[----:B------:R-:W-:Y:S02]  /*115b0*/  LEA R29, R28, R28, 0x2 ;  /* 0x0000001c1c1d7211 */ /* 0x000fe400078e10ff */
[-C--:B------:R-:W-:Y:S01]  /*115c0*/  IADD3 R124, P4, R135, R2.reuse, RZ ;  /* 0x00000002877c7210 */ /* 0x080fe20007f9e0ff */
[----:B------:R1:W-:Y:S04]  /*115d0*/  STG.E.U16 [R128.64], R24 ;  /* 0x0000001880007986 */ /* 0x0003e8000c101506 */
[----:B------:R2:W-:Y:S01]  /*115e0*/  STG.E.U16 [R116.64], R0 ;  /* 0x0000000074007986 */ /* 0x0005e2000c101506 */
[----:B0-----:R-:W-:-:S03]  /*115f0*/  IADD3 R30, P5, R131, R2, RZ ;  /* 0x00000002831e7210 */ /* 0x001fc60007fbe0ff */
[----:B------:R0:W-:Y:S01]  /*11600*/  STG.E.U16 [R118.64], R52 ;  /* 0x0000003476007986 */ /* 0x0001e2000c101506 */
[----:B------:R-:W-:Y:S02]  /*11610*/  PRMT R20, R52, 0x7632, R20 ;  /* 0x0000763234147816 */ /* 0x000fe40000000014 */
[-C--:B------:R-:W-:Y:S01]  /*11620*/  LEA.HI.X.SX32 R31, R29, R3.reuse, 0x1, P5 ;  /* 0x000000031d1f7211 */ /* 0x080fe200028f0eff */
[C---:B-1----:R-:W-:Y:S01]  /*11630*/  IMAD R129, R28.reuse, 0x12, RZ ;  /* 0x000000121c817824 */ /* 0x042fe200078e02ff */
[C---:B------:R-:W-:Y:S02]  /*11640*/  SHF.L.U32 R29, R28.reuse, 0x3, RZ ;  /* 0x000000031c1d7819 */ /* 0x040fe400000006ff */
[-C--:B--2---:R-:W-:Y:S02]  /*11650*/  IADD3 R116, P5, R137, R2.reuse, RZ ;  /* 0x0000000289747210 */ /* 0x084fe40007fbe0ff */
[-C--:B------:R-:W-:Y:S02]  /*11660*/  LEA.HI.X.SX32 R125, R133, R3.reuse, 0x1, P4 ;  /* 0x00000003857d7211 */ /* 0x080fe400020f0eff */
[C---:B0-----:R-:W-:Y:S01]  /*11670*/  LEA R118, P6, R28.reuse, R2, 0x4 ;  /* 0x000000021c767211 */ /* 0x041fe200078c20ff */
[----:B------:R-:W-:Y:S01]  /*11680*/  IMAD R133, R28, 0x14, RZ ;  /* 0x000000141c857824 */ /* 0x000fe200078e02ff */
[----:B------:R0:W-:Y:S01]  /*11690*/  STG.E.U16 [R30.64], R20 ;  /* 0x000000141e007986 */ /* 0x0001e2000c101506 */
[----:B------:R-:W-:-:S02]  /*116a0*/  LEA.HI.X.SX32 R117, R127, R3, 0x1, P5 ;  /* 0x000000037f757211 */ /* 0x000fc400028f0eff */
[-C--:B------:R-:W-:Y:S02]  /*116b0*/  LEA.HI.X.SX32 R119, R29, R3.reuse, 0x1, P6 ;  /* 0x000000031d777211 */ /* 0x080fe400030f0eff */
[----:B------:R-:W-:Y:S02]  /*116c0*/  PRMT R0, R56, 0x7632, R0 ;  /* 0x0000763238007816 */ /* 0x000fe40000000000 */
[C---:B------:R-:W-:Y:S01]  /*116d0*/  LEA R29, R28.reuse, R28, 0x3 ;  /* 0x0000001c1c1d7211 */ /* 0x040fe200078e18ff */
[----:B------:R-:W-:Y:S01]  /*116e0*/  STG.E.U16 [R124.64], R56 ;  /* 0x000000387c007986 */ /* 0x000fe2000c101506 */
[-C--:B------:R-:W-:Y:S02]  /*116f0*/  IADD3 R126, P4, R133, R2.reuse, RZ ;  /* 0x00000002857e7210 */ /* 0x080fe40007f9e0ff */
[----:B0-----:R-:W-:Y:S01]  /*11700*/  IADD3 R30, P5, R129, R2, RZ ;  /* 0x00000002811e7210 */ /* 0x001fe20007fbe0ff */
[----:B------:R0:W-:Y:S03]  /*11710*/  STG.E.U16 [R116.64], R0 ;  /* 0x0000000074007986 */ /* 0x0001e6000c101506 */
[----:B------:R-:W-:Y:S01]  /*11720*/  LEA.HI.X.SX32 R31, R29, R3, 0x1, P5 ;  /* 0x000000031d1f7211 */ /* 0x000fe200028f0eff */
[----:B------:R-:W-:Y:S01]  /*11730*/  IMAD R29, R28, 0xb, RZ ;  /* 0x0000000b1c1d7824 */ /* 0x000fe200078e02ff */
[----:B------:R-:W-:-:S02]  /*11740*/  PRMT R24, R21, 0x7632, R24 ;  /* 0x0000763215187816 */ /* 0x000fc40000000018 */
[-C--:B------:R-:W-:Y:S02]  /*11750*/  IADD3 R20, P6, R141, R2.reuse, RZ ;  /* 0x000000028d147210 */ /* 0x080fe40007fde0ff */
[-C--:B------:R-:W-:Y:S01]  /*11760*/  LEA.HI.X.SX32 R127, R131, R3.reuse, 0x1, P4 ;  /* 0x00000003837f7211 */ /* 0x080fe200020f0eff */
[C---:B------:R-:W-:Y:S01]  /*11770*/  IMAD R131, R28.reuse, 0x1a, RZ ;  /* 0x0000001a1c837824 */ /* 0x040fe200078e02ff */
[----:B0-----:R-:W-:Y:S01]  /*11780*/  IADD3 R116, P5, R139, R2, RZ ;  /* 0x000000028b747210 */ /* 0x001fe20007fbe0ff */
[----:B------:R0:W-:Y:S01]  /*11790*/  STG.E.U16 [R118.64], R21 ;  /* 0x0000001576007986 */ /* 0x0001e2000c101506 */
[----:B------:R-:W-:Y:S02]  /*117a0*/  PRMT R0, R25, 0x7632, R0 ;  /* 0x0000763219007816 */ /* 0x000fe40000000000 */
[----:B------:R-:W-:Y:S01]  /*117b0*/  LEA.HI.X.SX32 R117, R29, R3, 0x1, P5 ;  /* 0x000000031d757211 */ /* 0x000fe200028f0eff */
[----:B------:R1:W-:Y:S01]  /*117c0*/  STG.E.U16 [R30.64], R24 ;  /* 0x000000181e007986 */ /* 0x0003e2000c101506 */
[----:B------:R-:W-:-:S03]  /*117d0*/  IMAD R29, R28, 0xd, RZ ;  /* 0x0000000d1c1d7824 */ /* 0x000fc600078e02ff */
[----:B------:R-:W-:Y:S01]  /*117e0*/  STG.E.U16 [R126.64], R25 ;  /* 0x000000197e007986 */ /* 0x000fe2000c101506 */
[----:B0-----:R-:W-:Y:S01]  /*117f0*/  LEA.HI.X.SX32 R21, R135, R3, 0x1, P6 ;  /* 0x0000000387157211 */ /* 0x001fe200030f0eff */
[----:B------:R-:W-:Y:S02]  /*11800*/  IMAD R135, R28, 0x1c, RZ ;  /* 0x0000001c1c877824 */ /* 0x000fe400078e02ff */
[----:B------:R-:W-:Y:S01]  /*11810*/  STG.E.U16 [R116.64], R0 ;  /* 0x0000000074007986 */ /* 0x000fe2000c101506 */
[----:B-1----:R-:W-:-:S03]  /*11820*/  IADD3 R30, P5, R131, R2, RZ ;  /* 0x00000002831e7210 */ /* 0x002fc60007fbe0ff */
[----:B------:R0:W-:Y:S01]  /*11830*/  STG.E.U16 [R20.64], R53 ;  /* 0x0000003514007986 */ /* 0x0001e2000c101506 */
[----:B------:R-:W-:Y:S02]  /*11840*/  IADD3 R118, P4, R135, R2, RZ ;  /* 0x0000000287767210 */ /* 0x000fe40007f9e0ff */
[----:B------:R-:W-:Y:S02]  /*11850*/  LEA.HI.X.SX32 R31, R29, R3, 0x1, P5 ;  /* 0x000000031d1f7211 */ /* 0x000fe400028f0eff */
[C---:B------:R-:W-:Y:S02]  /*11860*/  LEA R125, R28.reuse, -R28, 0x4 ;  /* 0x8000001c1c7d7211 */ /* 0x040fe400078e20ff */
[----:B------:R-:W-:Y:S02]  /*11870*/  IADD3 R24, P5, R145, R2, RZ ;  /* 0x0000000291187210 */ /* 0x000fe40007fbe0ff */
[----:B------:R-:W-:Y:S02]  /*11880*/  SHF.L.U32 R29, R28, 0x4, RZ ;  /* 0x000000041c1d7819 */ /* 0x000fe400000006ff */
[----:B0-----:R-:W-:-:S02]  /*11890*/  PRMT R21, R53, 0x7632, R21 ;  /* 0x0000763235157816 */ /* 0x001fc40000000015 */
[C---:B------:R-:W-:Y:S02]  /*118a0*/  LEA R20, P6, R28.reuse, R2, 0x5 ;  /* 0x000000021c147211 */ /* 0x040fe400078c28ff */
[-C--:B------:R-:W-:Y:S01]  /*118b0*/  LEA.HI.X.SX32 R119, R137, R3.reuse, 0x1, P4 ;  /* 0x0000000389777211 */ /* 0x080fe200020f0eff */
[----:B------:R0:W-:Y:S01]  /*118c0*/  STG.E.U16 [R30.64], R21 ;  /* 0x000000151e007986 */ /* 0x0001e2000c101506 */
[----:B------:R-:W-:Y:S01]  /*118d0*/  LEA.HI.X.SX32 R25, R125, R3, 0x1, P5 ;  /* 0x000000037d197211 */ /* 0x000fe200028f0eff */
[C---:B------:R-:W-:Y:S01]  /*118e0*/  IMAD R117, R28.reuse, 0x22, RZ ;  /* 0x000000221c757824 */ /* 0x040fe200078e02ff */
[----:B------:R-:W-:Y:S01]  /*118f0*/  PRMT R0, R57, 0x7632, R0 ;  /* 0x0000763239007816 */ /* 0x000fe20000000000 */
[----:B------:R-:W-:Y:S01]  /*11900*/  STG.E.U16 [R118.64], R57 ;  /* 0x0000003976007986 */ /* 0x000fe2000c101506 */
[----:B------:R-:W-:-:S03]  /*11910*/  IMAD R125, R28, 0x24, RZ ;  /* 0x000000241c7d7824 */ /* 0x000fc600078e02ff */
[----:B------:R1:W-:Y:S01]  /*11920*/  STG.E.U16 [R24.64], R0 ;  /* 0x0000000018007986 */ /* 0x0003e2000c101506 */
[-C--:B0-----:R-:W-:Y:S02]  /*11930*/  LEA.HI.X.SX32 R21, R29, R3.reuse, 0x1, P6 ;  /* 0x000000031d157211 */ /* 0x081fe400030f0eff */
[C---:B------:R-:W-:Y:S02]  /*11940*/  LEA R29, R28.reuse, R28, 0x4 ;  /* 0x0000001c1c1d7211 */ /* 0x040fe400078e20ff */
[-C--:B------:R-:W-:Y:S01]  /*11950*/  IADD3 R30, P5, R117, R2.reuse, RZ ;  /* 0x00000002751e7210 */ /* 0x080fe20007fbe0ff */
[----:B------:R0:W-:Y:S01]  /*11960*/  STG.E.U16 [R20.64], R22 ;  /* 0x0000001614007986 */ /* 0x0001e2000c101506 */
[----:B------:R-:W-:Y:S02]  /*11970*/  IADD3 R52, P4, R125, R2, RZ ;  /* 0x000000027d347210 */ /* 0x000fe40007f9e0ff */
[----:B------:R-:W-:Y:S01]  /*11980*/  LEA.HI.X.SX32 R31, R29, R3, 0x1, P5 ;  /* 0x000000031d1f7211 */ /* 0x000fe200028f0eff */
[----:B-1----:R-:W-:Y:S01]  /*11990*/  IMAD R25, R28, 0x13, RZ ;  /* 0x000000131c197824 */ /* 0x002fe200078e02ff */
[----:B------:R-:W-:-:S02]  /*119a0*/  PRMT R56, R22, 0x7632, R56 ;  /* 0x0000763216387816 */ /* 0x000fc40000000038 */
[-C--:B------:R-:W-:Y:S02]  /*119b0*/  IADD3 R24, P5, R151, R2.reuse, RZ ;  /* 0x0000000297187210 */ /* 0x080fe40007fbe0ff */
[----:B0-----:R-:W-:-:S04]  /*119c0*/  IADD3 R20, P6, R155, R2, RZ ;  /* 0x000000029b147210 */ /* 0x001fc80007fde0ff */
[-C--:B------:R-:W-:Y:S01]  /*119d0*/  LEA.HI.X.SX32 R21, R133, R3.reuse, 0x1, P6 ;  /* 0x0000000385157211 */ /* 0x080fe200030f0eff */
[C---:B------:R-:W-:Y:S01]  /*119e0*/  IMAD R133, R28.reuse, 0x2a, RZ ;  /* 0x0000002a1c857824 */ /* 0x040fe200078e02ff */
[-C--:B------:R-:W-:Y:S01]  /*119f0*/  LEA.HI.X.SX32 R53, R129, R3.reuse, 0x1, P4 ;  /* 0x0000000381357211 */ /* 0x080fe200020f0eff */
[----:B------:R0:W-:Y:S01]  /*11a00*/  STG.E.U16 [R30.64], R56 ;  /* 0x000000381e007986 */ /* 0x0001e2000c101506 */
[----:B------:R-:W-:Y:S01]  /*11a10*/  LEA.HI.X.SX32 R25, R25, R3, 0x1, P5 ;  /* 0x0000000319197211 */ /* 0x000fe200028f0eff */
[----:B------:R-:W-:Y:S01]  /*11a20*/  IMAD R29, R28, 0x15, RZ ;  /* 0x000000151c1d7824 */ /* 0x000fe200078e02ff */
[----:B------:R-:W-:Y:S01]  /*11a30*/  PRMT R0, R26, 0x7632, R0 ;  /* 0x000076321a007816 */ /* 0x000fe20000000000 */
[----:B------:R-:W-:Y:S04]  /*11a40*/  STG.E.U16 [R52.64], R26 ;  /* 0x0000001a34007986 */ /* 0x000fe8000c101506 */
[----:B------:R1:W-:Y:S01]  /*11a50*/  STG.E.U16 [R24.64], R0 ;  /* 0x0000000018007986 */ /* 0x0003e2000c101506 */
[----:B0-----:R-:W-:-:S03]  /*11a60*/  IADD3 R30, P5, R133, R2, RZ ;  /* 0x00000002851e7210 */ /* 0x001fc60007fbe0ff */
[----:B------:R0:W-:Y:S01]  /*11a70*/  STG.E.U16 [R20.64], R54 ;  /* 0x0000003614007986 */ /* 0x0001e2000c101506 */
[-C--:B------:R-:W-:Y:S02]  /*11a80*/  IADD3 R56, P4, R157, R2.reuse, RZ ;  /* 0x000000029d387210 */ /* 0x080fe40007f9e0ff */
[-C--:B------:R-:W-:Y:S01]  /*11a90*/  LEA.HI.X.SX32 R31, R29, R3.reuse, 0x1, P5 ;  /* 0x000000031d1f7211 */ /* 0x080fe200028f0eff */
[----:B-1----:R-:W-:Y:S01]  /*11aa0*/  IMAD R25, R28, 0x17, RZ ;  /* 0x000000171c197824 */ /* 0x002fe200078e02ff */
[-C--:B------:R-:W-:Y:S02]  /*11ab0*/  IADD3 R24, P5, R159, R2.reuse, RZ ;  /* 0x000000029f187210 */ /* 0x080fe40007fbe0ff */
[----:B0-----:R-:W-:Y:S02]  /*11ac0*/  PRMT R21, R54, 0x7632, R21 ;  /* 0x0000763236157816 */ /* 0x001fe40000000015 */
[-C--:B------:R-:W-:Y:S01]  /*11ad0*/  LEA.HI.X.SX32 R57, R139, R3.reuse, 0x1, P4 ;  /* 0x000000038b397211 */ /* 0x080fe200020f0eff */
[----:B------:R-:W-:Y:S01]  /*11ae0*/  IMAD R29, R28, 0x19, RZ ;  /* 0x000000191c1d7824 */ /* 0x000fe200078e02ff */
[----:B------:R-:W-:Y:S01]  /*11af0*/  LEA.HI.X.SX32 R25, R25, R3, 0x1, P5 ;  /* 0x0000000319197211 */ /* 0x000fe200028f0eff */
[----:B------:R0:W-:Y:S01]  /*11b00*/  STG.E.U16 [R30.64], R21 ;  /* 0x000000151e007986 */ /* 0x0001e2000c101506 */
[----:B------:R-:W-:Y:S01]  /*11b10*/  PRMT R0, R58, 0x7632, R0 ;  /* 0x000076323a007816 */ /* 0x000fe20000000000 */
[----:B------:R-:W-:Y:S01]  /*11b20*/  IMAD R137, R28, 0x36, RZ ;  /* 0x000000361c897824 */ /* 0x000fe200078e02ff */
[-C--:B------:R-:W-:Y:S01]  /*11b30*/  IADD3 R20, P6, R161, R2.reuse, RZ ;  /* 0x00000002a1147210 */ /* 0x080fe20007fde0ff */
[----:B------:R-:W-:Y:S01]  /*11b40*/  STG.E.U16 [R56.64], R58 ;  /* 0x0000003a38007986 */ /* 0x000fe2000c101506 */
[----:B------:R-:W-:-:S03]  /*11b50*/  IADD3 R52, P4, R165, R2, RZ ;  /* 0x00000002a5347210 */ /* 0x000fc60007f9e0ff */
[----:B------:R1:W-:Y:S01]  /*11b60*/  STG.E.U16 [R24.64], R0 ;  /* 0x0000000018007986 */ /* 0x0003e2000c101506 */
[-C--:B0-----:R-:W-:Y:S02]  /*11b70*/  IADD3 R30, P5, R163, R2.reuse, RZ ;  /* 0x00000002a31e7210 */ /* 0x081fe40007fbe0ff */
[-C--:B------:R-:W-:Y:S01]  /*11b80*/  LEA.HI.X.SX32 R21, R141, R3.reuse, 0x1, P6 ;  /* 0x000000038d157211 */ /* 0x080fe200030f0eff */
[C---:B------:R-:W-:Y:S01]  /*11b90*/  IMAD R141, R28.reuse, 0x38, RZ ;  /* 0x000000381c8d7824 */ /* 0x040fe200078e02ff */
[-C--:B------:R-:W-:Y:S01]  /*11ba0*/  LEA.HI.X.SX32 R31, R29, R3.reuse, 0x1, P5 ;  /* 0x000000031d1f7211 */ /* 0x080fe200028f0eff */
[C---:B------:R-:W-:Y:S02]  /*11bb0*/  IMAD R149, R28.reuse, 0x3a, RZ ;  /* 0x0000003a1c957824 */ /* 0x040fe400078e02ff */
[----:B-1----:R-:W-:Y:S01]  /*11bc0*/  IMAD R25, R28, 0x1b, RZ ;  /* 0x0000001b1c197824 */ /* 0x002fe200078e02ff */
[----:B------:R-:W-:Y:S02]  /*11bd0*/  IADD3 R24, P5, R137, R2, RZ ;  /* 0x0000000289187210 */ /* 0x000fe40007fbe0ff */
[----:B------:R-:W-:Y:S01]  /*11be0*/  PRMT R22, R23, 0x7632, R22 ;  /* 0x0000763217167816 */ /* 0x000fe20000000016 */
[----:B------:R0:W-:Y:S01]  /*11bf0*/  STG.E.U16 [R20.64], R23 ;  /* 0x0000001714007986 */ /* 0x0001e2000c101506 */
[----:B------:R-:W-:-:S02]  /*11c00*/  LEA.HI.X.SX32 R53, R131, R3, 0x1, P4 ;  /* 0x0000000383357211 */ /* 0x000fc400020f0eff */
[-C--:B------:R-:W-:Y:S02]  /*11c10*/  LEA.HI.X.SX32 R25, R25, R3.reuse, 0x1, P5 ;  /* 0x0000000319197211 */ /* 0x080fe400028f0eff */
[----:B------:R-:W-:Y:S01]  /*11c20*/  PRMT R0, R27, 0x7632, R0 ;  /* 0x000076321b007816 */ /* 0x000fe20000000000 */
[C---:B------:R-:W-:Y:S01]  /*11c30*/  IMAD R153, R28.reuse, 0x3c, RZ ;  /* 0x0000003c1c997824 */ /* 0x040fe200078e02ff */
[-C--:B------:R-:W-:Y:S01]  /*11c40*/  IADD3 R56, P6, R141, R2.reuse, RZ ;  /* 0x000000028d387210 */ /* 0x080fe20007fde0ff */
[----:B------:R1:W-:Y:S01]  /*11c50*/  STG.E.U16 [R30.64], R22 ;  /* 0x000000161e007986 */ /* 0x0003e2000c101506 */
[C---:B------:R-:W-:Y:S02]  /*11c60*/  IMAD R143, R28.reuse, 0x3e, RZ ;  /* 0x0000003e1c8f7824 */ /* 0x040fe400078e02ff */
[----:B0-----:R-:W-:Y:S01]  /*11c70*/  IMAD R21, R28, 0x1d, RZ ;  /* 0x0000001d1c157824 */ /* 0x001fe200078e02ff */
[----:B------:R-:W-:Y:S01]  /*11c80*/  IADD3 R20, P5, R149, R2, RZ ;  /* 0x0000000295147210 */ /* 0x000fe20007fbe0ff */
[----:B------:R-:W-:Y:S01]  /*11c90*/  STG.E.U16 [R52.64], R27 ;  /* 0x0000001b34007986 */ /* 0x000fe2000c101506 */
[----:B------:R-:W-:-:S02]  /*11ca0*/  LEA.HI.X.SX32 R57, R135, R3, 0x1, P6 ;  /* 0x0000000387397211 */ /* 0x000fc400030f0eff */
[-C--:B------:R-:W-:Y:S01]  /*11cb0*/  LEA.HI.X.SX32 R21, R21, R3.reuse, 0x1, P5 ;  /* 0x0000000315157211 */ /* 0x080fe200028f0eff */
[----:B------:R0:W-:Y:S01]  /*11cc0*/  STG.E.U16 [R24.64], R0 ;  /* 0x0000000018007986 */ /* 0x0001e2000c101506 */
[C---:B------:R-:W-:Y:S01]  /*11cd0*/  LEA R29, R28.reuse, -R28, 0x5 ;  /* 0x8000001c1c1d7211 */ /* 0x040fe200078e28ff */
[C---:B------:R-:W-:Y:S01]  /*11ce0*/  IMAD R139, R28.reuse, 0x42, RZ ;  /* 0x000000421c8b7824 */ /* 0x040fe200078e02ff */
[----:B-1----:R-:W-:Y:S01]  /*11cf0*/  IADD3 R22, P4, R153, R2, RZ ;  /* 0x0000000299167210 */ /* 0x002fe20007f9e0ff */
[----:B------:R-:W-:Y:S01]  /*11d00*/  STG.E.U16 [R56.64], R55 ;  /* 0x0000003738007986 */ /* 0x000fe2000c101506 */
[----:B------:R-:W-:Y:S02]  /*11d10*/  IMAD R147, R28, 0x44, RZ ;  /* 0x000000441c937824 */ /* 0x000fe400078e02ff */
[----:B------:R-:W-:Y:S02]  /*11d20*/  LEA.HI.X.SX32 R23, R145, R3, 0x1, P4 ;  /* 0x0000000391177211 */ /* 0x000fe400020f0eff */
[----:B0-----:R-:W-:-:S02]  /*11d30*/  PRMT R25, R55, 0x7632, R25 ;  /* 0x0000763237197816 */ /* 0x001fc40000000019 */
[-C--:B------:R-:W-:Y:S01]  /*11d40*/  IADD3 R24, P5, R143, R2.reuse, RZ ;  /* 0x000000028f187210 */ /* 0x080fe20007fbe0ff */
[C---:B------:R-:W-:Y:S02]  /*11d50*/  IMAD R129, R28.reuse, 0x46, RZ ;  /* 0x000000461c817824 */ /* 0x040fe400078e02ff */
[----:B------:R0:W-:Y:S01]  /*11d60*/  STG.E.U16 [R20.64], R25 ;  /* 0x0000001914007986 */ /* 0x0001e2000c101506 */
[C---:B------:R-:W-:Y:S01]  /*11d70*/  SHF.L.U32 R27, R28.reuse, 0x5, RZ ;  /* 0x000000051c1b7819 */ /* 0x040fe200000006ff */
[C---:B------:R-:W-:Y:S01]  /*11d80*/  IMAD R131, R28.reuse, 0x48, RZ ;  /* 0x000000481c837824 */ /* 0x040fe200078e02ff */
[----:B------:R-:W-:Y:S02]  /*11d90*/  LEA R26, P6, R28, R2, 0x6 ;  /* 0x000000021c1a7211 */ /* 0x000fe400078c30ff */
[----:B------:R-:W-:Y:S01]  /*11da0*/  PRMT R0, R59, 0x7632, R0 ;  /* 0x000076323b007816 */ /* 0x000fe20000000000 */
[----:B------:R1:W-:Y:S01]  /*11db0*/  STG.E.U16 [R22.64], R59 ;  /* 0x0000003b16007986 */ /* 0x0003e2000c101506 */
[----:B------:R-:W-:-:S02]  /*11dc0*/  LEA.HI.X.SX32 R27, R27, R3, 0x1, P6 ;  /* 0x000000031b1b7211 */ /* 0x000fc400030f0eff */
[-C--:B0-----:R-:W-:Y:S02]  /*11dd0*/  LEA.HI.X.SX32 R25, R29, R3.reuse, 0x1, P5 ;  /* 0x000000031d197211 */ /* 0x081fe400028f0eff */
[C---:B------:R-:W-:Y:S02]  /*11de0*/  LEA R29, R28.reuse, R28, 0x5 ;  /* 0x0000001c1c1d7211 */ /* 0x040fe400078e28ff */
[-C--:B------:R-:W-:Y:S01]  /*11df0*/  IADD3 R20, P5, R139, R2.reuse, RZ ;  /* 0x000000028b147210 */ /* 0x080fe20007fbe0ff */
[----:B------:R0:W-:Y:S01]  /*11e00*/  STG.E.U16 [R24.64], R0 ;  /* 0x0000000018007986 */ /* 0x0001e2000c101506 */
[----:B------:R-:W-:Y:S01]  /*11e10*/  IADD3 R30, P4, R147, R2, RZ ;  /* 0x00000002931e7210 */ /* 0x000fe20007f9e0ff */
[C---:B-1----:R-:W-:Y:S01]  /*11e20*/  IMAD R23, R28.reuse, 0x23, RZ ;  /* 0x000000231c177824 */ /* 0x042fe200078e02ff */
[----:B------:R-:W-:Y:S01]  /*11e30*/  LEA.HI.X.SX32 R21, R29, R3, 0x1, P5 ;  /* 0x000000031d157211 */ /* 0x000fe200028f0eff */
[----:B------:R-:W-:Y:S01]  /*11e40*/  IMAD R127, R28, 0x4a, RZ ;  /* 0x0000004a1c7f7824 */ /* 0x000fe200078e02ff */
[----:B------:R-:W-:-:S02]  /*11e50*/  PRMT R52, R16, 0x7632, R52 ;  /* 0x0000763210347816 */ /* 0x000fc40000000034 */
[-C--:B------:R-:W-:Y:S01]  /*11e60*/  IADD3 R22, P5, R129, R2.reuse, RZ ;  /* 0x0000000281167210 */ /* 0x080fe20007fbe0ff */
[----:B------:R1:W-:Y:S01]  /*11e70*/  STG.E.U16 [R26.64], R16 ;  /* 0x000000101a007986 */ /* 0x0003e2000c101506 */
[-C--:B------:R-:W-:Y:S02]  /*11e80*/  LEA.HI.X.SX32 R31, R117, R3.reuse, 0x1, P4 ;  /* 0x00000003751f7211 */ /* 0x080fe400020f0eff */
[-C--:B0-----:R-:W-:Y:S01]  /*11e90*/  IADD3 R24, P6, R131, R2.reuse, RZ ;  /* 0x0000000283187210 */ /* 0x081fe20007fde0ff */
[----:B------:R0:W-:Y:S01]  /*11ea0*/  STG.E.U16 [R20.64], R52 ;  /* 0x0000003414007986 */ /* 0x0001e2000c101506 */
[-C--:B------:R-:W-:Y:S01]  /*11eb0*/  LEA.HI.X.SX32 R23, R23, R3.reuse, 0x1, P5 ;  /* 0x0000000317177211 */ /* 0x080fe200028f0eff */
[----:B------:R-:W-:Y:S01]  /*11ec0*/  IMAD R135, R28, 0x4c, RZ ;  /* 0x0000004c1c877824 */ /* 0x000fe200078e02ff */
[----:B------:R-:W-:Y:S01]  /*11ed0*/  PRMT R0, R72, 0x7632, R0 ;  /* 0x0000763248007816 */ /* 0x000fe20000000000 */
[C---:B------:R-:W-:Y:S01]  /*11ee0*/  IMAD R119, R28.reuse, 0x4e, RZ ;  /* 0x0000004e1c777824 */ /* 0x040fe200078e02ff */
[----:B------:R-:W-:Y:S01]  /*11ef0*/  LEA.HI.X.SX32 R25, R125, R3, 0x1, P6 ;  /* 0x000000037d197211 */ /* 0x000fe200030f0eff */
[----:B-1----:R-:W-:Y:S01]  /*11f00*/  IMAD R27, R28, 0x25, RZ ;  /* 0x000000251c1b7824 */ /* 0x002fe200078e02ff */
[----:B------:R1:W-:Y:S01]  /*11f10*/  STG.E.U16 [R30.64], R72 ;  /* 0x000000481e007986 */ /* 0x0003e2000c101506 */
[----:B0-----:R-:W-:-:S03]  /*11f20*/  IADD3 R20, P5, R127, R2, RZ ;  /* 0x000000027f147210 */ /* 0x001fc60007fbe0ff */
[----:B------:R0:W-:Y:S01]  /*11f30*/  STG.E.U16 [R22.64], R0 ;  /* 0x0000000016007986 */ /* 0x0001e2000c101506 */
[-C--:B------:R-:W-:Y:S02]  /*11f40*/  IADD3 R26, P4, R135, R2.reuse, RZ ;  /* 0x00000002871a7210 */ /* 0x080fe40007f9e0ff */
[-C--:B------:R-:W-:Y:S01]  /*11f50*/  LEA.HI.X.SX32 R21, R27, R3.reuse, 0x1, P5 ;  /* 0x000000031b157211 */ /* 0x080fe200028f0eff */
[----:B------:R2:W-:Y:S01]  /*11f60*/  STG.E.U16 [R24.64], R96 ;  /* 0x0000006018007986 */ /* 0x0005e2000c101506 */
[----:B------:R-:W-:Y:S02]  /*11f70*/  PRMT R16, R96, 0x7632, R16 ;  /* 0x0000763260107816 */ /* 0x000fe40000000010 */
[----:B-1----:R-:W-:Y:S01]  /*11f80*/  IADD3 R30, P5, R119, R2, RZ ;  /* 0x00000002771e7210 */ /* 0x002fe20007fbe0ff */
[C---:B0-----:R-:W-:Y:S01]  /*11f90*/  IMAD R23, R28.reuse, 0x27, RZ ;  /* 0x000000271c177824 */ /* 0x041fe200078e02ff */
[----:B------:R-:W-:Y:S01]  /*11fa0*/  LEA.HI.X.SX32 R27, R151, R3, 0x1, P4 ;  /* 0x00000003971b7211 */ /* 0x000fe200020f0eff */
[----:B--2---:R-:W-:-:S03]  /*11fb0*/  IMAD R25, R28, 0x52, RZ ;  /* 0x000000521c197824 */ /* 0x004fc600078e02ff */
[-C--:B------:R-:W-:Y:S01]  /*11fc0*/  LEA.HI.X.SX32 R31, R23, R3.reuse, 0x1, P5 ;  /* 0x00000003171f7211 */ /* 0x080fe200028f0eff */
[----:B------:R-:W-:Y:S01]  /*11fd0*/  IMAD R29, R28, 0x29, RZ ;  /* 0x000000291c1d7824 */ /* 0x000fe200078e02ff */
[----:B------:R-:W-:Y:S01]  /*11fe0*/  PRMT R0, R100, 0x7632, R0 ;  /* 0x0000763264007816 */ /* 0x000fe20000000000 */
[C---:B------:R-:W-:Y:S01]  /*11ff0*/  IMAD R125, R28.reuse, 0x50, RZ ;  /* 0x000000501c7d7824 */ /* 0x040fe200078e02ff */
[-C--:B------:R-:W-:Y:S01]  /*12000*/  IADD3 R54, P5, R25, R2.reuse, RZ ;  /* 0x0000000219367210 */ /* 0x080fe20007fbe0ff */
[C---:B------:R-:W-:Y:S01]  /*12010*/  IMAD R23, R28.reuse, 0x56, RZ ;  /* 0x000000561c177824 */ /* 0x040fe200078e02ff */
[----:B------:R-:W-:Y:S01]  /*12020*/  STG.E.U16 [R20.64], R16 ;  /* 0x0000001014007986 */ /* 0x000fe2000c101506 */
[----:B------:R-:W-:Y:S01]  /*12030*/  IMAD R57, R28, 0x54, RZ ;  /* 0x000000541c397824 */ /* 0x000fe200078e02ff */
[----:B------:R-:W-:Y:S02]  /*12040*/  LEA.HI.X.SX32 R55, R29, R3, 0x1, P5 ;  /* 0x000000031d377211 */ /* 0x000fe400028f0eff */
[----:B------:R0:W-:Y:S01]  /*12050*/  STG.E.U16 [R26.64], R100 ;  /* 0x000000641a007986 */ /* 0x0001e2000c101506 */
[----:B------:R-:W-:-:S03]  /*12060*/  IADD3 R52, P6, R125, R2, RZ ;  /* 0x000000027d347210 */ /* 0x000fc60007fde0ff */
[----:B------:R1:W-:Y:S01]  /*12070*/  STG.E.U16 [R30.64], R0 ;  /* 0x000000001e007986 */ /* 0x0003e2000c101506 */
[-C--:B------:R-:W-:Y:S02]  /*12080*/  IADD3 R58, P4, R57, R2.reuse, RZ ;  /* 0x00000002393a7210 */ /* 0x080fe40007f9e0ff */
[-C--:B------:R-:W-:Y:S01]  /*12090*/  LEA.HI.X.SX32 R53, R155, R3.reuse, 0x1, P6 ;  /* 0x000000039b357211 */ /* 0x080fe200030f0eff */
[C---:B0-----:R-:W-:Y:S01]  /*120a0*/  IMAD R27, R28.reuse, 0x2b, RZ ;  /* 0x0000002b1c1b7824 */ /* 0x041fe200078e02ff */
[-C--:B-1----:R-:W-:Y:S01]  /*120b0*/  IADD3 R30, P5, R23, R2.reuse, RZ ;  /* 0x00000002171e7210 */ /* 0x082fe20007fbe0ff */
[C---:B------:R-:W-:Y:S01]  /*120c0*/  IMAD R21, R28.reuse, 0x58, RZ ;  /* 0x000000581c157824 */ /* 0x040fe200078e02ff */
[----:B------:R-:W-:Y:S02]  /*120d0*/  PRMT R22, R17, 0x7632, R22 ;  /* 0x0000763211167816 */ /* 0x000fe40000000016 */
[-C--:B------:R-:W-:Y:S01]  /*120e0*/  LEA.HI.X.SX32 R31, R27, R3.reuse, 0x1, P5 ;  /* 0x000000031b1f7211 */ /* 0x080fe200028f0eff */
[C---:B------:R-:W-:Y:S01]  /*120f0*/  IMAD R27, R28.reuse, 0x5a, RZ ;  /* 0x0000005a1c1b7824 */ /* 0x040fe200078e02ff */
[----:B------:R-:W-:Y:S01]  /*12100*/  LEA.HI.X.SX32 R59, R133, R3, 0x1, P4 ;  /* 0x00000003853b7211 */ /* 0x000fe200020f0eff */
[----:B------:R0:W-:Y:S01]  /*12110*/  STG.E.U16 [R52.64], R17 ;  /* 0x0000001134007986 */ /* 0x0001e2000c101506 */
[----:B------:R-:W-:Y:S01]  /*12120*/  PRMT R0, R73, 0x7632, R0 ;  /* 0x0000763249007816 */ /* 0x000fe20000000000 */
[C---:B------:R-:W-:Y:S01]  /*12130*/  IMAD R117, R28.reuse, 0x5c, RZ ;  /* 0x0000005c1c757824 */ /* 0x040fe200078e02ff */
[-C--:B------:R-:W-:Y:S01]  /*12140*/  IADD3 R132, P5, R27, R2.reuse, RZ ;  /* 0x000000021b847210 */ /* 0x080fe20007fbe0ff */
[----:B------:R-:W-:Y:S01]  /*12150*/  IMAD R133, R28, 0x2d, RZ ;  /* 0x0000002d1c857824 */ /* 0x000fe200078e02ff */
[----:B------:R1:W-:Y:S02]  /*12160*/  STG.E.U16 [R54.64], R22 ;  /* 0x0000001636007986 */ /* 0x0003e4000c101506 */
[----:B------:R-:W-:-:S02]  /*12170*/  IADD3 R144, P4, R117, R2, RZ ;  /* 0x0000000275907210 */ /* 0x000fc40007f9e0ff */
[----:B------:R2:W-:Y:S01]  /*12180*/  STG.E.U16 [R58.64], R73 ;  /* 0x000000493a007986 */ /* 0x0005e2000c101506 */
[C---:B0-----:R-:W-:Y:S01]  /*12190*/  IMAD R17, R28.reuse, 0x5e, RZ ;  /* 0x0000005e1c117824 */ /* 0x041fe200078e02ff */
[-C--:B------:R-:W-:Y:S02]  /*121a0*/  IADD3 R52, P6, R21, R2.reuse, RZ ;  /* 0x0000000215347210 */ /* 0x080fe40007fde0ff */
[----:B------:R0:W-:Y:S01]  /*121b0*/  STG.E.U16 [R30.64], R0 ;  /* 0x000000001e007986 */ /* 0x0001e2000c101506 */
[-C--:B------:R-:W-:Y:S01]  /*121c0*/  LEA.HI.X.SX32 R133, R133, R3.reuse, 0x1, P5 ;  /* 0x0000000385857211 */ /* 0x080fe200028f0eff */
[C---:B------:R-:W-:Y:S01]  /*121d0*/  IMAD R29, R28.reuse, 0x60, RZ ;  /* 0x000000601c1d7824 */ /* 0x040fe200078e02ff */
[-C--:B------:R-:W-:Y:S01]  /*121e0*/  LEA.HI.X.SX32 R53, R157, R3.reuse, 0x1, P6 ;  /* 0x000000039d357211 */ /* 0x080fe200030f0eff */
[C---:B-1----:R-:W-:Y:S01]  /*121f0*/  IMAD R55, R28.reuse, 0x62, RZ ;  /* 0x000000621c377824 */ /* 0x042fe200078e02ff */
[----:B------:R-:W-:Y:S02]  /*12200*/  PRMT R16, R97, 0x7632, R16 ;  /* 0x0000763261107816 */ /* 0x000fe40000000010 */
[-C--:B--2---:R-:W-:Y:S01]  /*12210*/  IADD3 R58, P5, R17, R2.reuse, RZ ;  /* 0x00000002113a7210 */ /* 0x084fe20007fbe0ff */
[C---:B0-----:R-:W-:Y:S01]  /*12220*/  IMAD R31, R28.reuse, 0x2f, RZ ;  /* 0x0000002f1c1f7824 */ /* 0x041fe200078e02ff */
[-C--:B------:R-:W-:Y:S01]  /*12230*/  LEA.HI.X.SX32 R145, R159, R3.reuse, 0x1, P4 ;  /* 0x000000039f917211 */ /* 0x080fe200020f0eff */
[C---:B------:R-:W-:Y:S01]  /*12240*/  IMAD R73, R28.reuse, 0x64, RZ ;  /* 0x000000641c497824 */ /* 0x040fe200078e02ff */
[----:B------:R-:W-:Y:S01]  /*12250*/  PRMT R0, R101, 0x7632, R0 ;  /* 0x0000763265007816 */ /* 0x000fe20000000000 */
[C---:B------:R-:W-:Y:S01]  /*12260*/  IMAD R151, R28.reuse, 0x31, RZ ;  /* 0x000000311c977824 */ /* 0x040fe200078e02ff */
[----:B------:R-:W-:Y:S01]  /*12270*/  LEA.HI.X.SX32 R59, R31, R3, 0x1, P5 ;  /* 0x000000031f3b7211 */ /* 0x000fe200028f0eff */
[----:B------:R0:W-:Y:S01]  /*12280*/  STG.E.U16 [R52.64], R97 ;  /* 0x0000006134007986 */ /* 0x0001e2000c101506 */
[-C--:B------:R-:W-:Y:S01]  /*12290*/  IADD3 R154, P5, R55, R2.reuse, RZ ;  /* 0x00000002379a7210 */ /* 0x080fe20007fbe0ff */
[----:B------:R-:W-:Y:S01]  /*122a0*/  IMAD R31, R28, 0x66, RZ ;  /* 0x000000661c1f7824 */ /* 0x000fe200078e02ff */
[-C--:B------:R-:W-:Y:S01]  /*122b0*/  IADD3 R96, P6, R29, R2.reuse, RZ ;  /* 0x000000021d607210 */ /* 0x080fe20007fde0ff */
[----:B------:R1:W-:Y:S01]  /*122c0*/  STG.E.U16 [R132.64], R16 ;  /* 0x0000001084007986 */ /* 0x0003e2000c101506 */
[----:B------:R-:W-:-:S03]  /*122d0*/  IADD3 R156, P4, R73, R2, RZ ;  /* 0x00000002499c7210 */ /* 0x000fc60007f9e0ff */
[----:B------:R2:W-:Y:S01]  /*122e0*/  STG.E.U16 [R144.64], R101 ;  /* 0x0000006590007986 */ /* 0x0005e2000c101506 */
[----:B------:R-:W-:-:S03]  /*122f0*/  LEA.HI.X.SX32 R155, R151, R3, 0x1, P5 ;  /* 0x00000003979b7211 */ /* 0x000fc600028f0eff */
[----:B------:R3:W-:Y:S01]  /*12300*/  STG.E.U16 [R58.64], R0 ;  /* 0x000000003a007986 */ /* 0x0007e2000c101506 */
[-C--:B0-----:R-:W-:Y:S01]  /*12310*/  LEA.HI.X.SX32 R97, R161, R3.reuse, 0x1, P6 ;  /* 0x00000003a1617211 */ /* 0x081fe200030f0eff */
[----:B------:R-:W-:Y:S01]  /*12320*/  IMAD R53, R28, 0x68, RZ ;  /* 0x000000681c357824 */ /* 0x000fe200078e02ff */
[----:B------:R-:W-:Y:S01]  /*12330*/  PRMT R20, R18, 0x7632, R20 ;  /* 0x0000763212147816 */ /* 0x000fe20000000014 */
[C---:B-1----:R-:W-:Y:S01]  /*12340*/  IMAD R133, R28.reuse, 0x6a, RZ ;  /* 0x0000006a1c857824 */ /* 0x042fe200078e02ff */
[----:B------:R-:W-:Y:S02]  /*12350*/  LEA.HI.X.SX32 R157, R163, R3, 0x1, P4 ;  /* 0x00000003a39d7211 */ /* 0x000fe400020f0eff */
[----:B--2---:R-:W-:Y:S01]  /*12360*/  IADD3 R144, P5, R31, R2, RZ ;  /* 0x000000021f907210 */ /* 0x004fe20007fbe0ff */
[----:B---3--:R-:W-:Y:S01]  /*12370*/  IMAD R59, R28, 0x33, RZ ;  /* 0x000000331c3b7824 */ /* 0x008fe200078e02ff */
[----:B------:R-:W-:Y:S01]  /*12380*/  PRMT R72, R74, 0x7632, R72 ;  /* 0x000076324a487816 */ /* 0x000fe20000000048 */
[----:B------:R0:W-:Y:S01]  /*12390*/  STG.E.U16 [R96.64], R18 ;  /* 0x0000001260007986 */ /* 0x0001e2000c101506 */
[----:B------:R-:W-:-:S02]  /*123a0*/  IMAD R159, R28, 0x35, RZ ;  /* 0x000000351c9f7824 */ /* 0x000fc400078e02ff */
[----:B------:R-:W-:Y:S01]  /*123b0*/  LEA.HI.X.SX32 R145, R59, R3, 0x1, P5 ;  /* 0x000000033b917211 */ /* 0x000fe200028f0eff */
[C---:B------:R-:W-:Y:S01]  /*123c0*/  IMAD R59, R28.reuse, 0x6e, RZ ;  /* 0x0000006e1c3b7824 */ /* 0x040fe200078e02ff */
[----:B------:R-:W-:Y:S01]  /*123d0*/  IADD3 R158, P5, R133, R2, RZ ;  /* 0x00000002859e7210 */ /* 0x000fe20007fbe0ff */
[----:B------:R-:W-:Y:S01]  /*123e0*/  STG.E.U16 [R154.64], R20 ;  /* 0x000000149a007986 */ /* 0x000fe2000c101506 */
[----:B------:R-:W-:-:S03]  /*123f0*/  IMAD R151, R28, 0x6c, RZ ;  /* 0x0000006c1c977824 */ /* 0x000fc600078e02ff */
[----:B------:R1:W-:Y:S01]  /*12400*/  STG.E.U16 [R156.64], R74 ;  /* 0x0000004a9c007986 */ /* 0x0003e2000c101506 */
[----:B0-----:R-:W-:-:S03]  /*12410*/  IADD3 R96, P6, R53, R2, RZ ;  /* 0x0000000235607210 */ /* 0x001fc60007fde0ff */
[----:B------:R0:W-:Y:S01]  /*12420*/  STG.E.U16 [R144.64], R72 ;  /* 0x0000004890007986 */ /* 0x0001e2000c101506 */
[-C--:B------:R-:W-:Y:S01]  /*12430*/  LEA.HI.X.SX32 R159, R159, R3.reuse, 0x1, P5 ;  /* 0x000000039f9f7211 */ /* 0x080fe200028f0eff */
[C---:B------:R-:W-:Y:S01]  /*12440*/  IMAD R101, R28.reuse, 0x70, RZ ;  /* 0x000000701c657824 */ /* 0x040fe200078e02ff */
[----:B------:R-:W-:Y:S02]  /*12450*/  LEA.HI.X.SX32 R97, R165, R3, 0x1, P6 ;  /* 0x00000003a5617211 */ /* 0x000fe400030f0eff */
[-C--:B------:R-:W-:Y:S02]  /*12460*/  IADD3 R160, P4, R151, R2.reuse, RZ ;  /* 0x0000000297a07210 */ /* 0x080fe40007f9e0ff */
[----:B-1----:R-:W-:Y:S01]  /*12470*/  IADD3 R156, P5, R59, R2, RZ ;  /* 0x000000023b9c7210 */ /* 0x002fe20007fbe0ff */
[----:B0-----:R-:W-:Y:S01]  /*12480*/  IMAD R145, R28, 0x37, RZ ;  /* 0x000000371c917824 */ /* 0x001fe200078e02ff */
[----:B------:R0:W-:Y:S01]  /*12490*/  STG.E.U16 [R96.64], R98 ;  /* 0x0000006260007986 */ /* 0x0001e2000c101506 */
[----:B------:R-:W-:-:S03]  /*124a0*/  PRMT R0, R98, 0x7632, R0 ;  /* 0x0000763262007816 */ /* 0x000fc60000000000 */
[-C--:B------:R-:W-:Y:S01]  /*124b0*/  LEA.HI.X.SX32 R157, R145, R3.reuse, 0x1, P5 ;  /* 0x00000003919d7211 */ /* 0x080fe200028f0eff */
[----:B------:R-:W-:Y:S01]  /*124c0*/  IMAD R145, R28, 0x72, RZ ;  /* 0x000000721c917824 */ /* 0x000fe200078e02ff */
[-C--:B------:R-:W-:Y:S01]  /*124d0*/  LEA.HI.X.SX32 R161, R137, R3.reuse, 0x1, P4 ;  /* 0x0000000389a17211 */ /* 0x080fe200020f0eff */
[----:B------:R1:W-:Y:S01]  /*124e0*/  STG.E.U16 [R158.64], R0 ;  /* 0x000000009e007986 */ /* 0x0003e2000c101506 */
[----:B------:R-:W-:Y:S02]  /*124f0*/  PRMT R16, R102, 0x7632, R16 ;  /* 0x0000763266107816 */ /* 0x000fe40000000010 */
[-C--:B0-----:R-:W-:Y:S01]  /*12500*/  IADD3 R96, P6, R101, R2.reuse, RZ ;  /* 0x0000000265607210 */ /* 0x081fe20007fde0ff */
[C---:B------:R-:W-:Y:S02]  /*12510*/  IMAD R163, R28.reuse, 0x39, RZ ;  /* 0x000000391ca37824 */ /* 0x040fe400078e02ff */
[C---:B------:R-:W-:Y:S01]  /*12520*/  IMAD R137, R28.reuse, 0x76, RZ ;  /* 0x000000761c897824 */ /* 0x040fe200078e02ff */
[----:B------:R-:W-:Y:S01]  /*12530*/  LEA.HI.X.SX32 R97, R141, R3, 0x1, P6 ;  /* 0x000000038d617211 */ /* 0x000fe200030f0eff */
[----:B------:R-:W-:Y:S01]  /*12540*/  STG.E.U16 [R160.64], R102 ;  /* 0x00000066a0007986 */ /* 0x000fe2000c101506 */
[----:B-1----:R-:W-:Y:S01]  /*12550*/  IADD3 R158, P5, R145, R2, RZ ;  /* 0x00000002919e7210 */ /* 0x002fe20007fbe0ff */
[----:B------:R-:W-:-:S02]  /*12560*/  IMAD R155, R28, 0x74, RZ ;  /* 0x000000741c9b7824 */ /* 0x000fc400078e02ff */
[----:B------:R0:W-:Y:S01]  /*12570*/  STG.E.U16 [R156.64], R16 ;  /* 0x000000109c007986 */ /* 0x0001e2000c101506 */
[----:B------:R-:W-:Y:S01]  /*12580*/  PRMT R18, R19, 0x7632, R18 ;  /* 0x0000763213127816 */ /* 0x000fe20000000012 */
[C---:B------:R-:W-:Y:S01]  /*12590*/  IMAD R141, R28.reuse, 0x78, RZ ;  /* 0x000000781c8d7824 */ /* 0x040fe200078e02ff */
[-C--:B------:R-:W-:Y:S01]  /*125a0*/  LEA.HI.X.SX32 R159, R163, R3.reuse, 0x1, P5 ;  /* 0x00000003a39f7211 */ /* 0x080fe200028f0eff */
[----:B------:R1:W-:Y:S01]  /*125b0*/  STG.E.U16 [R96.64], R19 ;  /* 0x0000001360007986 */ /* 0x0003e2000c101506 */
[-C--:B------:R-:W-:Y:S01]  /*125c0*/  IADD3 R148, P4, R155, R2.reuse, RZ ;  /* 0x000000029b947210 */ /* 0x080fe20007f9e0ff */
[C---:B------:R-:W-:Y:S02]  /*125d0*/  IMAD R163, R28.reuse, 0x7c, RZ ;  /* 0x0000007c1ca37824 */ /* 0x040fe400078e02ff */
[C---:B0-----:R-:W-:Y:S01]  /*125e0*/  IMAD R157, R28.reuse, 0x3b, RZ ;  /* 0x0000003b1c9d7824 */ /* 0x041fe200078e02ff */
[-C--:B------:R-:W-:Y:S01]  /*125f0*/  IADD3 R156, P5, R137, R2.reuse, RZ ;  /* 0x00000002899c7210 */ /* 0x080fe20007fbe0ff */
[C---:B-1----:R-:W-:Y:S01]  /*12600*/  IMAD R19, R28.reuse, 0x7a, RZ ;  /* 0x0000007a1c137824 */ /* 0x042fe200078e02ff */
[----:B------:R0:W-:Y:S02]  /*12610*/  STG.E.U16 [R158.64], R18 ;  /* 0x000000129e007986 */ /* 0x0001e4000c101506 */
[----:B------:R-:W-:Y:S01]  /*12620*/  LEA.HI.X.SX32 R157, R157, R3, 0x1, P5 ;  /* 0x000000039d9d7211 */ /* 0x000fe200028f0eff */
[----:B------:R-:W-:Y:S01]  /*12630*/  IMAD R97, R28, 0x3d, RZ ;  /* 0x0000003d1c617824 */ /* 0x000fe200078e02ff */
[----:B------:R-:W-:-:S02]  /*12640*/  IADD3 R152, P6, R141, R2, RZ ;  /* 0x000000028d987210 */ /* 0x000fc40007fde0ff */
[-C--:B------:R-:W-:Y:S02]  /*12650*/  IADD3 R96, P5, R19, R2.reuse, RZ ;  /* 0x0000000213607210 */ /* 0x080fe40007fbe0ff */
[-C--:B------:R-:W-:Y:S02]  /*12660*/  LEA.HI.X.SX32 R149, R149, R3.reuse, 0x1, P4 ;  /* 0x0000000395957211 */ /* 0x080fe400020f0eff */
[----:B------:R-:W-:Y:S01]  /*12670*/  PRMT R0, R75, 0x7632, R0 ;  /* 0x000076324b007816 */ /* 0x000fe20000000000 */
[C---:B0-----:R-:W-:Y:S01]  /*12680*/  IMAD R159, R28.reuse, 0x7e, RZ ;  /* 0x0000007e1c9f7824 */ /* 0x041fe200078e02ff */
[-C--:B------:R-:W-:Y:S02]  /*12690*/  LEA.HI.X.SX32 R153, R153, R3.reuse, 0x1, P6 ;  /* 0x0000000399997211 */ /* 0x080fe400030f0eff */
[----:B------:R-:W-:Y:S02]  /*126a0*/  IADD3 R142, P4, R163, R2, RZ ;  /* 0x00000002a38e7210 */ /* 0x000fe40007f9e0ff */
[----:B------:R-:W-:Y:S01]  /*126b0*/  LEA.HI.X.SX32 R97, R97, R3, 0x1, P5 ;  /* 0x0000000361617211 */ /* 0x000fe200028f0eff */
[----:B------:R-:W-:Y:S01]  /*126c0*/  IMAD R167, R28, 0x82, RZ ;  /* 0x000000821ca77824 */ /* 0x000fe200078e02ff */
[----:B------:R-:W-:-:S02]  /*126d0*/  PRMT R16, R99, 0x7632, R16 ;  /* 0x0000763263107816 */ /* 0x000fc40000000010 */
[C---:B------:R-:W-:Y:S02]  /*126e0*/  LEA R161, R28.reuse, -R28, 0x6 ;  /* 0x8000001c1ca17211 */ /* 0x040fe400078e30ff */
[----:B------:R-:W-:Y:S01]  /*126f0*/  IADD3 R74, P5, R159, R2, RZ ;  /* 0x000000029f4a7210 */ /* 0x000fe20007fbe0ff */
[----:B------:R0:W-:Y:S01]  /*12700*/  STG.E.U16 [R148.64], R75 ;  /* 0x0000004b94007986 */ /* 0x0001e2000c101506 */
[----:B------:R-:W-:Y:S01]  /*12710*/  LEA.HI.X.SX32 R143, R143, R3, 0x1, P4 ;  /* 0x000000038f8f7211 */ /* 0x000fe200020f0eff */
[C---:B------:R-:W-:Y:S02]  /*12720*/  IMAD R179, R28.reuse, 0x84, RZ ;  /* 0x000000841cb37824 */ /* 0x040fe400078e02ff */
[----:B------:R1:W-:Y:S01]  /*12730*/  STG.E.U16 [R156.64], R0 ;  /* 0x000000009c007986 */ /* 0x0003e2000c101506 */
[----:B------:R-:W-:-:S03]  /*12740*/  IMAD R171, R28, 0x86, RZ ;  /* 0x000000861cab7824 */ /* 0x000fc600078e02ff */
[----:B------:R2:W-:Y:S01]  /*12750*/  STG.E.U16 [R152.64], R99 ;  /* 0x0000006398007986 */ /* 0x0005e2000c101506 */
[----:B0-----:R-:W-:-:S03]  /*12760*/  LEA.HI.X.SX32 R75, R161, R3, 0x1, P5 ;  /* 0x00000003a14b7211 */ /* 0x001fc600028f0eff */
[----:B------:R0:W-:Y:S01]  /*12770*/  STG.E.U16 [R96.64], R16 ;  /* 0x0000001060007986 */ /* 0x0001e2000c101506 */
[C---:B------:R-:W-:Y:S02]  /*12780*/  SHF.L.U32 R149, R28.reuse, 0x6, RZ ;  /* 0x000000061c957819 */ /* 0x040fe400000006ff */
[----:B-1----:R-:W-:Y:S02]  /*12790*/  PRMT R0, R103, 0x7632, R0 ;  /* 0x0000763267007816 */ /* 0x002fe40000000000 */
[C---:B------:R-:W-:Y:S02]  /*127a0*/  LEA R148, P6, R28.reuse, R2, 0x7 ;  /* 0x000000021c947211 */ /* 0x040fe400078c38ff */
[----:B--2---:R-:W-:Y:S01]  /*127b0*/  LEA R99, R28, R28, 0x6 ;  /* 0x0000001c1c637211 */ /* 0x004fe200078e30ff */
[----:B------:R-:W-:Y:S01]  /*127c0*/  STG.E.U16 [R142.64], R103 ;  /* 0x000000678e007986 */ /* 0x000fe2000c101506 */
[----:B0-----:R-:W-:-:S03]  /*127d0*/  IADD3 R96, P5, R167, R2, RZ ;  /* 0x00000002a7607210 */ /* 0x001fc60007fbe0ff */
[----:B------:R0:W-:Y:S01]  /*127e0*/  STG.E.U16 [R74.64], R0 ;  /* 0x000000004a007986 */ /* 0x0001e2000c101506 */
[-C--:B------:R-:W-:Y:S02]  /*127f0*/  LEA.HI.X.SX32 R149, R149, R3.reuse, 0x1, P6 ;  /* 0x0000000395957211 */ /* 0x080fe400030f0eff */
[-C--:B------:R-:W-:Y:S02]  /*12800*/  IADD3 R98, P4, R179, R2.reuse, RZ ;  /* 0x00000002b3627210 */ /* 0x080fe40007f9e0ff */
[-C--:B------:R-:W-:Y:S01]  /*12810*/  LEA.HI.X.SX32 R97, R99, R3.reuse, 0x1, P5 ;  /* 0x0000000363617211 */ /* 0x080fe200028f0eff */
[----:B------:R-:W-:Y:S01]  /*12820*/  IMAD R175, R28, 0x88, RZ ;  /* 0x000000881caf7824 */ /* 0x000fe200078e02ff */
[----:B------:R-:W-:Y:S01]  /*12830*/  PRMT R18, R4, 0x7632, R18 ;  /* 0x0000763204127816 */ /* 0x000fe20000000012 */
[C---:B------:R-:W-:Y:S02]  /*12840*/  IMAD R183, R28.reuse, 0x8a, RZ ;  /* 0x0000008a1cb77824 */ /* 0x040fe400078e02ff */
[C---:B0-----:R-:W-:Y:S01]  /*12850*/  IMAD R75, R28.reuse, 0x43, RZ ;  /* 0x000000431c4b7824 */ /* 0x041fe200078e02ff */
[-C--:B------:R-:W-:Y:S01]  /*12860*/  IADD3 R74, P5, R171, R2.reuse, RZ ;  /* 0x00000002ab4a7210 */ /* 0x080fe20007fbe0ff */
[----:B------:R-:W-:Y:S01]  /*12870*/  STG.E.U16 [R148.64], R4 ;  /* 0x0000000494007986 */ /* 0x000fe2000c101506 */
[-C--:B------:R-:W-:Y:S01]  /*12880*/  LEA.HI.X.SX32 R99, R139, R3.reuse, 0x1, P4 ;  /* 0x000000038b637211 */ /* 0x080fe200020f0eff */
[----:B------:R-:W-:Y:S01]  /*12890*/  IMAD R189, R28, 0x8c, RZ ;  /* 0x0000008c1cbd7824 */ /* 0x000fe200078e02ff */
[----:B------:R-:W-:Y:S01]  /*128a0*/  LEA.HI.X.SX32 R75, R75, R3, 0x1, P5 ;  /* 0x000000034b4b7211 */ /* 0x000fe200028f0eff */
[----:B------:R0:W-:Y:S01]  /*128b0*/  STG.E.U16 [R96.64], R18 ;  /* 0x0000001260007986 */ /* 0x0001e2000c101506 */
[----:B------:R-:W-:Y:S01]  /*128c0*/  PRMT R0, R8, 0x7632, R0 ;  /* 0x0000763208007816 */ /* 0x000fe20000000000 */
[C---:B------:R-:W-:Y:S01]  /*128d0*/  IMAD R139, R28.reuse, 0x45, RZ ;  /* 0x000000451c8b7824 */ /* 0x040fe200078e02ff */
[-C--:B------:R-:W-:Y:S01]  /*128e0*/  IADD3 R102, P6, R175, R2.reuse, RZ ;  /* 0x00000002af667210 */ /* 0x080fe20007fde0ff */
[----:B------:R-:W-:Y:S01]  /*128f0*/  IMAD R185, R28, 0x8e, RZ ;  /* 0x0000008e1cb97824 */ /* 0x000fe200078e02ff */
[----:B------:R-:W-:Y:S01]  /*12900*/  STG.E.U16 [R98.64], R8 ;  /* 0x0000000862007986 */ /* 0x000fe2000c101506 */
[----:B------:R-:W-:-:S02]  /*12910*/  IADD3 R128, P4, R189, R2, RZ ;  /* 0x00000002bd807210 */ /* 0x000fc40007f9e0ff */
[-C--:B------:R-:W-:Y:S01]  /*12920*/  LEA.HI.X.SX32 R103, R147, R3.reuse, 0x1, P6 ;  /* 0x0000000393677211 */ /* 0x080fe200030f0eff */
[----:B------:R1:W-:Y:S01]  /*12930*/  STG.E.U16 [R74.64], R0 ;  /* 0x000000004a007986 */ /* 0x0003e2000c101506 */
[-C--:B0-----:R-:W-:Y:S01]  /*12940*/  IADD3 R96, P5, R183, R2.reuse, RZ ;  /* 0x00000002b7607210 */ /* 0x081fe20007fbe0ff */
[----:B------:R-:W-:Y:S01]  /*12950*/  IMAD R187, R28, 0x90, RZ ;  /* 0x000000901cbb7824 */ /* 0x000fe200078e02ff */
[----:B------:R-:W-:Y:S02]  /*12960*/  PRMT R4, R12, 0x7632, R4 ;  /* 0x000076320c047816 */ /* 0x000fe40000000004 */
[-C--:B------:R-:W-:Y:S01]  /*12970*/  LEA.HI.X.SX32 R97, R139, R3.reuse, 0x1, P5 ;  /* 0x000000038b617211 */ /* 0x080fe200028f0eff */
[C---:B------:R-:W-:Y:S02]  /*12980*/  IMAD R191, R28.reuse, 0x92, RZ ;  /* 0x000000921cbf7824 */ /* 0x040fe400078e02ff */
[C---:B-1----:R-:W-:Y:S01]  /*12990*/  IMAD R75, R28.reuse, 0x47, RZ ;  /* 0x000000471c4b7824 */ /* 0x042fe200078e02ff */
[-C--:B------:R-:W-:Y:S01]  /*129a0*/  IADD3 R74, P5, R185, R2.reuse, RZ ;  /* 0x00000002b94a7210 */ /* 0x080fe20007fbe0ff */
[----:B------:R0:W-:Y:S01]  /*129b0*/  STG.E.U16 [R102.64], R12 ;  /* 0x0000000c66007986 */ /* 0x0001e2000c101506 */
[-C--:B------:R-:W-:Y:S01]  /*129c0*/  LEA.HI.X.SX32 R129, R129, R3.reuse, 0x1, P4 ;  /* 0x0000000381817211 */ /* 0x080fe200020f0eff */
[----:B------:R-:W-:Y:S01]  /*129d0*/  IMAD R197, R28, 0x94, RZ ;  /* 0x000000941cc57824 */ /* 0x000fe200078e02ff */
[----:B------:R-:W-:Y:S01]  /*129e0*/  LEA.HI.X.SX32 R75, R75, R3, 0x1, P5 ;  /* 0x000000034b4b7211 */ /* 0x000fe200028f0eff */
[----:B------:R1:W-:Y:S01]  /*129f0*/  STG.E.U16 [R96.64], R4 ;  /* 0x0000000460007986 */ /* 0x0003e2000c101506 */
[----:B------:R-:W-:Y:S01]  /*12a00*/  PRMT R0, R80, 0x7632, R0 ;  /* 0x0000763250007816 */ /* 0x000fe20000000000 */
[C---:B------:R-:W-:Y:S01]  /*12a10*/  IMAD R193, R28.reuse, 0x96, RZ ;  /* 0x000000961cc17824 */ /* 0x040fe200078e02ff */
[----:B------:R-:W-:Y:S01]  /*12a20*/  IADD3 R98, P6, R187, R2, RZ ;  /* 0x00000002bb627210 */ /* 0x000fe20007fde0ff */
[C---:B------:R-:W-:Y:S01]  /*12a30*/  IMAD R195, R28.reuse, 0x98, RZ ;  /* 0x000000981cc37824 */ /* 0x040fe200078e02ff */
[----:B------:R-:W-:Y:S01]  /*12a40*/  STG.E.U16 [R128.64], R80 ;  /* 0x0000005080007986 */ /* 0x000fe2000c101506 */
[----:B0-----:R-:W-:-:S03]  /*12a50*/  IMAD R103, R28, 0x49, RZ ;  /* 0x000000491c677824 */ /* 0x001fc600078e02ff */
[----:B------:R0:W-:Y:S01]  /*12a60*/  STG.E.U16 [R74.64], R0 ;  /* 0x000000004a007986 */ /* 0x0001e2000c101506 */
[-C--:B-1----:R-:W-:Y:S02]  /*12a70*/  IADD3 R96, P5, R191, R2.reuse, RZ ;  /* 0x00000002bf607210 */ /* 0x082fe40007fbe0ff */
[-C--:B------:R-:W-:Y:S02]  /*12a80*/  LEA.HI.X.SX32 R99, R131, R3.reuse, 0x1, P6 ;  /* 0x0000000383637211 */ /* 0x080fe400030f0eff */
[-C--:B------:R-:W-:Y:S02]  /*12a90*/  IADD3 R102, P4, R197, R2.reuse, RZ ;  /* 0x00000002c5667210 */ /* 0x080fe40007f9e0ff */
[----:B------:R-:W-:Y:S01]  /*12aa0*/  LEA.HI.X.SX32 R97, R103, R3, 0x1, P5 ;  /* 0x0000000367617211 */ /* 0x000fe200028f0eff */
[C---:B0-----:R-:W-:Y:S01]  /*12ab0*/  IMAD R75, R28.reuse, 0x4b, RZ ;  /* 0x0000004b1c4b7824 */ /* 0x041fe200078e02ff */
[----:B------:R-:W-:Y:S01]  /*12ac0*/  IADD3 R74, P5, R193, R2, RZ ;  /* 0x00000002c14a7210 */ /* 0x000fe20007fbe0ff */
[----:B------:R-:W-:Y:S01]  /*12ad0*/  IMAD R181, R28, 0x9a, RZ ;  /* 0x0000009a1cb57824 */ /* 0x000fe200078e02ff */
[----:B------:R-:W-:-:S02]  /*12ae0*/  PRMT R8, R5, 0x7632, R8 ;  /* 0x0000763205087816 */ /* 0x000fc40000000008 */
[-C--:B------:R-:W-:Y:S01]  /*12af0*/  IADD3 R4, P6, R195, R2.reuse, RZ ;  /* 0x00000002c3047210 */ /* 0x080fe20007fde0ff */
[----:B------:R0:W-:Y:S01]  /*12b00*/  STG.E.U16 [R98.64], R5 ;  /* 0x0000000562007986 */ /* 0x0001e2000c101506 */
[-C--:B------:R-:W-:Y:S02]  /*12b10*/  LEA.HI.X.SX32 R103, R127, R3.reuse, 0x1, P4 ;  /* 0x000000037f677211 */ /* 0x080fe400020f0eff */
[-C--:B------:R-:W-:Y:S02]  /*12b20*/  LEA.HI.X.SX32 R75, R75, R3.reuse, 0x1, P5 ;  /* 0x000000034b4b7211 */ /* 0x080fe400028f0eff */
[----:B------:R-:W-:Y:S01]  /*12b30*/  PRMT R0, R9, 0x7632, R0 ;  /* 0x0000763209007816 */ /* 0x000fe20000000000 */
[----:B------:R1:W-:Y:S01]  /*12b40*/  STG.E.U16 [R96.64], R8 ;  /* 0x0000000860007986 */ /* 0x0003e2000c101506 */
[C---:B------:R-:W-:Y:S02]  /*12b50*/  IMAD R177, R28.reuse, 0x9c, RZ ;  /* 0x0000009c1cb17824 */ /* 0x040fe400078e02ff */
[C---:B------:R-:W-:Y:S01]  /*12b60*/  IMAD R173, R28.reuse, 0x9e, RZ ;  /* 0x0000009e1cad7824 */ /* 0x040fe200078e02ff */
[----:B0-----:R-:W-:Y:S01]  /*12b70*/  LEA.HI.X.SX32 R5, R135, R3, 0x1, P6 ;  /* 0x0000000387057211 */ /* 0x001fe200030f0eff */
[C---:B------:R-:W-:Y:S01]  /*12b80*/  IMAD R99, R28.reuse, 0x4d, RZ ;  /* 0x0000004d1c637824 */ /* 0x040fe200078e02ff */
[----:B------:R0:W-:Y:S01]  /*12b90*/  STG.E.U16 [R102.64], R9 ;  /* 0x0000000966007986 */ /* 0x0001e2000c101506 */
[----:B------:R-:W-:Y:S01]  /*12ba0*/  IMAD R169, R28, 0xa0, RZ ;  /* 0x000000a01ca97824 */ /* 0x000fe200078e02ff */
[----:B-1----:R-:W-:-:S02]  /*12bb0*/  IADD3 R96, P5, R181, R2, RZ ;  /* 0x00000002b5607210 */ /* 0x002fc40007fbe0ff */
[----:B------:R-:W-:Y:S01]  /*12bc0*/  STG.E.U16 [R74.64], R0 ;  /* 0x000000004a007986 */ /* 0x000fe2000c101506 */
[-C--:B------:R-:W-:Y:S02]  /*12bd0*/  IADD3 R98, P4, R177, R2.reuse, RZ ;  /* 0x00000002b1627210 */ /* 0x080fe40007f9e0ff */
[-C--:B------:R-:W-:Y:S01]  /*12be0*/  LEA.HI.X.SX32 R97, R99, R3.reuse, 0x1, P5 ;  /* 0x0000000363617211 */ /* 0x080fe200028f0eff */
[----:B------:R1:W-:Y:S01]  /*12bf0*/  STG.E.U16 [R4.64], R13 ;  /* 0x0000000d04007986 */ /* 0x0003e2000c101506 */
[----:B------:R-:W-:Y:S01]  /*12c00*/  IADD3 R8, P5, R173, R2, RZ ;  /* 0x00000002ad087210 */ /* 0x000fe20007fbe0ff */
[C---:B0-----:R-:W-:Y:S02]  /*12c10*/  IMAD R9, R28.reuse, 0x4f, RZ ;  /* 0x0000004f1c097824 */ /* 0x041fe400078e02ff */
[----:B------:R-:W-:Y:S01]  /*12c20*/  IMAD R165, R28, 0xa2, RZ ;  /* 0x000000a21ca57824 */ /* 0x000fe200078e02ff */
[----:B------:R-:W-:Y:S02]  /*12c30*/  LEA.HI.X.SX32 R99, R119, R3, 0x1, P4 ;  /* 0x0000000377637211 */ /* 0x000fe400020f0eff */
[----:B-1----:R-:W-:-:S02]  /*12c40*/  PRMT R5, R13, 0x7632, R5 ;  /* 0x000076320d057816 */ /* 0x002fc40000000005 */
[-C--:B------:R-:W-:Y:S01]  /*12c50*/  IADD3 R4, P6, R169, R2.reuse, RZ ;  /* 0x00000002a9047210 */ /* 0x080fe20007fde0ff */
[C---:B------:R-:W-:Y:S01]  /*12c60*/  IMAD R161, R28.reuse, 0xa4, RZ ;  /* 0x000000a41ca17824 */ /* 0x040fe200078e02ff */
[-C--:B------:R-:W-:Y:S01]  /*12c70*/  LEA.HI.X.SX32 R9, R9, R3.reuse, 0x1, P5 ;  /* 0x0000000309097211 */ /* 0x080fe200028f0eff */
[----:B------:R0:W-:Y:S01]  /*12c80*/  STG.E.U16 [R96.64], R5 ;  /* 0x0000000560007986 */ /* 0x0001e2000c101506 */
[----:B------:R-:W-:Y:S01]  /*12c90*/  PRMT R0, R81, 0x7632, R0 ;  /* 0x0000763251007816 */ /* 0x000fe20000000000 */
[C---:B------:R-:W-:Y:S01]  /*12ca0*/  IMAD R13, R28.reuse, 0x51, RZ ;  /* 0x000000511c0d7824 */ /* 0x040fe200078e02ff */
[----:B------:R-:W-:Y:S01]  /*12cb0*/  IADD3 R12, P5, R165, R2, RZ ;  /* 0x00000002a50c7210 */ /* 0x000fe20007fbe0ff */
[C---:B------:R-:W-:Y:S02]  /*12cc0*/  IMAD R157, R28.reuse, 0xa6, RZ ;  /* 0x000000a61c9d7824 */ /* 0x040fe400078e02ff */
[----:B------:R-:W-:Y:S01]  /*12cd0*/  IMAD R153, R28, 0xa8, RZ ;  /* 0x000000a81c997824 */ /* 0x000fe200078e02ff */
[----:B------:R-:W-:Y:S01]  /*12ce0*/  STG.E.U16 [R98.64], R81 ;  /* 0x0000005162007986 */ /* 0x000fe2000c101506 */
[----:B0-----:R-:W-:-:S03]  /*12cf0*/  LEA.HI.X.SX32 R5, R125, R3, 0x1, P6 ;  /* 0x000000037d057211 */ /* 0x001fc600030f0eff */
[----:B------:R0:W-:Y:S01]  /*12d00*/  STG.E.U16 [R8.64], R0 ;  /* 0x0000000008007986 */ /* 0x0001e2000c101506 */
[-C--:B------:R-:W-:Y:S02]  /*12d10*/  IADD3 R24, P4, R161, R2.reuse, RZ ;  /* 0x00000002a1187210 */ /* 0x080fe40007f9e0ff */
[-C--:B------:R-:W-:Y:S01]  /*12d20*/  LEA.HI.X.SX32 R13, R13, R3.reuse, 0x1, P5 ;  /* 0x000000030d0d7211 */ /* 0x080fe200028f0eff */
[----:B------:R1:W-:Y:S01]  /*12d30*/  STG.E.U16 [R4.64], R6 ;  /* 0x0000000604007986 */ /* 0x0003e2000c101506 */
[----:B------:R-:W-:Y:S01]  /*12d40*/  PRMT R16, R6, 0x7632, R16 ;  /* 0x0000763206107816 */ /* 0x000fe20000000010 */
[C---:B------:R-:W-:Y:S01]  /*12d50*/  IMAD R149, R28.reuse, 0xaa, RZ ;  /* 0x000000aa1c957824 */ /* 0x040fe200078e02ff */
[-C--:B------:R-:W-:Y:S01]  /*12d60*/  LEA.HI.X.SX32 R25, R25, R3.reuse, 0x1, P4 ;  /* 0x0000000319197211 */ /* 0x080fe200020f0eff */
[C---:B0-----:R-:W-:Y:S01]  /*12d70*/  IMAD R9, R28.reuse, 0x53, RZ ;  /* 0x000000531c097824 */ /* 0x041fe200078e02ff */
[-C--:B------:R-:W-:Y:S02]  /*12d80*/  IADD3 R8, P5, R157, R2.reuse, RZ ;  /* 0x000000029d087210 */ /* 0x080fe40007fbe0ff */
[----:B-1----:R-:W-:Y:S01]  /*12d90*/  IADD3 R4, P6, R153, R2, RZ ;  /* 0x0000000299047210 */ /* 0x002fe20007fde0ff */
[----:B------:R0:W-:Y:S01]  /*12da0*/  STG.E.U16 [R12.64], R16 ;  /* 0x000000100c007986 */ /* 0x0001e2000c101506 */
[----:B------:R-:W-:Y:S01]  /*12db0*/  LEA.HI.X.SX32 R9, R9, R3, 0x1, P5 ;  /* 0x0000000309097211 */ /* 0x000fe200028f0eff */
[----:B------:R-:W-:Y:S01]  /*12dc0*/  IMAD R147, R28, 0xac, RZ ;  /* 0x000000ac1c937824 */ /* 0x000fe200078e02ff */
[----:B------:R-:W-:-:S02]  /*12dd0*/  PRMT R0, R10, 0x7632, R0 ;  /* 0x000076320a007816 */ /* 0x000fc40000000000 */
[-C--:B------:R-:W-:Y:S01]  /*12de0*/  LEA.HI.X.SX32 R5, R57, R3.reuse, 0x1, P6 ;  /* 0x0000000339057211 */ /* 0x080fe200030f0eff */
[C---:B------:R-:W-:Y:S02]  /*12df0*/  IMAD R57, R28.reuse, 0x55, RZ ;  /* 0x000000551c397824 */ /* 0x040fe400078e02ff */
[C---:B------:R-:W-:Y:S02]  /*12e00*/  IMAD R143, R28.reuse, 0xae, RZ ;  /* 0x000000ae1c8f7824 */ /* 0x040fe400078e02ff */
[----:B------:R-:W-:Y:S01]  /*12e10*/  IMAD R139, R28, 0xb0, RZ ;  /* 0x000000b01c8b7824 */ /* 0x000fe200078e02ff */
[-C--:B0-----:R-:W-:Y:S01]  /*12e20*/  IADD3 R12, P5, R149, R2.reuse, RZ ;  /* 0x00000002950c7210 */ /* 0x081fe20007fbe0ff */
[----:B------:R-:W-:Y:S01]  /*12e30*/  STG.E.U16 [R24.64], R10 ;  /* 0x0000000a18007986 */ /* 0x000fe2000c101506 */
[----:B------:R-:W-:Y:S02]  /*12e40*/  IADD3 R22, P4, R147, R2, RZ ;  /* 0x0000000293167210 */ /* 0x000fe40007f9e0ff */
[----:B------:R-:W-:Y:S01]  /*12e50*/  LEA.HI.X.SX32 R13, R57, R3, 0x1, P5 ;  /* 0x00000003390d7211 */ /* 0x000fe200028f0eff */
[----:B------:R0:W-:Y:S01]  /*12e60*/  STG.E.U16 [R8.64], R0 ;  /* 0x0000000008007986 */ /* 0x0001e2000c101506 */
[----:B------:R-:W-:Y:S01]  /*12e70*/  PRMT R6, R14, 0x7632, R6 ;  /* 0x000076320e067816 */ /* 0x000fe20000000006 */
[----:B------:R-:W-:-:S02]  /*12e80*/  IMAD R135, R28, 0xb2, RZ ;  /* 0x000000b21c877824 */ /* 0x000fc400078e02ff */
[----:B------:R1:W-:Y:S01]  /*12e90*/  STG.E.U16 [R4.64], R14 ;  /* 0x0000000e04007986 */ /* 0x0003e2000c101506 */
[-C--:B------:R-:W-:Y:S01]  /*12ea0*/  LEA.HI.X.SX32 R23, R23, R3.reuse, 0x1, P4 ;  /* 0x0000000317177211 */ /* 0x080fe200020f0eff */
[C---:B------:R-:W-:Y:S02]  /*12eb0*/  IMAD R131, R28.reuse, 0xb4, RZ ;  /* 0x000000b41c837824 */ /* 0x040fe400078e02ff */
[----:B0-----:R-:W-:Y:S01]  /*12ec0*/  IMAD R9, R28, 0x57, RZ ;  /* 0x000000571c097824 */ /* 0x001fe200078e02ff */
[-C--:B------:R-:W-:Y:S02]  /*12ed0*/  IADD3 R8, P5, R143, R2.reuse, RZ ;  /* 0x000000028f087210 */ /* 0x080fe40007fbe0ff */
[----:B-1----:R-:W-:Y:S01]  /*12ee0*/  IADD3 R4, P6, R139, R2, RZ ;  /* 0x000000028b047210 */ /* 0x002fe20007fde0ff */
[----:B------:R0:W-:Y:S01]  /*12ef0*/  STG.E.U16 [R12.64], R6 ;  /* 0x000000060c007986 */ /* 0x0001e2000c101506 */
[----:B------:R-:W-:Y:S02]  /*12f00*/  LEA.HI.X.SX32 R9, R9, R3, 0x1, P5 ;  /* 0x0000000309097211 */ /* 0x000fe400028f0eff */
[----:B------:R-:W-:-:S02]  /*12f10*/  PRMT R0, R82, 0x7632, R0 ;  /* 0x0000763252007816 */ /* 0x000fc40000000000 */
[-C--:B------:R-:W-:Y:S01]  /*12f20*/  LEA.HI.X.SX32 R5, R21, R3.reuse, 0x1, P6 ;  /* 0x0000000315057211 */ /* 0x080fe200030f0eff */
[C---:B------:R-:W-:Y:S02]  /*12f30*/  IMAD R21, R28.reuse, 0x59, RZ ;  /* 0x000000591c157824 */ /* 0x040fe400078e02ff */
[C---:B------:R-:W-:Y:S01]  /*12f40*/  IMAD R129, R28.reuse, 0xb6, RZ ;  /* 0x000000b61c817824 */ /* 0x040fe200078e02ff */
[----:B------:R1:W-:Y:S01]  /*12f50*/  STG.E.U16 [R22.64], R82 ;  /* 0x0000005216007986 */ /* 0x0003e2000c101506 */
[C---:B------:R-:W-:Y:S01]  /*12f60*/  IMAD R127, R28.reuse, 0xb8, RZ ;  /* 0x000000b81c7f7824 */ /* 0x040fe200078e02ff */
[-C--:B0-----:R-:W-:Y:S02]  /*12f70*/  IADD3 R12, P5, R135, R2.reuse, RZ ;  /* 0x00000002870c7210 */ /* 0x081fe40007fbe0ff */
[----:B------:R0:W-:Y:S01]  /*12f80*/  STG.E.U16 [R8.64], R0 ;  /* 0x0000000008007986 */ /* 0x0001e2000c101506 */
[----:B------:R-:W-:Y:S02]  /*12f90*/  IADD3 R20, P4, R131, R2, RZ ;  /* 0x0000000283147210 */ /* 0x000fe40007f9e0ff */
[----:B------:R-:W-:Y:S01]  /*12fa0*/  LEA.HI.X.SX32 R13, R21, R3, 0x1, P5 ;  /* 0x00000003150d7211 */ /* 0x000fe200028f0eff */
[----:B------:R-:W-:Y:S01]  /*12fb0*/  IMAD R125, R28, 0xba, RZ ;  /* 0x000000ba1c7d7824 */ /* 0x000fe200078e02ff */
[----:B------:R-:W-:-:S02]  /*12fc0*/  PRMT R10, R7, 0x7632, R10 ;  /* 0x00007632070a7816 */ /* 0x000fc4000000000a */
[-C--:B-1----:R-:W-:Y:S01]  /*12fd0*/  IADD3 R22, P6, R127, R2.reuse, RZ ;  /* 0x000000027f167210 */ /* 0x082fe20007fde0ff */
[C---:B0-----:R-:W-:Y:S01]  /*12fe0*/  IMAD R9, R28.reuse, 0x5b, RZ ;  /* 0x0000005b1c097824 */ /* 0x041fe200078e02ff */
[-C--:B------:R-:W-:Y:S01]  /*12ff0*/  IADD3 R8, P5, R129, R2.reuse, RZ ;  /* 0x0000000281087210 */ /* 0x080fe20007fbe0ff */
[----:B------:R0:W-:Y:S01]  /*13000*/  STG.E.U16 [R4.64], R7 ;  /* 0x0000000704007986 */ /* 0x0001e2000c101506 */
[-C--:B------:R-:W-:Y:S01]  /*13010*/  LEA.HI.X.SX32 R21, R27, R3.reuse, 0x1, P4 ;  /* 0x000000031b157211 */ /* 0x080fe200020f0eff */
[C---:B------:R-:W-:Y:S01]  /*13020*/  IMAD R119, R28.reuse, 0xbc, RZ ;  /* 0x000000bc1c777824 */ /* 0x040fe200078e02ff */
[-C--:B------:R-:W-:Y:S02]  /*13030*/  LEA.HI.X.SX32 R9, R9, R3.reuse, 0x1, P5 ;  /* 0x0000000309097211 */ /* 0x080fe400028f0eff */
[----:B------:R-:W-:Y:S02]  /*13040*/  PRMT R0, R11, 0x7632, R0 ;  /* 0x000076320b007816 */ /* 0x000fe40000000000 */
[----:B------:R-:W-:Y:S01]  /*13050*/  LEA.HI.X.SX32 R23, R117, R3, 0x1, P6 ;  /* 0x0000000375177211 */ /* 0x000fe200030f0eff */
[C---:B------:R-:W-:Y:S01]  /*13060*/  IMAD R117, R28.reuse, 0xbe, RZ ;  /* 0x000000be1c757824 */ /* 0x040fe200078e02ff */
[----:B------:R1:W-:Y:S01]  /*13070*/  STG.E.U16 [R12.64], R10 ;  /* 0x0000000a0c007986 */ /* 0x0003e2000c101506 */
[----:B0-----:R-:W-:Y:S01]  /*13080*/  IMAD R5, R28, 0x5d, RZ ;  /* 0x0000005d1c057824 */ /* 0x001fe200078e02ff */
[----:B------:R-:W-:-:S02]  /*13090*/  IADD3 R4, P5, R125, R2, RZ ;  /* 0x000000027d047210 */ /* 0x000fc40007fbe0ff */
[----:B------:R-:W-:Y:S01]  /*130a0*/  STG.E.U16 [R20.64], R11 ;  /* 0x0000000b14007986 */ /* 0x000fe2000c101506 */
[-C--:B------:R-:W-:Y:S01]  /*130b0*/  IADD3 R6, P4, R119, R2.reuse, RZ ;  /* 0x0000000277067210 */ /* 0x080fe20007f9e0ff */
[C---:B------:R-:W-:Y:S01]  /*130c0*/  IMAD R103, R28.reuse, 0xc0, RZ ;  /* 0x000000c01c677824 */ /* 0x040fe200078e02ff */
[-C--:B------:R-:W-:Y:S01]  /*130d0*/  LEA.HI.X.SX32 R5, R5, R3.reuse, 0x1, P5 ;  /* 0x0000000305057211 */ /* 0x080fe200028f0eff */
[----:B------:R0:W-:Y:S01]  /*130e0*/  STG.E.U16 [R8.64], R0 ;  /* 0x0000000008007986 */ /* 0x0001e2000c101506 */
[----:B------:R-:W-:Y:S01]  /*130f0*/  PRMT R14, R15, 0x7632, R14 ;  /* 0x000076320f0e7816 */ /* 0x000fe2000000000e */
[C---:B------:R-:W-:Y:S01]  /*13100*/  IMAD R99, R28.reuse, 0xc2, RZ ;  /* 0x000000c21c637824 */ /* 0x040fe200078e02ff */
[----:B------:R-:W-:Y:S01]  /*13110*/  LEA.HI.X.SX32 R7, R17, R3, 0x1, P4 ;  /* 0x0000000311077211 */ /* 0x000fe200020f0eff */
[----:B------:R-:W-:Y:S01]  /*13120*/  STG.E.U16 [R22.64], R15 ;  /* 0x0000000f16007986 */ /* 0x000fe2000c101506 */
[----:B-1----:R-:W-:Y:S01]  /*13130*/  IADD3 R10, P6, R103, R2, RZ ;  /* 0x00000002670a7210 */ /* 0x002fe20007fde0ff */
[----:B------:R-:W-:-:S02]  /*13140*/  IMAD R97, R28, 0xc4, RZ ;  /* 0x000000c41c617824 */ /* 0x000fc400078e02ff */
[C---:B0-----:R-:W-:Y:S01]  /*13150*/  IMAD R9, R28.reuse, 0x5f, RZ ;  /* 0x0000005f1c097824 */ /* 0x041fe200078e02ff */
[-C--:B------:R-:W-:Y:S01]  /*13160*/  IADD3 R8, P5, R117, R2.reuse, RZ ;  /* 0x0000000275087210 */ /* 0x080fe20007fbe0ff */
[----:B------:R0:W-:Y:S01]  /*13170*/  STG.E.U16 [R4.64], R14 ;  /* 0x0000000e04007986 */ /* 0x0001e2000c101506 */
[----:B------:R-:W-:Y:S01]  /*13180*/  PRMT R0, R83, 0x7632, R0 ;  /* 0x0000763253007816 */ /* 0x000fe20000000000 */
[C---:B------:R-:W-:Y:S01]  /*13190*/  IMAD R13, R28.reuse, 0x61, RZ ;  /* 0x000000611c0d7824 */ /* 0x040fe200078e02ff */
[-C--:B------:R-:W-:Y:S01]  /*131a0*/  LEA.HI.X.SX32 R9, R9, R3.reuse, 0x1, P5 ;  /* 0x0000000309097211 */ /* 0x080fe200028f0eff */
[C---:B------:R-:W-:Y:S01]  /*131b0*/  IMAD R96, R28.reuse, 0xc6, RZ ;  /* 0x000000c61c607824 */ /* 0x040fe200078e02ff */
[----:B------:R1:W-:Y:S01]  /*131c0*/  STG.E.U16 [R6.64], R83 ;  /* 0x0000005306007986 */ /* 0x0003e2000c101506 */
[----:B------:R-:W-:Y:S01]  /*131d0*/  LEA.HI.X.SX32 R11, R29, R3, 0x1, P6 ;  /* 0x000000031d0b7211 */ /* 0x000fe200030f0eff */
[C---:B------:R-:W-:Y:S01]  /*131e0*/  IMAD R81, R28.reuse, 0xca, RZ ;  /* 0x000000ca1c517824 */ /* 0x040fe200078e02ff */
[-C--:B------:R-:W-:Y:S01]  /*131f0*/  IADD3 R12, P4, R97, R2.reuse, RZ ;  /* 0x00000002610c7210 */ /* 0x080fe20007f9e0ff */
[----:B------:R2:W-:Y:S01]  /*13200*/  STG.E.U16 [R8.64], R0 ;  /* 0x0000000008007986 */ /* 0x0005e2000c101506 */
[----:B0-----:R-:W-:Y:S01]  /*13210*/  IADD3 R4, P5, R99, R2, RZ ;  /* 0x0000000263047210 */ /* 0x001fe20007fbe0ff */
[----:B-1----:R-:W-:-:S03]  /*13220*/  IMAD R83, R28, 0xc8, RZ ;  /* 0x000000c81c537824 */ /* 0x002fc600078e02ff */
[-C--:B------:R-:W-:Y:S01]  /*13230*/  LEA.HI.X.SX32 R5, R13, R3.reuse, 0x1, P5 ;  /* 0x000000030d057211 */ /* 0x080fe200028f0eff */
[----:B------:R-:W-:Y:S01]  /*13240*/  IMAD R7, R28, 0x63, RZ ;  /* 0x000000631c077824 */ /* 0x000fe200078e02ff */
[-C--:B------:R-:W-:Y:S02]  /*13250*/  IADD3 R6, P5, R96, R2.reuse, RZ ;  /* 0x0000000260067210 */ /* 0x080fe40007fbe0ff */
[----:B--2---:R-:W-:Y:S01]  /*13260*/  PRMT R9, R76, 0x7632, R9 ;  /* 0x000076324c097816 */ /* 0x004fe20000000009 */
[----:B------:R0:W-:Y:S01]  /*13270*/  STG.E.U16 [R10.64], R76 ;  /* 0x0000004c0a007986 */ /* 0x0001e2000c101506 */
[----:B------:R-:W-:Y:S02]  /*13280*/  IADD3 R8, P6, R83, R2, RZ ;  /* 0x0000000253087210 */ /* 0x000fe40007fde0ff */
[-C--:B------:R-:W-:Y:S01]  /*13290*/  LEA.HI.X.SX32 R13, R55, R3.reuse, 0x1, P4 ;  /* 0x00000003370d7211 */ /* 0x080fe200020f0eff */
[----:B------:R1:W-:Y:S01]  /*132a0*/  STG.E.U16 [R4.64], R9 ;  /* 0x0000000904007986 */ /* 0x0003e2000c101506 */
[----:B------:R-:W-:Y:S01]  /*132b0*/  LEA.HI.X.SX32 R7, R7, R3, 0x1, P5 ;  /* 0x0000000307077211 */ /* 0x000fe200028f0eff */
[----:B------:R-:W-:Y:S01]  /*132c0*/  IMAD R80, R28, 0xcc, RZ ;  /* 0x000000cc1c507824 */ /* 0x000fe200078e02ff */
[----:B------:R-:W-:Y:S01]  /*132d0*/  PRMT R0, R108, 0x7632, R0 ;  /* 0x000076326c007816 */ /* 0x000fe20000000000 */
[----:B------:R-:W-:-:S02]  /*132e0*/  IMAD R75, R28, 0xce, RZ ;  /* 0x000000ce1c4b7824 */ /* 0x000fc400078e02ff */
[C---:B0-----:R-:W-:Y:S01]  /*132f0*/  IMAD R11, R28.reuse, 0x65, RZ ;  /* 0x000000651c0b7824 */ /* 0x041fe200078e02ff */
[----:B------:R0:W-:Y:S01]  /*13300*/  STG.E.U16 [R12.64], R108 ;  /* 0x0000006c0c007986 */ /* 0x0001e2000c101506 */
[-C--:B-1----:R-:W-:Y:S02]  /*13310*/  IADD3 R4, P5, R81, R2.reuse, RZ ;  /* 0x0000000251047210 */ /* 0x082fe40007fbe0ff */
[-C--:B------:R-:W-:Y:S01]  /*13320*/  LEA.HI.X.SX32 R9, R73, R3.reuse, 0x1, P6 ;  /* 0x0000000349097211 */ /* 0x080fe200030f0eff */
[----:B------:R-:W-:Y:S01]  /*13330*/  IMAD R73, R28, 0xd0, RZ ;  /* 0x000000d01c497824 */ /* 0x000fe200078e02ff */
[----:B------:R1:W-:Y:S01]  /*13340*/  STG.E.U16 [R6.64], R0 ;  /* 0x0000000006007986 */ /* 0x0003e2000c101506 */
[----:B------:R-:W-:Y:S02]  /*13350*/  LEA.HI.X.SX32 R5, R11, R3, 0x1, P5 ;  /* 0x000000030b057211 */ /* 0x000fe400028f0eff */
[-C--:B------:R-:W-:Y:S02]  /*13360*/  IADD3 R10, P4, R80, R2.reuse, RZ ;  /* 0x00000002500a7210 */ /* 0x080fe40007f9e0ff */
[----:B0-----:R-:W-:Y:S01]  /*13370*/  PRMT R13, R112, 0x7632, R13 ;  /* 0x00007632700d7816 */ /* 0x001fe2000000000d */
[----:B------:R0:W-:Y:S01]  /*13380*/  STG.E.U16 [R8.64], R112 ;  /* 0x0000007008007986 */ /* 0x0001e2000c101506 */
[----:B------:R-:W-:Y:S01]  /*13390*/  IADD3 R12, P5, R75, R2, RZ ;  /* 0x000000024b0c7210 */ /* 0x000fe20007fbe0ff */
[----:B------:R-:W-:-:S02]  /*133a0*/  IMAD R17, R28, 0xd2, RZ ;  /* 0x000000d21c117824 */ /* 0x000fc400078e02ff */
[----:B-1----:R-:W-:Y:S01]  /*133b0*/  IMAD R7, R28, 0x67, RZ ;  /* 0x000000671c077824 */ /* 0x002fe200078e02ff */
[----:B------:R-:W-:Y:S01]  /*133c0*/  LEA.HI.X.SX32 R11, R31, R3, 0x1, P4 ;  /* 0x000000031f0b7211 */ /* 0x000fe200020f0eff */
[----:B------:R1:W-:Y:S01]  /*133d0*/  STG.E.U16 [R4.64], R13 ;  /* 0x0000000d04007986 */ /* 0x0003e2000c101506 */
[----:B------:R-:W-:Y:S02]  /*133e0*/  PRMT R0, R120, 0x7632, R0 ;  /* 0x0000763278007816 */ /* 0x000fe40000000000 */
[----:B0-----:R-:W-:Y:S01]  /*133f0*/  IADD3 R8, P6, R73, R2, RZ ;  /* 0x0000000249087210 */ /* 0x001fe20007fde0ff */
[----:B------:R-:W-:-:S03]  /*13400*/  IMAD R15, R28, 0x69, RZ ;  /* 0x000000691c0f7824 */ /* 0x000fc600078e02ff */
[-C--:B------:R-:W-:Y:S01]  /*13410*/  LEA.HI.X.SX32 R9, R53, R3.reuse, 0x1, P6 ;  /* 0x0000000335097211 */ /* 0x080fe200030f0eff */
[C---:B------:R-:W-:Y:S01]  /*13420*/  IMAD R6, R28.reuse, 0xd4, RZ ;  /* 0x000000d41c067824 */ /* 0x040fe200078e02ff */
[-C--:B-1----:R-:W-:Y:S01]  /*13430*/  LEA.HI.X.SX32 R13, R7, R3.reuse, 0x1, P5 ;  /* 0x00000003070d7211 */ /* 0x082fe200028f0eff */
[----:B------:R0:W-:Y:S01]  /*13440*/  STG.E.U16 [R10.64], R120 ;  /* 0x000000780a007986 */ /* 0x0001e2000c101506 */
[----:B------:R-:W-:Y:S01]  /*13450*/  IADD3 R4, P5, R17, R2, RZ ;  /* 0x0000000211047210 */ /* 0x000fe20007fbe0ff */
[----:B------:R-:W-:Y:S02]  /*13460*/  IMAD R16, R28, 0xd6, RZ ;  /* 0x000000d61c107824 */ /* 0x000fe400078e02ff */
[----:B------:R-:W-:Y:S01]  /*13470*/  STG.E.U16 [R12.64], R0 ;  /* 0x000000000c007986 */ /* 0x000fe2000c101506 */
[----:B------:R-:W-:-:S03]  /*13480*/  LEA.HI.X.SX32 R5, R15, R3, 0x1, P5 ;  /* 0x000000030f057211 */ /* 0x000fc600028f0eff */
[----:B------:R1:W-:Y:S01]  /*13490*/  STG.E.U16 [R8.64], R77 ;  /* 0x0000004d08007986 */ /* 0x0003e2000c101506 */
[-C--:B------:R-:W-:Y:S01]  /*134a0*/  IADD3 R14, P4, R6, R2.reuse, RZ ;  /* 0x00000002060e7210 */ /* 0x080fe20007f9e0ff */
[C---:B------:R-:W-:Y:S02]  /*134b0*/  IMAD R7, R28.reuse, 0xd8, RZ ;  /* 0x000000d81c077824 */ /* 0x040fe400078e02ff */
[----:B0-----:R-:W-:Y:S01]  /*134c0*/  IMAD R11, R28, 0x6b, RZ ;  /* 0x0000006b1c0b7824 */ /* 0x001fe200078e02ff */
[----:B------:R-:W-:Y:S01]  /*134d0*/  IADD3 R10, P5, R16, R2, RZ ;  /* 0x00000002100a7210 */ /* 0x000fe20007fbe0ff */
[C---:B------:R-:W-:Y:S01]  /*134e0*/  IMAD R52, R28.reuse, 0xda, RZ ;  /* 0x000000da1c347824 */ /* 0x040fe200078e02ff */
[-C--:B------:R-:W-:Y:S02]  /*134f0*/  LEA.HI.X.SX32 R15, R133, R3.reuse, 0x1, P4 ;  /* 0x00000003850f7211 */ /* 0x080fe400020f0eff */
[----:B-1----:R-:W-:Y:S01]  /*13500*/  PRMT R9, R77, 0x7632, R9 ;  /* 0x000076324d097816 */ /* 0x002fe20000000009 */
[----:B------:R-:W-:Y:S01]  /*13510*/  IMAD R13, R28, 0x6d, RZ ;  /* 0x0000006d1c0d7824 */ /* 0x000fe200078e02ff */
[----:B------:R-:W-:-:S03]  /*13520*/  LEA.HI.X.SX32 R11, R11, R3, 0x1, P5 ;  /* 0x000000030b0b7211 */ /* 0x000fc600028f0eff */
[----:B------:R0:W-:Y:S01]  /*13530*/  STG.E.U16 [R4.64], R9 ;  /* 0x0000000904007986 */ /* 0x0001e2000c101506 */
[-C--:B------:R-:W-:Y:S01]  /*13540*/  IADD3 R8, P6, R7, R2.reuse, RZ ;  /* 0x0000000207087210 */ /* 0x080fe20007fde0ff */
[C---:B------:R-:W-:Y:S02]  /*13550*/  IMAD R31, R28.reuse, 0xdc, RZ ;  /* 0x000000dc1c1f7824 */ /* 0x040fe400078e02ff */
[----:B------:R-:W-:Y:S01]  /*13560*/  IMAD R27, R28, 0xde, RZ ;  /* 0x000000de1c1b7824 */ /* 0x000fe200078e02ff */
[----:B------:R-:W-:Y:S01]  /*13570*/  STG.E.U16 [R14.64], R109 ;  /* 0x0000006d0e007986 */ /* 0x000fe2000c101506 */
[----:B------:R-:W-:Y:S02]  /*13580*/  PRMT R0, R113, 0x7632, R0 ;  /* 0x0000763271007816 */ /* 0x000fe40000000000 */
[----:B0-----:R-:W-:Y:S02]  /*13590*/  PRMT R5, R109, 0x7632, R5 ;  /* 0x000076326d057816 */ /* 0x001fe40000000005 */
[----:B------:R-:W-:-:S02]  /*135a0*/  IADD3 R4, P5, R52, R2, RZ ;  /* 0x0000000234047210 */ /* 0x000fc40007fbe0ff */
[-C--:B------:R-:W-:Y:S01]  /*135b0*/  LEA.HI.X.SX32 R9, R151, R3.reuse, 0x1, P6 ;  /* 0x0000000397097211 */ /* 0x080fe200030f0eff */
[----:B------:R0:W-:Y:S01]  /*135c0*/  STG.E.U16 [R10.64], R5 ;  /* 0x000000050a007986 */ /* 0x0001e2000c101506 */
[C---:B------:R-:W-:Y:S01]  /*135d0*/  IMAD R24, R28.reuse, 0xe0, RZ ;  /* 0x000000e01c187824 */ /* 0x040fe200078e02ff */
[-C--:B------:R-:W-:Y:S01]  /*135e0*/  IADD3 R12, P4, R31, R2.reuse, RZ ;  /* 0x000000021f0c7210 */ /* 0x080fe20007f9e0ff */
[C---:B------:R-:W-:Y:S01]  /*135f0*/  IMAD R22, R28.reuse, 0xe2, RZ ;  /* 0x000000e21c167824 */ /* 0x040fe200078e02ff */
[----:B------:R1:W-:Y:S01]  /*13600*/  STG.E.U16 [R8.64], R113 ;  /* 0x0000007108007986 */ /* 0x0003e2000c101506 */
[C---:B------:R-:W-:Y:S01]  /*13610*/  IMAD R21, R28.reuse, 0x71, RZ ;  /* 0x000000711c157824 */ /* 0x040fe200078e02ff */
[-C--:B0-----:R-:W-:Y:S01]  /*13620*/  LEA.HI.X.SX32 R5, R13, R3.reuse, 0x1, P5 ;  /* 0x000000030d057211 */ /* 0x081fe200028f0eff */
[----:B------:R-:W-:Y:S01]  /*13630*/  IMAD R11, R28, 0x6f, RZ ;  /* 0x0000006f1c0b7824 */ /* 0x000fe200078e02ff */
[-C--:B------:R-:W-:Y:S02]  /*13640*/  IADD3 R10, P5, R27, R2.reuse, RZ ;  /* 0x000000021b0a7210 */ /* 0x080fe40007fbe0ff */
[----:B------:R-:W-:Y:S01]  /*13650*/  LEA.HI.X.SX32 R13, R59, R3, 0x1, P4 ;  /* 0x000000033b0d7211 */ /* 0x000fe200020f0eff */
[----:B------:R0:W-:Y:S01]  /*13660*/  STG.E.U16 [R4.64], R0 ;  /* 0x0000000004007986 */ /* 0x0001e2000c101506 */
[----:B-1----:R-:W-:-:S02]  /*13670*/  IADD3 R8, P6, R24, R2, RZ ;  /* 0x0000000218087210 */ /* 0x002fc40007fde0ff */
[-C--:B------:R-:W-:Y:S01]  /*13680*/  LEA.HI.X.SX32 R11, R11, R3.reuse, 0x1, P5 ;  /* 0x000000030b0b7211 */ /* 0x080fe200028f0eff */
[C---:B------:R-:W-:Y:S02]  /*13690*/  IMAD R20, R28.reuse, 0xe4, RZ ;  /* 0x000000e41c147824 */ /* 0x040fe400078e02ff */
[----:B------:R-:W-:Y:S01]  /*136a0*/  IMAD R18, R28, 0xe6, RZ ;  /* 0x000000e61c127824 */ /* 0x000fe200078e02ff */
[----:B------:R-:W-:Y:S01]  /*136b0*/  LEA.HI.X.SX32 R9, R101, R3, 0x1, P6 ;  /* 0x0000000365097211 */ /* 0x000fe200030f0eff */
[----:B------:R-:W-:Y:S01]  /*136c0*/  STG.E.U16 [R12.64], R121 ;  /* 0x000000790c007986 */ /* 0x000fe2000c101506 */
[----:B0-----:R-:W-:Y:S02]  /*136d0*/  PRMT R5, R121, 0x7632, R5 ;  /* 0x0000763279057816 */ /* 0x001fe40000000005 */
[-C--:B------:R-:W-:Y:S01]  /*136e0*/  IADD3 R4, P5, R22, R2.reuse, RZ ;  /* 0x0000000216047210 */ /* 0x080fe20007fbe0ff */
[----:B------:R-:W-:Y:S02]  /*136f0*/  IMAD R15, R28, 0xe8, RZ ;  /* 0x000000e81c0f7824 */ /* 0x000fe400078e02ff */
[----:B------:R0:W-:Y:S01]  /*13700*/  STG.E.U16 [R10.64], R5 ;  /* 0x000000050a007986 */ /* 0x0001e2000c101506 */
[----:B------:R-:W-:Y:S01]  /*13710*/  IADD3 R54, P4, R20, R2, RZ ;  /* 0x0000000214367210 */ /* 0x000fe20007f9e0ff */
[----:B------:R-:W-:-:S02]  /*13720*/  IMAD R14, R28, 0xea, RZ ;  /* 0x000000ea1c0e7824 */ /* 0x000fc400078e02ff */
[----:B------:R1:W-:Y:S01]  /*13730*/  STG.E.U16 [R8.64], R78 ;  /* 0x0000004e08007986 */ /* 0x0003e2000c101506 */
[-C--:B------:R-:W-:Y:S02]  /*13740*/  LEA.HI.X.SX32 R55, R145, R3.reuse, 0x1, P4 ;  /* 0x0000000391377211 */ /* 0x080fe400020f0eff */
[-C--:B0-----:R-:W-:Y:S01]  /*13750*/  LEA.HI.X.SX32 R5, R21, R3.reuse, 0x1, P5 ;  /* 0x0000000315057211 */ /* 0x081fe200028f0eff */
[----:B------:R-:W-:Y:S01]  /*13760*/  IMAD R11, R28, 0x73, RZ ;  /* 0x000000731c0b7824 */ /* 0x000fe200078e02ff */
[-C--:B------:R-:W-:Y:S02]  /*13770*/  IADD3 R56, P5, R18, R2.reuse, RZ ;  /* 0x0000000212387210 */ /* 0x080fe40007fbe0ff */
[----:B-1----:R-:W-:Y:S02]  /*13780*/  PRMT R9, R78, 0x7632, R9 ;  /* 0x000076324e097816 */ /* 0x002fe40000000009 */
[----:B------:R-:W-:Y:S01]  /*13790*/  LEA.HI.X.SX32 R57, R11, R3, 0x1, P5 ;  /* 0x000000030b397211 */ /* 0x000fe200028f0eff */
[C---:B------:R-:W-:Y:S01]  /*137a0*/  IMAD R11, R28.reuse, 0x75, RZ ;  /* 0x000000751c0b7824 */ /* 0x040fe200078e02ff */
[-C--:B------:R-:W-:Y:S01]  /*137b0*/  IADD3 R8, P6, R15, R2.reuse, RZ ;  /* 0x000000020f087210 */ /* 0x080fe20007fde0ff */
[----:B------:R-:W-:Y:S01]  /*137c0*/  IMAD R12, R28, 0xec, RZ ;  /* 0x000000ec1c0c7824 */ /* 0x000fe200078e02ff */
[----:B------:R-:W-:Y:S01]  /*137d0*/  PRMT R0, R110, 0x7632, R0 ;  /* 0x000076326e007816 */ /* 0x000fe20000000000 */
[----:B------:R-:W-:Y:S01]  /*137e0*/  IMAD R10, R28, 0xee, RZ ;  /* 0x000000ee1c0a7824 */ /* 0x000fe200078e02ff */
[----:B------:R-:W-:Y:S01]  /*137f0*/  IADD3 R58, P5, R14, R2, RZ ;  /* 0x000000020e3a7210 */ /* 0x000fe20007fbe0ff */
[----:B------:R0:W-:Y:S01]  /*13800*/  STG.E.U16 [R4.64], R9 ;  /* 0x0000000904007986 */ /* 0x0001e2000c101506 */
[----:B------:R-:W-:-:S02]  /*13810*/  PRMT R29, R114, 0x7632, R29 ;  /* 0x00007632721d7816 */ /* 0x000fc4000000001d */
[----:B------:R-:W-:Y:S01]  /*13820*/  LEA.HI.X.SX32 R59, R11, R3, 0x1, P5 ;  /* 0x000000030b3b7211 */ /* 0x000fe200028f0eff */
[----:B------:R1:W-:Y:S01]  /*13830*/  STG.E.U16 [R54.64], R110 ;  /* 0x0000006e36007986 */ /* 0x0003e2000c101506 */
[----:B------:R-:W-:-:S03]  /*13840*/  IADD3 R76, P4, R12, R2, RZ ;  /* 0x000000020c4c7210 */ /* 0x000fc60007f9e0ff */
[----:B------:R2:W-:Y:S01]  /*13850*/  STG.E.U16 [R56.64], R0 ;  /* 0x0000000038007986 */ /* 0x0005e2000c101506 */
[----:B0-----:R-:W-:Y:S01]  /*13860*/  LEA.HI.X.SX32 R9, R155, R3, 0x1, P6 ;  /* 0x000000039b097211 */ /* 0x001fe200030f0eff */
[----:B------:R-:W-:Y:S01]  /*13870*/  IMAD R5, R28, 0x77, RZ ;  /* 0x000000771c057824 */ /* 0x000fe200078e02ff */
[----:B-1----:R-:W-:-:S03]  /*13880*/  IADD3 R54, P5, R10, R2, RZ ;  /* 0x000000020a367210 */ /* 0x002fc60007fbe0ff */
[----:B------:R0:W-:Y:S01]  /*13890*/  STG.E.U16 [R8.64], R114 ;  /* 0x0000007208007986 */ /* 0x0001e2000c101506 */
[C---:B--2---:R-:W-:Y:S01]  /*138a0*/  IMAD R0, R28.reuse, 0xf2, RZ ;  /* 0x000000f21c007824 */ /* 0x044fe200078e02ff */
[-C--:B------:R-:W-:Y:S02]  /*138b0*/  LEA.HI.X.SX32 R77, R137, R3.reuse, 0x1, P4 ;  /* 0x00000003894d7211 */ /* 0x080fe400020f0eff */
[----:B------:R1:W-:Y:S01]  /*138c0*/  STG.E.U16 [R58.64], R29 ;  /* 0x0000001d3a007986 */ /* 0x0003e2000c101506 */
[----:B------:R-:W-:Y:S01]  /*138d0*/  LEA.HI.X.SX32 R55, R5, R3, 0x1, P5 ;  /* 0x0000000305377211 */ /* 0x000fe200028f0eff */
[----:B------:R-:W-:Y:S01]  /*138e0*/  IMAD R11, R28, 0x79, RZ ;  /* 0x000000791c0b7824 */ /* 0x000fe200078e02ff */
[----:B------:R-:W-:Y:S01]  /*138f0*/  PRMT R13, R122, 0x7632, R13 ;  /* 0x000076327a0d7816 */ /* 0x000fe2000000000d */
[C---:B------:R-:W-:Y:S02]  /*13900*/  IMAD R4, R28.reuse, 0xf0, RZ ;  /* 0x000000f01c047824 */ /* 0x040fe400078e02ff */
[----:B0-----:R-:W-:Y:S01]  /*13910*/  IMAD R8, R28, 0xf6, RZ ;  /* 0x000000f61c087824 */ /* 0x001fe200078e02ff */
[----:B------:R-:W-:Y:S01]  /*13920*/  STG.E.U16 [R76.64], R122 ;  /* 0x0000007a4c007986 */ /* 0x000fe2000c101506 */
[----:B-1----:R-:W-:-:S03]  /*13930*/  IADD3 R58, P5, R0, R2, RZ ;  /* 0x00000002003a7210 */ /* 0x002fc60007fbe0ff */
[----:B------:R0:W-:Y:S01]  /*13940*/  STG.E.U16 [R54.64], R13 ;  /* 0x0000000d36007986 */ /* 0x0001e2000c101506 */
[C---:B------:R-:W-:Y:S01]  /*13950*/  IMAD R5, R28.reuse, 0xf4, RZ ;  /* 0x000000f41c057824 */ /* 0x040fe200078e02ff */
[-C--:B------:R-:W-:Y:S01]  /*13960*/  LEA.HI.X.SX32 R59, R11, R3.reuse, 0x1, P5 ;  /* 0x000000030b3b7211 */ /* 0x080fe200028f0eff */
[----:B------:R-:W-:Y:S01]  /*13970*/  IMAD R11, R28, 0x7b, RZ ;  /* 0x0000007b1c0b7824 */ /* 0x000fe200078e02ff */
[-C--:B------:R-:W-:Y:S02]  /*13980*/  IADD3 R56, P6, R4, R2.reuse, RZ ;  /* 0x0000000204387210 */ /* 0x080fe40007fde0ff */
[-C--:B------:R-:W-:Y:S02]  /*13990*/  IADD3 R100, P4, R5, R2.reuse, RZ ;  /* 0x0000000205647210 */ /* 0x080fe40007f9e0ff */
[----:B0-----:R-:W-:Y:S02]  /*139a0*/  IADD3 R54, P5, R8, R2, RZ ;  /* 0x0000000208367210 */ /* 0x001fe40007fbe0ff */
[----:B------:R-:W-:-:S02]  /*139b0*/  LEA.HI.X.SX32 R57, R141, R3, 0x1, P6 ;  /* 0x000000038d397211 */ /* 0x000fc400030f0eff */
[-C--:B------:R-:W-:Y:S01]  /*139c0*/  LEA.HI.X.SX32 R55, R11, R3.reuse, 0x1, P5 ;  /* 0x000000030b377211 */ /* 0x080fe200028f0eff */
[C---:B------:R-:W-:Y:S01]  /*139d0*/  IMAD R11, R28.reuse, 0xfa, RZ ;  /* 0x000000fa1c0b7824 */ /* 0x040fe200078e02ff */
[----:B------:R-:W-:Y:S01]  /*139e0*/  PRMT R21, R79, 0x7632, R21 ;  /* 0x000076324f157816 */ /* 0x000fe20000000015 */
[----:B------:R0:W-:Y:S01]  /*139f0*/  STG.E.U16 [R56.64], R79 ;  /* 0x0000004f38007986 */ /* 0x0001e2000c101506 */
[----:B------:R-:W-:Y:S01]  /*13a00*/  LEA.HI.X.SX32 R101, R19, R3, 0x1, P4 ;  /* 0x0000000313657211 */ /* 0x000fe200020f0eff */
[C---:B------:R-:W-:Y:S01]  /*13a10*/  IMAD R9, R28.reuse, 0xf8, RZ ;  /* 0x000000f81c097824 */ /* 0x040fe200078e02ff */
[----:B------:R-:W-:Y:S01]  /*13a20*/  PRMT R23, R111, 0x7632, R23 ;  /* 0x000076326f177816 */ /* 0x000fe20000000017 */
[C---:B------:R-:W-:Y:S02]  /*13a30*/  IMAD R19, R28.reuse, 0x7d, RZ ;  /* 0x0000007d1c137824 */ /* 0x040fe400078e02ff */
[----:B------:R-:W-:Y:S01]  /*13a40*/  IMAD R29, R28, 0xfe, RZ ;  /* 0x000000fe1c1d7824 */ /* 0x000fe200078e02ff */
[----:B------:R1:W-:Y:S01]  /*13a50*/  STG.E.U16 [R58.64], R21 ;  /* 0x000000153a007986 */ /* 0x0003e2000c101506 */
[----:B------:R-:W-:-:S02]  /*13a60*/  IADD3 R76, P6, R9, R2, RZ ;  /* 0x00000002094c7210 */ /* 0x000fc40007fde0ff */
[----:B0-----:R-:W-:Y:S01]  /*13a70*/  IADD3 R56, P5, R11, R2, RZ ;  /* 0x000000020b387210 */ /* 0x001fe20007fbe0ff */
[----:B------:R-:W-:Y:S01]  /*13a80*/  STG.E.U16 [R100.64], R111 ;  /* 0x0000006f64007986 */ /* 0x000fe2000c101506 */
[C---:B------:R-:W-:Y:S02]  /*13a90*/  IMAD R13, R28.reuse, 0xfc, RZ ;  /* 0x000000fc1c0d7824 */ /* 0x040fe400078e02ff */
[-C--:B------:R-:W-:Y:S01]  /*13aa0*/  LEA.HI.X.SX32 R57, R19, R3.reuse, 0x1, P5 ;  /* 0x0000000313397211 */ /* 0x080fe200028f0eff */
[----:B------:R0:W-:Y:S01]  /*13ab0*/  STG.E.U16 [R54.64], R23 ;  /* 0x0000001736007986 */ /* 0x0001e2000c101506 */
[----:B-1----:R-:W-:Y:S02]  /*13ac0*/  LEA R21, R28, -R28, 0x7 ;  /* 0x8000001c1c157211 */ /* 0x002fe400078e38ff */
[----:B------:R-:W-:Y:S02]  /*13ad0*/  LEA.HI.X.SX32 R77, R163, R3, 0x1, P6 ;  /* 0x00000003a34d7211 */ /* 0x000fe400030f0eff */
[----:B------:R-:W-:-:S02]  /*13ae0*/  PRMT R25, R115, 0x7632, R25 ;  /* 0x0000763273197816 */ /* 0x000fc40000000019 */
[-C--:B0-----:R-:W-:Y:S02]  /*13af0*/  IADD3 R54, P5, R29, R2.reuse, RZ ;  /* 0x000000021d367210 */ /* 0x081fe40007fbe0ff */
[-C--:B------:R-:W-:Y:S02]  /*13b00*/  IADD3 R58, P4, R13, R2.reuse, RZ ;  /* 0x000000020d3a7210 */ /* 0x080fe40007f9e0ff */
[-C--:B------:R-:W-:Y:S01]  /*13b10*/  LEA.HI.X.SX32 R55, R21, R3.reuse, 0x1, P5 ;  /* 0x0000000315377211 */ /* 0x080fe200028f0eff */
[C---:B------:R-:W-:Y:S01]  /*13b20*/  IMAD R21, R28.reuse, 0x102, RZ ;  /* 0x000001021c157824 */ /* 0x040fe200078e02ff */
[C---:B------:R-:W-:Y:S02]  /*13b30*/  SHF.L.U32 R19, R28.reuse, 0x7, RZ ;  /* 0x000000071c137819 */ /* 0x040fe400000006ff */
[----:B------:R-:W-:Y:S01]  /*13b40*/  LEA R78, P6, R28, R2, 0x8 ;  /* 0x000000021c4e7211 */ /* 0x000fe200078c40ff */
[----:B------:R0:W-:Y:S01]  /*13b50*/  STG.E.U16 [R76.64], R115 ;  /* 0x000000734c007986 */ /* 0x0001e2000c101506 */
[----:B------:R-:W-:-:S02]  /*13b60*/  LEA.HI.X.SX32 R59, R159, R3, 0x1, P4 ;  /* 0x000000039f3b7211 */ /* 0x000fc400020f0eff */
[-C--:B------:R-:W-:Y:S01]  /*13b70*/  LEA.HI.X.SX32 R79, R19, R3.reuse, 0x1, P6 ;  /* 0x00000003134f7211 */ /* 0x080fe200030f0eff */
[----:B------:R1:W-:Y:S01]  /*13b80*/  STG.E.U16 [R56.64], R25 ;  /* 0x0000001938007986 */ /* 0x0003e2000c101506 */
[----:B------:R-:W-:Y:S02]  /*13b90*/  PRMT R26, R123, 0x7632, R26 ;  /* 0x000076327b1a7816 */ /* 0x000fe4000000001a */
[C---:B------:R-:W-:Y:S01]  /*13ba0*/  LEA R19, R28.reuse, R28, 0x7 ;  /* 0x0000001c1c137211 */ /* 0x040fe200078e38ff */
[----:B------:R-:W-:Y:S01]  /*13bb0*/  STG.E.U16 [R58.64], R123 ;  /* 0x0000007b3a007986 */ /* 0x000fe2000c101506 */
[C---:B0-----:R-:W-:Y:S01]  /*13bc0*/  IMAD R77, R28.reuse, 0x104, RZ ;  /* 0x000001041c4d7824 */ /* 0x041fe200078e02ff */
[-C--:B-1----:R-:W-:Y:S01]  /*13bd0*/  IADD3 R56, P5, R21, R2.reuse, RZ ;  /* 0x0000000215387210 */ /* 0x082fe20007fbe0ff */
[C---:B------:R-:W-:Y:S01]  /*13be0*/  IMAD R21, R28.reuse, 0x106, RZ ;  /* 0x000001061c157824 */ /* 0x040fe200078e02ff */
[----:B------:R0:W-:Y:S02]  /*13bf0*/  STG.E.U16 [R54.64], R26 ;  /* 0x0000001a36007986 */ /* 0x0001e4000c101506 */
[-C--:B------:R-:W-:Y:S01]  /*13c00*/  LEA.HI.X.SX32 R57, R19, R3.reuse, 0x1, P5 ;  /* 0x0000000313397211 */ /* 0x080fe200028f0eff */
[----:B------:R-:W-:Y:S01]  /*13c10*/  IMAD R19, R28, 0x83, RZ ;  /* 0x000000831c137824 */ /* 0x000fe200078e02ff */
[----:B------:R-:W-:Y:S01]  /*13c20*/  PRMT R30, R48, 0x7632, R30 ;  /* 0x00007632301e7816 */ /* 0x000fe2000000001e */
[C---:B------:R-:W-:Y:S01]  /*13c30*/  IMAD R23, R28.reuse, 0x108, RZ ;  /* 0x000001081c177824 */ /* 0x040fe200078e02ff */
[-C--:B------:R-:W-:Y:S01]  /*13c40*/  IADD3 R76, P4, R77, R2.reuse, RZ ;  /* 0x000000024d4c7210 */ /* 0x080fe20007f9e0ff */
[----:B------:R1:W-:Y:S01]  /*13c50*/  STG.E.U16 [R78.64], R48 ;  /* 0x000000304e007986 */ /* 0x0003e2000c101506 */
[-C--:B0-----:R-:W-:Y:S01]  /*13c60*/  IADD3 R54, P5, R21, R2.reuse, RZ ;  /* 0x0000000215367210 */ /* 0x081fe20007fbe0ff */
[C---:B------:R-:W-:Y:S01]  /*13c70*/  IMAD R21, R28.reuse, 0x10a, RZ ;  /* 0x0000010a1c157824 */ /* 0x040fe200078e02ff */
[-C--:B------:R-:W-:Y:S01]  /*13c80*/  LEA.HI.X.SX32 R77, R167, R3.reuse, 0x1, P4 ;  /* 0x00000003a74d7211 */ /* 0x080fe200020f0eff */
[----:B------:R0:W-:Y:S01]  /*13c90*/  STG.E.U16 [R56.64], R30 ;  /* 0x0000001e38007986 */ /* 0x0001e2000c101506 */
[-C--:B------:R-:W-:Y:S01]  /*13ca0*/  LEA.HI.X.SX32 R55, R19, R3.reuse, 0x1, P5 ;  /* 0x0000000313377211 */ /* 0x080fe200028f0eff */
[----:B------:R-:W-:Y:S01]  /*13cb0*/  IMAD R19, R28, 0x85, RZ ;  /* 0x000000851c137824 */ /* 0x000fe200078e02ff */
[----:B------:R-:W-:Y:S01]  /*13cc0*/  PRMT R25, R88, 0x7632, R25 ;  /* 0x0000763258197816 */ /* 0x000fe20000000019 */
[C---:B-1----:R-:W-:Y:S01]  /*13cd0*/  IMAD R79, R28.reuse, 0x10c, RZ ;  /* 0x0000010c1c4f7824 */ /* 0x042fe200078e02ff */
[-C--:B------:R-:W-:Y:S01]  /*13ce0*/  IADD3 R58, P6, R23, R2.reuse, RZ ;  /* 0x00000002173a7210 */ /* 0x080fe20007fde0ff */
[----:B------:R-:W-:Y:S01]  /*13cf0*/  STG.E.U16 [R76.64], R88 ;  /* 0x000000584c007986 */ /* 0x000fe2000c101506 */
[-C--:B0-----:R-:W-:Y:S01]  /*13d00*/  IADD3 R56, P5, R21, R2.reuse, RZ ;  /* 0x0000000215387210 */ /* 0x081fe20007fbe0ff */
[C---:B------:R-:W-:Y:S01]  /*13d10*/  IMAD R21, R28.reuse, 0x10e, RZ ;  /* 0x0000010e1c157824 */ /* 0x040fe200078e02ff */
[-C--:B------:R-:W-:Y:S01]  /*13d20*/  LEA.HI.X.SX32 R59, R179, R3.reuse, 0x1, P6 ;  /* 0x00000003b33b7211 */ /* 0x080fe200030f0eff */
[----:B------:R0:W-:Y:S01]  /*13d30*/  STG.E.U16 [R54.64], R25 ;  /* 0x0000001936007986 */ /* 0x0001e2000c101506 */
        /* <DEDUP_REMOVED lines=14> */
[-C--:B-1----:R-:W-:Y:S01]  /*13e20*/  IADD3 R58, P6, R23, R2.reuse, RZ ;  /* 0x00000002173a7210 */ /* 0x082fe20007fde0ff */
[----:B------:R-:W-:Y:S01]  /*13e30*/  STG.E.U16 [R78.64], R64 ;  /* 0x000000404e007986 */ /* 0x000fe2000c101506 */
[-C--:B0-----:R-:W-:Y:S01]  /*13e40*/  IADD3 R56, P5, R21, R2.reuse, RZ ;  /* 0x0000000215387210 */ /* 0x081fe20007fbe0ff */
[C---:B------:R-:W-:Y:S01]  /*13e50*/  IMAD R21, R28.reuse, 0x116, RZ ;  /* 0x000001161c157824 */ /* 0x040fe200078e02ff */
[-C--:B------:R-:W-:Y:S01]  /*13e60*/  LEA.HI.X.SX32 R59, R175, R3.reuse, 0x1, P6 ;  /* 0x00000003af3b7211 */ /* 0x080fe200030f0eff */
[----:B------:R0:W-:Y:S01]  /*13e70*/  STG.E.U16 [R54.64], R25 ;  /* 0x0000001936007986 */ /* 0x0001e2000c101506 */
[-C--:B------:R-:W-:Y:S01]  /*13e80*/  LEA.HI.X.SX32 R57, R19, R3.reuse, 0x1, P5 ;  /* 0x0000000313397211 */ /* 0x080fe200028f0eff */
[C---:B------:R-:W-:Y:S01]  /*13e90*/  IMAD R19, R28.reuse, 0x8b, RZ ;  /* 0x0000008b1c137824 */ /* 0x040fe200078e02ff */
[----:B------:R-:W-:Y:S01]  /*13ea0*/  PRMT R30, R49, 0x7632, R30 ;  /* 0x00007632311e7816 */ /* 0x000fe2000000001e */
[C---:B------:R-:W-:Y:S01]  /*13eb0*/  IMAD R23, R28.reuse, 0x118, RZ ;  /* 0x000001181c177824 */ /* 0x040fe200078e02ff */
[-C--:B------:R-:W-:Y:S01]  /*13ec0*/  IADD3 R76, P4, R77, R2.reuse, RZ ;  /* 0x000000024d4c7210 */ /* 0x080fe20007f9e0ff */
[----:B------:R1:W-:Y:S01]  /*13ed0*/  STG.E.U16 [R58.64], R49 ;  /* 0x000000313a007986 */ /* 0x0003e2000c101506 */
[-C--:B0-----:R-:W-:Y:S01]  /*13ee0*/  IADD3 R54, P5, R21, R2.reuse, RZ ;  /* 0x0000000215367210 */ /* 0x081fe20007fbe0ff */
[C---:B------:R-:W-:Y:S01]  /*13ef0*/  IMAD R21, R28.reuse, 0x11a, RZ ;  /* 0x0000011a1c157824 */ /* 0x040fe200078e02ff */
[----:B------:R-:W-:Y:S01]  /*13f00*/  IADD3 R48, P6, R23, R2, RZ ;  /* 0x0000000217307210 */ /* 0x000fe20007fde0ff */
[----:B------:R0:W-:Y:S01]  /*13f10*/  STG.E.U16 [R56.64], R30 ;  /* 0x0000001e38007986 */ /* 0x0001e2000c101506 */
[-C--:B------:R-:W-:Y:S01]  /*13f20*/  LEA.HI.X.SX32 R55, R19, R3.reuse, 0x1, P5 ;  /* 0x0000000313377211 */ /* 0x080fe200028f0eff */
[----:B------:R-:W-:Y:S01]  /*13f30*/  IMAD R19, R28, 0x8d, RZ ;  /* 0x0000008d1c137824 */ /* 0x000fe200078e02ff */
[----:B------:R-:W-:-:S02]  /*13f40*/  LEA.HI.X.SX32 R77, R183, R3, 0x1, P4 ;  /* 0x00000003b74d7211 */ /* 0x000fc400020f0eff */
[----:B------:R-:W-:Y:S01]  /*13f50*/  PRMT R25, R89, 0x7632, R25 ;  /* 0x0000763259197816 */ /* 0x000fe20000000019 */
[C---:B-1----:R-:W-:Y:S01]  /*13f60*/  IMAD R59, R28.reuse, 0x11c, RZ ;  /* 0x0000011c1c3b7824 */ /* 0x042fe200078e02ff */
[-C--:B------:R-:W-:Y:S01]  /*13f70*/  LEA.HI.X.SX32 R49, R189, R3.reuse, 0x1, P6 ;  /* 0x00000003bd317211 */ /* 0x080fe200030f0eff */
[----:B------:R-:W-:Y:S01]  /*13f80*/  STG.E.U16 [R76.64], R89 ;  /* 0x000000594c007986 */ /* 0x000fe2000c101506 */
[-C--:B0-----:R-:W-:Y:S01]  /*13f90*/  IADD3 R56, P5, R21, R2.reuse, RZ ;  /* 0x0000000215387210 */ /* 0x081fe20007fbe0ff */
[C---:B------:R-:W-:Y:S02]  /*13fa0*/  IMAD R21, R28.reuse, 0x11e, RZ ;  /* 0x0000011e1c157824 */ /* 0x040fe400078e02ff */
[----:B------:R0:W-:Y:S01]  /*13fb0*/  STG.E.U16 [R54.64], R25 ;  /* 0x0000001936007986 */ /* 0x0001e2000c101506 */
[C---:B------:R-:W-:Y:S01]  /*13fc0*/  IMAD R23, R28.reuse, 0x120, RZ ;  /* 0x000001201c177824 */ /* 0x040fe200078e02ff */
[----:B------:R-:W-:Y:S01]  /*13fd0*/  LEA.HI.X.SX32 R57, R19, R3, 0x1, P5 ;  /* 0x0000000313397211 */ /* 0x000fe200028f0eff */
[----:B------:R-:W-:Y:S01]  /*13fe0*/  IMAD R19, R28, 0x8f, RZ ;  /* 0x0000008f1c137824 */ /* 0x000fe200078e02ff */
[----:B------:R-:W-:Y:S01]  /*13ff0*/  PRMT R26, R69, 0x7632, R26 ;  /* 0x00007632451a7816 */ /* 0x000fe2000000001a */
[----:B------:R1:W-:Y:S01]  /*14000*/  STG.E.U16 [R48.64], R69 ;  /* 0x0000004530007986 */ /* 0x0003e2000c101506 */
[----:B------:R-:W-:-:S02]  /*14010*/  IADD3 R58, P4, R59, R2, RZ ;  /* 0x000000023b3a7210 */ /* 0x000fc40007f9e0ff */
[-C--:B0-----:R-:W-:Y:S01]  /*14020*/  IADD3 R54, P5, R21, R2.reuse, RZ ;  /* 0x0000000215367210 */ /* 0x081fe20007fbe0ff */
[C---:B------:R-:W-:Y:S01]  /*14030*/  IMAD R21, R28.reuse, 0x122, RZ ;  /* 0x000001221c157824 */ /* 0x040fe200078e02ff */
[-C--:B------:R-:W-:Y:S01]  /*14040*/  LEA.HI.X.SX32 R59, R185, R3.reuse, 0x1, P4 ;  /* 0x00000003b93b7211 */ /* 0x080fe200020f0eff */
[----:B------:R0:W-:Y:S01]  /*14050*/  STG.E.U16 [R56.64], R26 ;  /* 0x0000001a38007986 */ /* 0x0001e2000c101506 */
[-C--:B------:R-:W-:Y:S02]  /*14060*/  LEA.HI.X.SX32 R55, R19, R3.reuse, 0x1, P5 ;  /* 0x0000000313377211 */ /* 0x080fe400028f0eff */
[-C--:B-1----:R-:W-:Y:S01]  /*14070*/  IADD3 R48, P6, R23, R2.reuse, RZ ;  /* 0x0000000217307210 */ /* 0x082fe20007fde0ff */
[C---:B------:R-:W-:Y:S01]  /*14080*/  IMAD R19, R28.reuse, 0x91, RZ ;  /* 0x000000911c137824 */ /* 0x040fe200078e02ff */
[----:B------:R-:W-:Y:S01]  /*14090*/  PRMT R25, R65, 0x7632, R25 ;  /* 0x0000763241197816 */ /* 0x000fe20000000019 */
[C---:B------:R-:W-:Y:S01]  /*140a0*/  IMAD R69, R28.reuse, 0x124, RZ ;  /* 0x000001241c457824 */ /* 0x040fe200078e02ff */
[----:B------:R-:W-:Y:S01]  /*140b0*/  LEA.HI.X.SX32 R49, R187, R3, 0x1, P6 ;  /* 0x00000003bb317211 */ /* 0x000fe200030f0eff */
[C---:B------:R-:W-:Y:S01]  /*140c0*/  IMAD R23, R28.reuse, 0x128, RZ ;  /* 0x000001281c177824 */ /* 0x040fe200078e02ff */
[-C--:B0-----:R-:W-:Y:S01]  /*140d0*/  IADD3 R56, P5, R21, R2.reuse, RZ ;  /* 0x0000000215387210 */ /* 0x081fe20007fbe0ff */
[----:B------:R-:W-:Y:S01]  /*140e0*/  IMAD R21, R28, 0x126, RZ ;  /* 0x000001261c157824 */ /* 0x000fe200078e02ff */
[----:B------:R-:W-:Y:S01]  /*140f0*/  STG.E.U16 [R58.64], R65 ;  /* 0x000000413a007986 */ /* 0x000fe2000c101506 */
[----:B------:R-:W-:-:S02]  /*14100*/  IADD3 R68, P4, R69, R2, RZ ;  /* 0x0000000245447210 */ /* 0x000fc40007f9e0ff */
[-C--:B------:R-:W-:Y:S01]  /*14110*/  LEA.HI.X.SX32 R57, R19, R3.reuse, 0x1, P5 ;  /* 0x0000000313397211 */ /* 0x080fe200028f0eff */
[----:B------:R0:W-:Y:S01]  /*14120*/  STG.E.U16 [R54.64], R25 ;  /* 0x0000001936007986 */ /* 0x0001e2000c101506 */
[----:B------:R-:W-:Y:S01]  /*14130*/  IMAD R19, R28, 0x93, RZ ;  /* 0x000000931c137824 */ /* 0x000fe200078e02ff */
[----:B------:R-:W-:Y:S02]  /*14140*/  PRMT R30, R50, 0x7632, R30 ;  /* 0x00007632321e7816 */ /* 0x000fe4000000001e */
[----:B------:R1:W-:Y:S01]  /*14150*/  STG.E.U16 [R48.64], R50 ;  /* 0x0000003230007986 */ /* 0x0003e2000c101506 */
[----:B------:R-:W-:Y:S02]  /*14160*/  LEA.HI.X.SX32 R69, R191, R3, 0x1, P4 ;  /* 0x00000003bf457211 */ /* 0x000fe400020f0eff */
[-C--:B0-----:R-:W-:Y:S01]  /*14170*/  IADD3 R54, P5, R21, R2.reuse, RZ ;  /* 0x0000000215367210 */ /* 0x081fe20007fbe0ff */
[----:B------:R-:W-:Y:S01]  /*14180*/  IMAD R21, R28, 0x12a, RZ ;  /* 0x0000012a1c157824 */ /* 0x000fe200078e02ff */
[----:B-1----:R-:W-:-:S02]  /*14190*/  IADD3 R48, P6, R23, R2, RZ ;  /* 0x0000000217307210 */ /* 0x002fc40007fde0ff */
[-C--:B------:R-:W-:Y:S02]  /*141a0*/  LEA.HI.X.SX32 R55, R19, R3.reuse, 0x1, P5 ;  /* 0x0000000313377211 */ /* 0x080fe400028f0eff */
[----:B------:R-:W-:Y:S01]  /*141b0*/  PRMT R25, R90, 0x7632, R25 ;  /* 0x000076325a197816 */ /* 0x000fe20000000019 */
[C---:B------:R-:W-:Y:S01]  /*141c0*/  IMAD R23, R28.reuse, 0x130, RZ ;  /* 0x000001301c177824 */ /* 0x040fe200078e02ff */
[----:B------:R-:W-:Y:S01]  /*141d0*/  LEA.HI.X.SX32 R49, R197, R3, 0x1, P6 ;  /* 0x00000003c5317211 */ /* 0x000fe200030f0eff */
[----:B------:R0:W-:Y:S01]  /*141e0*/  STG.E.U16 [R56.64], R30 ;  /* 0x0000001e38007986 */ /* 0x0001e2000c101506 */
[----:B------:R-:W-:-:S03]  /*141f0*/  IMAD R19, R28, 0x95, RZ ;  /* 0x000000951c137824 */ /* 0x000fc600078e02ff */
[----:B------:R-:W-:Y:S01]  /*14200*/  STG.E.U16 [R68.64], R90 ;  /* 0x0000005a44007986 */ /* 0x000fe2000c101506 */
[----:B------:R-:W-:-:S03]  /*14210*/  IMAD R59, R28, 0x12c, RZ ;  /* 0x0000012c1c3b7824 */ /* 0x000fc600078e02ff */
[----:B------:R1:W-:Y:S01]  /*14220*/  STG.E.U16 [R54.64], R25 ;  /* 0x0000001936007986 */ /* 0x0003e2000c101506 */
[C---:B------:R-:W-:Y:S01]  /*14230*/  IMAD R250, R28.reuse, 0x134, RZ ;  /* 0x000001341cfa7824 */ /* 0x040fe200078e02ff */
[-C--:B0-----:R-:W-:Y:S02]  /*14240*/  IADD3 R56, P5, R21, R2.reuse, RZ ;  /* 0x0000000215387210 */ /* 0x081fe40007fbe0ff */
[----:B------:R0:W-:Y:S01]  /*14250*/  STG.E.U16 [R48.64], R70 ;  /* 0x0000004630007986 */ /* 0x0001e2000c101506 */
[C---:B------:R-:W-:Y:S01]  /*14260*/  IMAD R21, R28.reuse, 0x12e, RZ ;  /* 0x0000012e1c157824 */ /* 0x040fe200078e02ff */
[----:B------:R-:W-:Y:S01]  /*14270*/  LEA.HI.X.SX32 R57, R19, R3, 0x1, P5 ;  /* 0x0000000313397211 */ /* 0x000fe200028f0eff */
[C---:B------:R-:W-:Y:S01]  /*14280*/  IMAD R19, R28.reuse, 0x97, RZ ;  /* 0x000000971c137824 */ /* 0x040fe200078e02ff */
[-C--:B------:R-:W-:Y:S01]  /*14290*/  IADD3 R58, P4, R59, R2.reuse, RZ ;  /* 0x000000023b3a7210 */ /* 0x080fe20007f9e0ff */
[----:B------:R-:W-:Y:S01]  /*142a0*/  IMAD R246, R28, 0x132, RZ ;  /* 0x000001321cf67824 */ /* 0x000fe200078e02ff */
[----:B-1----:R-:W-:-:S02]  /*142b0*/  IADD3 R54, P5, R21, R2, RZ ;  /* 0x0000000215367210 */ /* 0x002fc40007fbe0ff */
[-C--:B0-----:R-:W-:Y:S01]  /*142c0*/  IADD3 R48, P6, R23, R2.reuse, RZ ;  /* 0x0000000217307210 */ /* 0x081fe20007fde0ff */
[C---:B------:R-:W-:Y:S02]  /*142d0*/  IMAD R248, R28.reuse, 0x136, RZ ;  /* 0x000001361cf87824 */ /* 0x040fe400078e02ff */
[----:B------:R-:W-:Y:S01]  /*142e0*/  IMAD R238, R28, 0x13a, RZ ;  /* 0x0000013a1cee7824 */ /* 0x000fe200078e02ff */
[-C--:B------:R-:W-:Y:S02]  /*142f0*/  LEA.HI.X.SX32 R49, R195, R3.reuse, 0x1, P6 ;  /* 0x00000003c3317211 */ /* 0x080fe400030f0eff */
[-C--:B------:R-:W-:Y:S01]  /*14300*/  IADD3 R250, P6, R250, R2.reuse, RZ ;  /* 0x00000002fafa7210 */ /* 0x080fe20007fde0ff */
[C---:B------:R-:W-:Y:S01]  /*14310*/  IMAD R201, R28.reuse, 0x99, RZ ;  /* 0x000000991cc97824 */ /* 0x040fe200078e02ff */
[-C--:B------:R-:W-:Y:S01]  /*14320*/  LEA.HI.X.SX32 R55, R19, R3.reuse, 0x1, P5 ;  /* 0x0000000313377211 */ /* 0x080fe200028f0eff */
[C---:B------:R-:W-:Y:S01]  /*14330*/  IMAD R199, R28.reuse, 0x9b, RZ ;  /* 0x0000009b1cc77824 */ /* 0x040fe200078e02ff */
[-C--:B------:R-:W-:Y:S01]  /*14340*/  LEA.HI.X.SX32 R59, R193, R3.reuse, 0x1, P4 ;  /* 0x00000003c13b7211 */ /* 0x080fe200020f0eff */
[----:B------:R-:W-:Y:S01]  /*14350*/  IMAD R244, R28, 0x138, RZ ;  /* 0x000001381cf47824 */ /* 0x000fe200078e02ff */
[-C--:B------:R-:W-:Y:S01]  /*14360*/  IADD3 R246, P5, R246, R2.reuse, RZ ;  /* 0x00000002f6f67210 */ /* 0x080fe20007fbe0ff */
[C---:B------:R-:W-:Y:S01]  /*14370*/  IMAD R197, R28.reuse, 0x9d, RZ ;  /* 0x0000009d1cc57824 */ /* 0x040fe200078e02ff */
[-C--:B------:R-:W-:Y:S01]  /*14380*/  LEA.HI.X.SX32 R251, R181, R3.reuse, 0x1, P6 ;  /* 0x00000003b5fb7211 */ /* 0x080fe200030f0eff */
[----:B------:R-:W-:Y:S01]  /*14390*/  IMAD R242, R28, 0x13c, RZ ;  /* 0x0000013c1cf27824 */ /* 0x000fe200078e02ff */
[-C--:B------:R-:W-:Y:S01]  /*143a0*/  IADD3 R248, P4, R248, R2.reuse, RZ ;  /* 0x00000002f8f87210 */ /* 0x080fe20007f9e0ff */
[----:B------:R-:W-:Y:S01]  /*143b0*/  IMAD R236, R28, 0x140, RZ ;  /* 0x000001401cec7824 */ /* 0x000fe200078e02ff */
[-C--:B------:R-:W-:Y:S01]  /*143c0*/  IADD3 R238, P6, R238, R2.reuse, RZ ;  /* 0x00000002eeee7210 */ /* 0x080fe20007fde0ff */
[C---:B------:R-:W-:Y:S01]  /*143d0*/  IMAD R240, R28.reuse, 0x13e, RZ ;  /* 0x0000013e1cf07824 */ /* 0x040fe200078e02ff */
[-C--:B------:R-:W-:Y:S01]  /*143e0*/  LEA.HI.X.SX32 R247, R201, R3.reuse, 0x1, P5 ;  /* 0x00000003c9f77211 */ /* 0x080fe200028f0eff */
[----:B------:R-:W-:Y:S01]  /*143f0*/  IMAD R230, R28, 0x142, RZ ;  /* 0x000001421ce67824 */ /* 0x000fe200078e02ff */
[----:B------:R-:W-:Y:S01]  /*14400*/  IADD3 R244, P5, R244, R2, RZ ;  /* 0x00000002f4f47210 */ /* 0x000fe20007fbe0ff */
[----:B------:R-:W-:Y:S01]  /*14410*/  IMAD R232, R28, 0x146, RZ ;  /* 0x000001461ce87824 */ /* 0x000fe200078e02ff */
[----:B------:R-:W-:-:S02]  /*14420*/  LEA.HI.X.SX32 R249, R199, R3, 0x1, P4 ;  /* 0x00000003c7f97211 */ /* 0x000fc400020f0eff */
[-C--:B------:R-:W-:Y:S02]  /*14430*/  LEA.HI.X.SX32 R239, R197, R3.reuse, 0x1, P6 ;  /* 0x00000003c5ef7211 */ /* 0x080fe400030f0eff */
[-C--:B------:R-:W-:Y:S02]  /*14440*/  IADD3 R242, P4, R242, R2.reuse, RZ ;  /* 0x00000002f2f27210 */ /* 0x080fe40007f9e0ff */
[-C--:B------:R-:W-:Y:S01]  /*14450*/  IADD3 R236, P6, R236, R2.reuse, RZ ;  /* 0x00000002ecec7210 */ /* 0x080fe20007fde0ff */
[C---:B------:R-:W-:Y:S01]  /*14460*/  IMAD R195, R28.reuse, 0x9f, RZ ;  /* 0x0000009f1cc37824 */ /* 0x040fe200078e02ff */
[-C--:B------:R-:W-:Y:S01]  /*14470*/  LEA.HI.X.SX32 R245, R177, R3.reuse, 0x1, P5 ;  /* 0x00000003b1f57211 */ /* 0x080fe200028f0eff */
[----:B------:R-:W-:Y:S01]  /*14480*/  IMAD R193, R28, 0xa1, RZ ;  /* 0x000000a11cc17824 */ /* 0x000fe200078e02ff */
[-C--:B------:R-:W-:Y:S01]  /*14490*/  IADD3 R240, P5, R240, R2.reuse, RZ ;  /* 0x00000002f0f07210 */ /* 0x080fe20007fbe0ff */
[C---:B------:R-:W-:Y:S01]  /*144a0*/  IMAD R234, R28.reuse, 0x144, RZ ;  /* 0x000001441cea7824 */ /* 0x040fe200078e02ff */
[-C--:B------:R-:W-:Y:S01]  /*144b0*/  LEA.HI.X.SX32 R243, R173, R3.reuse, 0x1, P4 ;  /* 0x00000003adf37211 */ /* 0x080fe200020f0eff */
        /* <DEDUP_REMOVED lines=43> */
[----:B------:R-:W-:Y:S01]  /*14770*/  LEA.HI.X.SX32 R213, R147, R3, 0x1, P6 ;  /* 0x0000000393d57211 */ /* 0x000fe200030f0eff */
[----:B------:R-:W-:Y:S01]  /*14780*/  IMAD R202, R28, 0x160, RZ ;  /* 0x000001601cca7824 */ /* 0x000fe200078e02ff */
[-C--:B------:R-:W-:Y:S01]  /*14790*/  IADD3 R206, P4, R206, R2.reuse, RZ ;  /* 0x00000002cece7210 */ /* 0x080fe20007f9e0ff */
[----:B------:R-:W-:Y:S01]  /*147a0*/  IMAD R200, R28, 0x164, RZ ;  /* 0x000001641cc87824 */ /* 0x000fe200078e02ff */
[----:B------:R-:W-:Y:S01]  /*147b0*/  IADD3 R208, P6, R208, R2, RZ ;  /* 0x00000002d0d07210 */ /* 0x000fe20007fde0ff */
[----:B------:R-:W-:Y:S01]  /*147c0*/  IMAD R196, R28, 0x162, RZ ;  /* 0x000001621cc47824 */ /* 0x000fe200078e02ff */
[----:B------:R-:W-:-:S02]  /*147d0*/  FSETP.NEU.AND P0, PT, R209, RZ, PT ;  /* 0x000000ffd100720b */ /* 0x000fc40003f0d000 */
[-C--:B------:R-:W-:Y:S01]  /*147e0*/  LEA.HI.X.SX32 R217, R183, R3.reuse, 0x1, P5 ;  /* 0x00000003b7d97211 */ /* 0x080fe200028f0eff */
[----:B------:R-:W-:Y:S01]  /*147f0*/  IMAD R198, R28, 0x166, RZ ;  /* 0x000001661cc67824 */ /* 0x000fe200078e02ff */
[-C--:B------:R-:W-:Y:S01]  /*14800*/  IADD3 R210, P5, R210, R2.reuse, RZ ;  /* 0x00000002d2d27210 */ /* 0x080fe20007fbe0ff */
[----:B------:R-:W-:Y:S01]  /*14810*/  IMAD R188, R28, 0x16a, RZ ;  /* 0x0000016a1cbc7824 */ /* 0x000fe200078e02ff */
[-C--:B------:R-:W-:Y:S02]  /*14820*/  LEA.HI.X.SX32 R207, R179, R3.reuse, 0x1, P4 ;  /* 0x00000003b3cf7211 */ /* 0x080fe400020f0eff */
        /* <DEDUP_REMOVED lines=87> */
[----:B------:R-:W-:Y:S01]  /*14da0*/  IMAD R115, R28, 0xc9, RZ ;  /* 0x000000c91c737824 */ /* 0x000fe200078e02ff */
        /* <DEDUP_REMOVED lines=18> */
[----:B------:R-:W-:Y:S02]  /*14ed0*/  PRMT R26, R70, 0x7632, R26 ;  /* 0x00007632461a7816 */ /* 0x000fe4000000001a */
[-C--:B------:R-:W-:Y:S02]  /*14ee0*/  IADD3 R144, P4, R144, R2.reuse, RZ ;  /* 0x0000000290907210 */ /* 0x080fe40007f9e0ff */
[-C--:B------:R-:W-:Y:S01]  /*14ef0*/  IADD3 R96, P6, R111, R2.reuse, RZ ;  /* 0x000000026f607210 */ /* 0x080fe20007fde0ff */
[----:B------:R-:W-:Y:S01]  /*14f00*/  IMAD R90, R28, 0xcf, RZ ;  /* 0x000000cf1c5a7824 */ /* 0x000fe200078e02ff */
[----:B------:R-:W-:Y:S01]  /*14f10*/  PRMT R19, R66, 0x7632, R19 ;  /* 0x0000763242137816 */ /* 0x000fe20000000013 */
[----:B------:R-:W-:Y:S01]  /*14f20*/  IMAD R89, R28, 0xd1, RZ ;  /* 0x000000d11c597824 */ /* 0x000fe200078e02ff */
[-C--:B------:R-:W-:Y:S01]  /*14f30*/  LEA.HI.X.SX32 R147, R80, R3.reuse, 0x1, P5 ;  /* 0x0000000350937211 */ /* 0x080fe200028f0eff */
[----:B------:R-:W-:Y:S01]  /*14f40*/  IMAD R101, R28, 0x1a4, RZ ;  /* 0x000001a41c657824 */ /* 0x000fe200078e02ff */
[-C--:B------:R-:W-:Y:S01]  /*14f50*/  IADD3 R142, P5, R142, R2.reuse, RZ ;  /* 0x000000028e8e7210 */ /* 0x080fe20007fbe0ff */
[C---:B------:R-:W-:Y:S01]  /*14f60*/  IMAD R79, R28.reuse, 0xd3, RZ ;  /* 0x000000d31c4f7824 */ /* 0x040fe200078e02ff */
[-C--:B------:R-:W-:Y:S01]  /*14f70*/  LEA.HI.X.SX32 R145, R75, R3.reuse, 0x1, P4 ;  /* 0x000000034b917211 */ /* 0x080fe200020f0eff */
[----:B------:R-:W-:Y:S01]  /*14f80*/  STG.E.U16 [R56.64], R26 ;  /* 0x0000001a38007986 */ /* 0x000fe2000c101506 */
[-C--:B------:R-:W-:Y:S01]  /*14f90*/  LEA.HI.X.SX32 R97, R73, R3.reuse, 0x1, P6 ;  /* 0x0000000349617211 */ /* 0x080fe200030f0eff */
[----:B------:R-:W-:Y:S01]  /*14fa0*/  IMAD R112, R28, 0x1a8, RZ ;  /* 0x000001a81c707824 */ /* 0x000fe200078e02ff */
[-C--:B------:R-:W-:Y:S01]  /*14fb0*/  IADD3 R124, P4, R124, R2.reuse, RZ ;  /* 0x000000027c7c7210 */ /* 0x080fe20007f9e0ff */
[----:B------:R-:W-:Y:S01]  /*14fc0*/  IMAD R102, R28, 0x1ac, RZ ;  /* 0x000001ac1c667824 */ /* 0x000fe200078e02ff */
[----:B------:R-:W-:Y:S01]  /*14fd0*/  IADD3 R118, P6, R118, R2, RZ ;  /* 0x0000000276767210 */ /* 0x000fe20007fde0ff */
[----:B------:R-:W-:Y:S01]  /*14fe0*/  STG.E.U16 [R58.64], R66 ;  /* 0x000000423a007986 */ /* 0x000fe2000c101506 */
[----:B------:R-:W-:-:S03]  /*14ff0*/  LEA.HI.X.SX32 R143, R90, R3, 0x1, P5 ;  /* 0x000000035a8f7211 */ /* 0x000fc600028f0eff */
[----:B------:R-:W-:Y:S01]  /*15000*/  STG.E.U16 [R54.64], R19 ;  /* 0x0000001336007986 */ /* 0x000fe2000c101506 */
[-C--:B------:R-:W-:Y:S01]  /*15010*/  IADD3 R80, P5, R101, R2.reuse, RZ ;  /* 0x0000000265507210 */ /* 0x080fe20007fbe0ff */
[C---:B------:R-:W-:Y:S01]  /*15020*/  IMAD R138, R28.reuse, 0x1ae, RZ ;  /* 0x000001ae1c8a7824 */ /* 0x040fe200078e02ff */
[-C--:B------:R-:W-:Y:S01]  /*15030*/  LEA.HI.X.SX32 R125, R89, R3.reuse, 0x1, P4 ;  /* 0x00000003597d7211 */ /* 0x080fe200020f0eff */
[----:B------:R0:W-:Y:S01]  /*15040*/  STG.E.U16 [R48.64], R51 ;  /* 0x0000003330007986 */ /* 0x0001e2000c101506 */
[-C--:B------:R-:W-:Y:S01]  /*15050*/  LEA.HI.X.SX32 R119, R79, R3.reuse, 0x1, P6 ;  /* 0x000000034f777211 */ /* 0x080fe200030f0eff */
[----:B------:R-:W-:Y:S01]  /*15060*/  IMAD R70, R28, 0x1b2, RZ ;  /* 0x000001b21c467824 */ /* 0x000fe200078e02ff */
[-C--:B------:R-:W-:Y:S02]  /*15070*/  IADD3 R112, P4, R112, R2.reuse, RZ ;  /* 0x0000000270707210 */ /* 0x080fe40007f9e0ff */
[-C--:B------:R-:W-:Y:S01]  /*15080*/  IADD3 R102, P6, R102, R2.reuse, RZ ;  /* 0x0000000266667210 */ /* 0x080fe20007fde0ff */
[C---:B------:R-:W-:Y:S01]  /*15090*/  IMAD R69, R28.reuse, 0xd7, RZ ;  /* 0x000000d71c457824 */ /* 0x040fe200078e02ff */
[-C--:B------:R-:W-:Y:S01]  /*150a0*/  LEA.HI.X.SX32 R81, R17, R3.reuse, 0x1, P5 ;  /* 0x0000000311517211 */ /* 0x080fe200028f0eff */
[----:B0-----:R-:W-:Y:S01]  /*150b0*/  IMAD R48, R28, 0x1aa, RZ ;  /* 0x000001aa1c307824 */ /* 0x001fe200078e02ff */
[-C--:B------:R-:W-:Y:S01]  /*150c0*/  LEA.HI.X.SX32 R113, R6, R3.reuse, 0x1, P4 ;  /* 0x0000000306717211 */ /* 0x080fe200020f0eff */
[----:B------:R-:W-:Y:S01]  /*150d0*/  IMAD R49, R28, 0xd5, RZ ;  /* 0x000000d51c317824 */ /* 0x000fe200078e02ff */
[-C--:B------:R-:W-:Y:S01]  /*150e0*/  LEA.HI.X.SX32 R103, R16, R3.reuse, 0x1, P6 ;  /* 0x0000000310677211 */ /* 0x080fe200030f0eff */
[----:B------:R-:W-:Y:S01]  /*150f0*/  IMAD R77, R28, 0x1b0, RZ ;  /* 0x000001b01c4d7824 */ /* 0x000fe200078e02ff */
[-C--:B------:R-:W-:Y:S01]  /*15100*/  IADD3 R48, P5, R48, R2.reuse, RZ ;  /* 0x0000000230307210 */ /* 0x080fe20007fbe0ff */
[----:B------:R-:W-:Y:S01]  /*15110*/  IMAD R66, R28, 0xd9, RZ ;  /* 0x000000d91c427824 */ /* 0x000fe200078e02ff */
[-C--:B------:R-:W-:Y:S01]  /*15120*/  IADD3 R138, P4, R138, R2.reuse, RZ ;  /* 0x000000028a8a7210 */ /* 0x080fe20007f9e0ff */
[----:B------:R-:W-:Y:S01]  /*15130*/  IMAD R136, R28, 0x1b4, RZ ;  /* 0x000001b41c887824 */ /* 0x000fe200078e02ff */
[-C--:B------:R-:W-:Y:S01]  /*15140*/  IADD3 R16, P6, R70, R2.reuse, RZ ;  /* 0x0000000246107210 */ /* 0x080fe20007fde0ff */
[C---:B------:R-:W-:Y:S01]  /*15150*/  IMAD R134, R28.reuse, 0x1b8, RZ ;  /* 0x000001b81c867824 */ /* 0x040fe200078e02ff */
[-C--:B------:R-:W-:Y:S01]  /*15160*/  LEA.HI.X.SX32 R49, R49, R3.reuse, 0x1, P5 ;  /* 0x0000000331317211 */ /* 0x080fe200028f0eff */
[C---:B------:R-:W-:Y:S01]  /*15170*/  IMAD R130, R28.reuse, 0x1b6, RZ ;  /* 0x000001b61c827824 */ /* 0x040fe200078e02ff */
[----:B------:R-:W-:Y:S01]  /*15180*/  IADD3 R6, P5, R77, R2, RZ ;  /* 0x000000024d067210 */ /* 0x000fe20007fbe0ff */
[C---:B------:R-:W-:Y:S01]  /*15190*/  IMAD R132, R28.reuse, 0x1ba, RZ ;  /* 0x000001ba1c847824 */ /* 0x040fe200078e02ff */
[-C--:B------:R-:W-:Y:S01]  /*151a0*/  LEA.HI.X.SX32 R139, R69, R3.reuse, 0x1, P4 ;  /* 0x00000003458b7211 */ /* 0x080fe200020f0eff */
[----:B------:R-:W-:Y:S01]  /*151b0*/  IMAD R120, R28, 0x1be, RZ ;  /* 0x000001be1c787824 */ /* 0x000fe200078e02ff */
[----:B------:R-:W-:-:S02]  /*151c0*/  LEA.HI.X.SX32 R17, R66, R3, 0x1, P6 ;  /* 0x0000000342117211 */ /* 0x000fc400030f0eff */
[-C--:B------:R-:W-:Y:S02]  /*151d0*/  IADD3 R136, P4, R136, R2.reuse, RZ ;  /* 0x0000000288887210 */ /* 0x080fe40007f9e0ff */
[-C--:B------:R-:W-:Y:S01]  /*151e0*/  IADD3 R134, P6, R134, R2.reuse, RZ ;  /* 0x0000000286867210 */ /* 0x080fe20007fde0ff */
[C---:B------:R-:W-:Y:S01]  /*151f0*/  IMAD R65, R28.reuse, 0xdb, RZ ;  /* 0x000000db1c417824 */ /* 0x040fe200078e02ff */
[-C--:B------:R-:W-:Y:S01]  /*15200*/  LEA.HI.X.SX32 R7, R7, R3.reuse, 0x1, P5 ;  /* 0x0000000307077211 */ /* 0x080fe200028f0eff */
[----:B------:R-:W-:Y:S01]  /*15210*/  IMAD R59, R28, 0xdd, RZ ;  /* 0x000000dd1c3b7824 */ /* 0x000fe200078e02ff */
[-C--:B------:R-:W-:Y:S01]  /*15220*/  IADD3 R130, P5, R130, R2.reuse, RZ ;  /* 0x0000000282827210 */ /* 0x080fe20007fbe0ff */
[----:B------:R-:W-:Y:S01]  /*15230*/  IMAD R128, R28, 0x1bc, RZ ;  /* 0x000001bc1c807824 */ /* 0x000fe200078e02ff */
        /* <DEDUP_REMOVED lines=22> */
[----:B------:R-:W-:Y:S01]  /*153a0*/  IMAD R50, R28, 0xe5, RZ ;  /* 0x000000e51c327824 */ /* 0x000fe200078e02ff */
        /* <DEDUP_REMOVED lines=26> */
[----:B------:R-:W-:Y:S01]  /*15550*/  IMAD R74, R28, 0x1da, RZ ;  /* 0x000001da1c4a7824 */ /* 0x000fe200078e02ff */
        /* <DEDUP_REMOVED lines=14> */
[----:B------:R-:W-:Y:S01]  /*15640*/  IMAD R31, R28, 0xf1, RZ ;  /* 0x000000f11c1f7824 */ /* 0x000fe200078e02ff */
[----:B------:R-:W-:Y:S01]  /*15650*/  LEA.HI.X.SX32 R69, R10, R3, 0x1, P6 ;  /* 0x000000030a457211 */ /* 0x000fe200030f0eff */
[----:B------:R-:W-:Y:S01]  /*15660*/  IMAD R54, R28, 0x1e4, RZ ;  /* 0x000001e41c367824 */ /* 0x000fe200078e02ff */
[----:B------:R-:W-:-:S02]  /*15670*/  IADD3 R56, P4, R56, R2, RZ ;  /* 0x0000000238387210 */ /* 0x000fc40007f9e0ff */
[-C--:B------:R-:W-:Y:S01]  /*15680*/  IADD3 R58, P6, R58, R2.reuse, RZ ;  /* 0x000000023a3a7210 */ /* 0x080fe20007fde0ff */
[----:B------:R-:W-:Y:S01]  /*15690*/  IMAD R26, R28, 0x1e6, RZ ;  /* 0x000001e61c1a7824 */ /* 0x000fe200078e02ff */
[-C--:B------:R-:W-:Y:S02]  /*156a0*/  LEA.HI.X.SX32 R75, R21, R3.reuse, 0x1, P5 ;  /* 0x00000003154b7211 */ /* 0x080fe400028f0eff */
[-C--:B------:R-:W-:Y:S02]  /*156b0*/  IADD3 R64, P5, R64, R2.reuse, RZ ;  /* 0x0000000240407210 */ /* 0x080fe40007fbe0ff */
[-C--:B------:R-:W-:Y:S02]  /*156c0*/  LEA.HI.X.SX32 R57, R19, R3.reuse, 0x1, P4 ;  /* 0x0000000313397211 */ /* 0x080fe400020f0eff */
[-C--:B------:R-:W-:Y:S01]  /*156d0*/  LEA.HI.X.SX32 R59, R31, R3.reuse, 0x1, P6 ;  /* 0x000000031f3b7211 */ /* 0x080fe200030f0eff */
[----:B------:R-:W-:Y:S01]  /*156e0*/  IMAD R31, R28, 0x1ea, RZ ;  /* 0x000001ea1c1f7824 */ /* 0x000fe200078e02ff */
[-C--:B------:R-:W-:Y:S01]  /*156f0*/  IADD3 R54, P4, R54, R2.reuse, RZ ;  /* 0x0000000236367210 */ /* 0x080fe20007f9e0ff */
[----:B------:R-:W-:Y:S01]  /*15700*/  IMAD R52, R28, 0x1e8, RZ ;  /* 0x000001e81c347824 */ /* 0x000fe200078e02ff */
[-C--:B------:R-:W-:Y:S01]  /*15710*/  LEA.HI.X.SX32 R65, R4, R3.reuse, 0x1, P5 ;  /* 0x0000000304417211 */ /* 0x080fe200028f0eff */
[----:B------:R-:W-:Y:S01]  /*15720*/  IMAD R22, R28, 0xf3, RZ ;  /* 0x000000f31c167824 */ /* 0x000fe200078e02ff */
[-C--:B------:R-:W-:Y:S01]  /*15730*/  IADD3 R26, P5, R26, R2.reuse, RZ ;  /* 0x000000021a1a7210 */ /* 0x080fe20007fbe0ff */
[----:B------:R-:W-:Y:S01]  /*15740*/  IMAD R20, R28, 0xf5, RZ ;  /* 0x000000f51c147824 */ /* 0x000fe200078e02ff */
[----:B------:R-:W-:Y:S01]  /*15750*/  LEA.HI.X.SX32 R55, R0, R3, 0x1, P4 ;  /* 0x0000000300377211 */ /* 0x000fe200020f0eff */
[C---:B------:R-:W-:Y:S01]  /*15760*/  IMAD R24, R28.reuse, 0x1ec, RZ ;  /* 0x000001ec1c187824 */ /* 0x040fe200078e02ff */
[-C--:B------:R-:W-:Y:S01]  /*15770*/  IADD3 R30, P4, R31, R2.reuse, RZ ;  /* 0x000000021f1e7210 */ /* 0x080fe20007f9e0ff */
[----:B------:R-:W-:Y:S01]  /*15780*/  IMAD R18, R28, 0x1ee, RZ ;  /* 0x000001ee1c127824 */ /* 0x000fe200078e02ff */
[----:B------:R-:W-:-:S02]  /*15790*/  IADD3 R52, P6, R52, R2, RZ ;  /* 0x0000000234347210 */ /* 0x000fc40007fde0ff */
[-C--:B------:R-:W-:Y:S01]  /*157a0*/  LEA.HI.X.SX32 R27, R22, R3.reuse, 0x1, P5 ;  /* 0x00000003161b7211 */ /* 0x080fe200028f0eff */
[----:B------:R-:W-:Y:S01]  /*157b0*/  IMAD R22, R28, 0x1f0, RZ ;  /* 0x000001f01c167824 */ /* 0x000fe200078e02ff */
        /* <DEDUP_REMOVED lines=8> */
[----:B------:R-:W-:Y:S01]  /*15840*/  IADD3 R22, P4, R22, R2, RZ ;  /* 0x0000000216167210 */ /* 0x000fe20007f9e0ff */
[----:B------:R-:W-:Y:S01]  /*15850*/  IMAD R10, R28, 0xf9, RZ ;  /* 0x000000f91c0a7824 */ /* 0x000fe200078e02ff */
[----:B------:R-:W-:-:S02]  /*15860*/  LEA.HI.X.SX32 R25, R8, R3, 0x1, P5 ;  /* 0x0000000308197211 */ /* 0x000fc400028f0eff */
[-C--:B------:R-:W-:Y:S01]  /*15870*/  IADD3 R20, P5, R20, R2.reuse, RZ ;  /* 0x0000000214147210 */ /* 0x080fe20007fbe0ff */
[----:B------:R-:W-:Y:S01]  /*15880*/  IMAD R12, R28, 0x1f8, RZ ;  /* 0x000001f81c0c7824 */ /* 0x000fe200078e02ff */
[-C--:B------:R-:W-:Y:S01]  /*15890*/  LEA.HI.X.SX32 R19, R14, R3.reuse, 0x1, P6 ;  /* 0x000000030e137211 */ /* 0x080fe200030f0eff */
[----:B------:R-:W-:Y:S01]  /*158a0*/  IMAD R0, R28, 0xfb, RZ ;  /* 0x000000fb1c007824 */ /* 0x000fe200078e02ff */
[-C--:B------:R-:W-:Y:S02]  /*158b0*/  IADD3 R14, P6, R15, R2.reuse, RZ ;  /* 0x000000020f0e7210 */ /* 0x080fe40007fde0ff */
[-C--:B------:R-:W-:Y:S02]  /*158c0*/  LEA.HI.X.SX32 R23, R9, R3.reuse, 0x1, P4 ;  /* 0x0000000309177211 */ /* 0x080fe400020f0eff */
[-C--:B------:R-:W-:Y:S02]  /*158d0*/  IADD3 R8, P4, R4, R2.reuse, RZ ;  /* 0x0000000204087210 */ /* 0x080fe40007f9e0ff */
[-C--:B------:R-:W-:Y:S01]  /*158e0*/  LEA.HI.X.SX32 R21, R10, R3.reuse, 0x1, P5 ;  /* 0x000000030a157211 */ /* 0x080fe200028f0eff */
[C---:B------:R-:W-:Y:S01]  /*158f0*/  IMAD R10, R28.reuse, 0x1fa, RZ ;  /* 0x000001fa1c0a7824 */ /* 0x040fe200078e02ff */
[----:B------:R-:W-:Y:S01]  /*15900*/  LEA.HI.X.SX32 R15, R11, R3, 0x1, P6 ;  /* 0x000000030b0f7211 */ /* 0x000fe200030f0eff */
[C---:B------:R-:W-:Y:S01]  /*15910*/  IMAD R4, R28.reuse, 0x1fc, RZ ;  /* 0x000001fc1c047824 */ /* 0x040fe200078e02ff */
[----:B------:R-:W-:Y:S01]  /*15920*/  PRMT R51, R51, 0x7632, R51 ;  /* 0x0000763233337816 */ /* 0x000fe20000000033 */
[----:B------:R-:W-:Y:S01]  /*15930*/  IMAD R11, R28, 0x1fe, RZ ;  /* 0x000001fe1c0b7824 */ /* 0x000fe200078e02ff */
[----:B------:R-:W-:-:S02]  /*15940*/  IADD3 R12, P5, R12, R2, RZ ;  /* 0x000000020c0c7210 */ /* 0x000fc40007fbe0ff */
[-C--:B------:R-:W-:Y:S01]  /*15950*/  LEA.HI.X.SX32 R9, R0, R3.reuse, 0x1, P4 ;  /* 0x0000000300097211 */ /* 0x080fe200020f0eff */
[----:B------:R-:W-:Y:S01]  /*15960*/  IMAD R0, R28, 0xfd, RZ ;  /* 0x000000fd1c007824 */ /* 0x000fe200078e02ff */
[-C--:B------:R-:W-:Y:S01]  /*15970*/  IADD3 R10, P6, R10, R2.reuse, RZ ;  /* 0x000000020a0a7210 */ /* 0x080fe20007fde0ff */
[----:B------:R0:W-:Y:S01]  /*15980*/  STG.E.U16 [R246.64], R51 ;  /* 0x00000033f6007986 */ /* 0x0001e2000c101506 */
[-C--:B------:R-:W-:Y:S02]  /*15990*/  IADD3 R4, P4, R4, R2.reuse, RZ ;  /* 0x0000000204047210 */ /* 0x080fe40007f9e0ff */
[----:B------:R-:W-:Y:S02]  /*159a0*/  LEA.HI.X.SX32 R13, R13, R3, 0x1, P5 ;  /* 0x000000030d0d7211 */ /* 0x000fe400028f0eff */
[----:B------:R-:W-:Y:S02]  /*159b0*/  IADD3 R2, P5, R11, R2, RZ ;  /* 0x000000020b027210 */ /* 0x000fe40007fbe0ff */
[----:B------:R-:W-:-:S02]  /*159c0*/  LEA R28, R28, -R28, 0x8 ;  /* 0x8000001c1c1c7211 */ /* 0x000fc400078e40ff */
[-C--:B------:R-:W-:Y:S01]  /*159d0*/  LEA.HI.X.SX32 R11, R0, R3.reuse, 0x1, P6 ;  /* 0x00000003000b7211 */ /* 0x080fe200030f0eff */
[----:B0-----:R-:W0:Y:S01]  /*159e0*/  S2R R247, SR_TID.X ;  /* 0x0000000000f77919 */ /* 0x001e220000002100 */
[-C--:B------:R-:W-:Y:S02]  /*159f0*/  LEA.HI.X.SX32 R5, R29, R3.reuse, 0x1, P4 ;  /* 0x000000031d057211 */ /* 0x080fe400020f0eff */
[----:B------:R-:W-:Y:S02]  /*15a00*/  PRMT R0, R91, 0x7632, R0 ;  /* 0x000076325b007816 */ /* 0x000fe40000000000 */
[----:B------:R-:W-:Y:S02]  /*15a10*/  LEA.HI.X.SX32 R3, R28, R3, 0x1, P5 ;  /* 0x000000031c037211 */ /* 0x000fe400028f0eff */
[----:B------:R-:W-:Y:S01]  /*15a20*/  PRMT R28, R71, 0x7632, R28 ;  /* 0x00007632471c7816 */ /* 0x000fe2000000001c */
[----:B------:R-:W-:Y:S01]  /*15a30*/  STG.E.U16 [R250.64], R91 ;  /* 0x0000005bfa007986 */ /* 0x000fe2000c101506 */
[----:B------:R-:W-:-:S02]  /*15a40*/  PRMT R29, R67, 0x7632, R29 ;  /* 0x00007632431d7816 */ /* 0x000fc4000000001d */
[----:B------:R-:W-:Y:S01]  /*15a50*/  PRMT R50, R92, 0x7632, R50 ;  /* 0x000076325c327816 */ /* 0x000fe20000000032 */
[----:B------:R1:W-:Y:S01]  /*15a60*/  STG.E.U16 [R248.64], R0 ;  /* 0x00000000f8007986 */ /* 0x0003e2000c101506 */
[----:B------:R-:W-:-:S03]  /*15a70*/  PRMT R51, R84, 0x7632, R51 ;  /* 0x0000763254337816 */ /* 0x000fc60000000033 */
[----:B------:R-:W-:Y:S04]  /*15a80*/  STG.E.U16 [R244.64], R71 ;  /* 0x00000047f4007986 */ /* 0x000fe8000c101506 */
[----:B------:R2:W-:Y:S04]  /*15a90*/  STG.E.U16 [R238.64], R28 ;  /* 0x0000001cee007986 */ /* 0x0005e8000c101506 */
[----:B------:R-:W-:Y:S01]  /*15aa0*/  STG.E.U16 [R242.64], R67 ;  /* 0x00000043f2007986 */ /* 0x000fe2000c101506 */
[----:B-1----:R-:W-:-:S03]  /*15ab0*/  PRMT R0, R60, 0x7632, R0 ;  /* 0x000076323c007816 */ /* 0x002fc60000000000 */
[----:B------:R1:W-:Y:S04]  /*15ac0*/  STG.E.U16 [R240.64], R29 ;  /* 0x0000001df0007986 */ /* 0x0003e8000c101506 */
[----:B--2---:R-:W2:Y:S01]  /*15ad0*/  LDL.LU R239, [R1+0x114] ;  /* 0x0001140001ef7983 */ /* 0x004ea20000300800 */
[----:B------:R-:W-:-:S03]  /*15ae0*/  PRMT R28, R40, 0x7632, R28 ;  /* 0x00007632281c7816 */ /* 0x000fc6000000001c */
[----:B------:R-:W-:Y:S04]  /*15af0*/  STG.E.U16 [R236.64], R92 ;  /* 0x0000005cec007986 */ /* 0x000fe8000c101506 */
[----:B------:R-:W3:Y:S01]  /*15b00*/  LDL.LU R244, [R1+0x10c] ;  /* 0x00010c0001f47983 */ /* 0x000ee20000300800 */
[----:B-1----:R-:W-:-:S03]  /*15b10*/  PRMT R29, R93, 0x7632, R29 ;  /* 0x000076325d1d7816 */ /* 0x002fc6000000001d */
[----:B------:R1:W-:Y:S04]  /*15b20*/  STG.E.U16 [R230.64], R50 ;  /* 0x00000032e6007986 */ /* 0x0003e8000c101506 */
[----:B------:R-:W4:Y:S04]  /*15b30*/  LDL.LU R248, [R1+0xf8] ;  /* 0x0000f80001f87983 */ /* 0x000f280000300800 */
[----:B------:R-:W-:Y:S04]  /*15b40*/  STG.E.U16 [R234.64], R84 ;  /* 0x00000054ea007986 */ /* 0x000fe8000c101506 */
[----:B------:R5:W-:Y:S01]  /*15b50*/  STG.E.U16 [R232.64], R51 ;  /* 0x00000033e8007986 */ /* 0x000be2000c101506 */
[----:B-1----:R-:W-:-:S03]  /*15b60*/  PRMT R50, R85, 0x7632, R50 ;  /* 0x0000763255327816 */ /* 0x002fc60000000032 */
[----:B------:R-:W-:Y:S04]  /*15b70*/  STG.E.U16 [R228.64], R60 ;  /* 0x0000003ce4007986 */ /* 0x000fe8000c101506 */
[----:B------:R1:W-:Y:S04]  /*15b80*/  STG.E.U16 [R222.64], R0 ;  /* 0x00000000de007986 */ /* 0x0003e8000c101506 */
[----:B------:R-:W-:Y:S01]  /*15b90*/  STG.E.U16 [R226.64], R40 ;  /* 0x00000028e2007986 */ /* 0x000fe2000c101506 */
[----:B-----5:R-:W-:-:S03]  /*15ba0*/  PRMT R51, R61, 0x7632, R51 ;  /* 0x000076323d337816 */ /* 0x020fc60000000033 */
[----:B------:R5:W-:Y:S01]  /*15bb0*/  STG.E.U16 [R224.64], R28 ;  /* 0x0000001ce0007986 */ /* 0x000be2000c101506 */
[----:B0-----:R-:W-:-:S03]  /*15bc0*/  LOP3.LUT R246, R247, 0xff, RZ, 0xc0, !PT ;  /* 0x000000fff7f67812 */ /* 0x001fc600078ec0ff */
[----:B------:R-:W-:Y:S01]  /*15bd0*/  STG.E.U16 [R220.64], R93 ;  /* 0x0000005ddc007986 */ /* 0x000fe2000c101506 */
[----:B-1----:R-:W-:-:S03]  /*15be0*/  PRMT R0, R41, 0x7632, R0 ;  /* 0x0000763229007816 */ /* 0x002fc60000000000 */
[----:B------:R0:W-:Y:S01]  /*15bf0*/  STG.E.U16 [R214.64], R29 ;  /* 0x0000001dd6007986 */ /* 0x0001e2000c101506 */
[----:B------:R-:W-:-:S03]  /*15c00*/  SHF.L.U32 R247, R247, 0xb, RZ ;  /* 0x0000000bf7f77819 */ /* 0x000fc600000006ff */
[----:B------:R-:W-:Y:S01]  /*15c10*/  STG.E.U16 [R218.64], R85 ;  /* 0x00000055da007986 */ /* 0x000fe2000c101506 */
[----:B-----5:R-:W-:-:S03]  /*15c20*/  PRMT R28, R94, 0x7632, R28 ;  /* 0x000076325e1c7816 */ /* 0x020fc6000000001c */
[----:B------:R1:W-:Y:S04]  /*15c30*/  STG.E.U16 [R216.64], R50 ;  /* 0x00000032d8007986 */ /* 0x0003e8000c101506 */
[----:B------:R-:W-:Y:S01]  /*15c40*/  STG.E.U16 [R212.64], R61 ;  /* 0x0000003dd4007986 */ /* 0x000fe2000c101506 */
[----:B0-----:R-:W-:-:S03]  /*15c50*/  PRMT R29, R86, 0x7632, R29 ;  /* 0x00007632561d7816 */ /* 0x001fc6000000001d */
[----:B------:R-:W-:Y:S01]  /*15c60*/  STG.E.U16 [R206.64], R51 ;  /* 0x00000033ce007986 */ /* 0x000fe2000c101506 */
[----:B------:R-:W-:-:S03]  /*15c70*/  PRMT R40, R62, 0x7632, R40 ;  /* 0x000076323e287816 */ /* 0x000fc60000000028 */
[----:B------:R-:W-:Y:S01]  /*15c80*/  STG.E.U16 [R210.64], R41 ;  /* 0x00000029d2007986 */ /* 0x000fe2000c101506 */
[----:B------:R-:W-:-:S03]  /*15c90*/  LOP3.LUT R247, R247, 0x3000, RZ, 0xc0, !PT ;  /* 0x00003000f7f77812 */ /* 0x000fc600078ec0ff */
[----:B------:R-:W-:Y:S01]  /*15ca0*/  STG.E.U16 [R208.64], R0 ;  /* 0x00000000d0007986 */ /* 0x000fe2000c101506 */
[----:B-1----:R-:W-:-:S03]  /*15cb0*/  PRMT R50, R42, 0x7632, R50 ;  /* 0x000076322a327816 */ /* 0x002fc60000000032 */
[----:B------:R-:W-:Y:S01]  /*15cc0*/  STG.E.U16 [R202.64], R94 ;  /* 0x0000005eca007986 */ /* 0x000fe2000c101506 */
[----:B------:R-:W-:-:S03]  /*15cd0*/  PRMT R90, R95, 0x7632, R90 ;  /* 0x000076325f5a7816 */ /* 0x000fc6000000005a */
[----:B------:R-:W-:Y:S01]  /*15ce0*/  STG.E.U16 [R196.64], R28 ;  /* 0x0000001cc4007986 */ /* 0x000fe2000c101506 */
[----:B------:R-:W-:-:S03]  /*15cf0*/  LEA R247, R246, R247, 0x4 ;  /* 0x000000f7f6f77211 */ /* 0x000fc600078e20ff */
[----:B------:R0:W-:Y:S01]  /*15d00*/  STG.E.U16 [R200.64], R86 ;  /* 0x00000056c8007986 */ /* 0x0001e2000c101506 */
[----:B------:R-:W-:-:S03]  /*15d10*/  PRMT R91, R87, 0x7632, R91 ;  /* 0x00007632575b7816 */ /* 0x000fc6000000005b */
[----:B------:R-:W-:Y:S04]  /*15d20*/  STG.E.U16 [R198.64], R29 ;  /* 0x0000001dc6007986 */ /* 0x000fe8000c101506 */
[----:B------:R-:W-:Y:S01]  /*15d30*/  STG.E.U16 [R194.64], R62 ;  /* 0x0000003ec2007986 */ /* 0x000fe2000c101506 */
[----:B------:R-:W-:-:S03]  /*15d40*/  LOP3.LUT R247, R247, 0x20, RZ, 0x3c, !PT ;  /* 0x00000020f7f77812 */ /* 0x000fc600078e3cff */
[----:B------:R-:W-:Y:S04]  /*15d50*/  STG.E.U16 [R188.64], R40 ;  /* 0x00000028bc007986 */ /* 0x000fe8000c101506 */
[----:B------:R-:W-:Y:S04]  /*15d60*/  STG.E.U16 [R192.64], R42 ;  /* 0x0000002ac0007986 */ /* 0x000fe8000c101506 */
[----:B------:R-:W-:Y:S04]  /*15d70*/  STG.E.U16 [R190.64], R50 ;  /* 0x00000032be007986 */ /* 0x000fe8000c101506 */
[----:B------:R-:W-:Y:S01]  /*15d80*/  STG.E.U16 [R186.64], R95 ;  /* 0x0000005fba007986 */ /* 0x000fe2000c101506 */
[----:B0-----:R-:W-:-:S03]  /*15d90*/  PRMT R86, R63, 0x7632, R86 ;  /* 0x000076323f567816 */ /* 0x001fc60000000056 */
[----:B------:R-:W-:Y:S04]  /*15da0*/  STG.E.U16 [R180.64], R90 ;  /* 0x0000005ab4007986 */ /* 0x000fe8000c101506 */
[----:B------:R-:W5:Y:S04]  /*15db0*/  LDL.LU R245, [R1+0xf0] ;  /* 0x0000f00001f57983 */ /* 0x000f680000300800 */
[----:B------:R-:W-:Y:S04]  /*15dc0*/  STG.E.U16 [R184.64], R87 ;  /* 0x00000057b8007986 */ /* 0x000fe8000c101506 */
[----:B------:R-:W-:Y:S04]  /*15dd0*/  STG.E.U16 [R182.64], R91 ;  /* 0x0000005bb6007986 */ /* 0x000fe8000c101506 */
[----:B------:R-:W2:Y:S04]  /*15de0*/  LDL.LU R249, [R1+0x118] ;  /* 0x0001180001f97983 */ /* 0x000ea80000300800 */
[----:B------:R-:W-:Y:S04]  /*15df0*/  STG.E.U16 [R178.64], R63 ;  /* 0x0000003fb2007986 */ /* 0x000fe8000c101506 */
[----:B------:R-:W2:Y:S04]  /*15e00*/  LDL.LU R250, [R1+0x11c] ;  /* 0x00011c0001fa7983 */ /* 0x000ea80000300800 */
[----:B------:R0:W1:Y:S04]  /*15e10*/  LDS.128 R60, [R247] ;  /* 0x00000000f73c7984 */ /* 0x0000680000000c00 */
[----:B------:R-:W2:Y:S04]  /*15e20*/  LDL.LU R246, [R1+0x120] ;  /* 0x0001200001f67983 */ /* 0x000ea80000300800 */
[----:B0-----:R-:W5:Y:S04]  /*15e30*/  LDL.LU R247, [R1+0x12c] ;  /* 0x00012c0001f77983 */ /* 0x001f680000300800 */
[----:B------:R-:W5:Y:S01]  /*15e40*/  LDL.LU R251, [R1+0x168] ;  /* 0x0001680001fb7983 */ /* 0x000f620000300800 */
[----:B------:R-:W-:-:S02]  /*15e50*/  PRMT R0, R43, 0x7632, R0 ;  /* 0x000076322b007816 */ /* 0x000fc40000000000 */
[----:B------:R-:W-:Y:S01]  /*15e60*/  PRMT R28, R104, 0x7632, R28 ;  /* 0x00007632681c7816 */ /* 0x000fe2000000001c */
[----:B------:R-:W-:Y:S01]  /*15e70*/  STG.E.U16 [R172.64], R86 ;  /* 0x00000056ac007986 */ /* 0x000fe2000c101506 */
[----:B------:R-:W-:-:S03]  /*15e80*/  PRMT R29, R44, 0x7632, R29 ;  /* 0x000076322c1d7816 */ /* 0x000fc6000000001d */
[----:B------:R-:W-:Y:S01]  /*15e90*/  STG.E.U16 [R176.64], R43 ;  /* 0x0000002bb0007986 */ /* 0x000fe2000c101506 */
[----:B------:R-:W-:-:S03]  /*15ea0*/  PRMT R40, R36, 0x7632, R40 ;  /* 0x0000763224287816 */ /* 0x000fc60000000028 */
[----:B------:R0:W-:Y:S01]  /*15eb0*/  STG.E.U16 [R174.64], R0 ;  /* 0x00000000ae007986 */ /* 0x0001e2000c101506 */
[----:B------:R-:W-:-:S03]  /*15ec0*/  PRMT R41, R32, 0x7632, R41 ;  /* 0x0000763220297816 */ /* 0x000fc60000000029 */
[----:B------:R-:W-:Y:S04]  /*15ed0*/  STG.E.U16 [R170.64], R104 ;  /* 0x00000068aa007986 */ /* 0x000fe8000c101506 */
[----:B------:R0:W-:Y:S04]  /*15ee0*/  STG.E.U16 [R164.64], R28 ;  /* 0x0000001ca4007986 */ /* 0x0001e8000c101506 */
[----:B------:R-:W-:Y:S04]  /*15ef0*/  STG.E.U16 [R168.64], R44 ;  /* 0x0000002ca8007986 */ /* 0x000fe8000c101506 */
[----:B------:R0:W-:Y:S04]  /*15f00*/  STG.E.U16 [R166.64], R29 ;  /* 0x0000001da6007986 */ /* 0x0001e8000c101506 */
[----:B------:R-:W-:Y:S04]  /*15f10*/  STG.E.U16 [R162.64], R36 ;  /* 0x00000024a2007986 */ /* 0x000fe8000c101506 */
[----:B------:R-:W-:Y:S04]  /*15f20*/  STG.E.U16 [R156.64], R40 ;  /* 0x000000289c007986 */ /* 0x000fe8000c101506 */
[----:B------:R-:W-:Y:S04]  /*15f30*/  STG.E.U16 [R160.64], R32 ;  /* 0x00000020a0007986 */ /* 0x000fe8000c101506 */
[----:B------:R-:W-:Y:S04]  /*15f40*/  STG.E.U16 [R158.64], R41 ;  /* 0x000000299e007986 */ /* 0x000fe8000c101506 */
[----:B------:R-:W1:Y:S04]  /*15f50*/  LDS.128 R40, [R204] ;  /* 0x00000000cc287984 */ /* 0x000e680000000c00 */
[----:B------:R-:W1:Y:S04]  /*15f60*/  LDS.128 R84, [R252] ;  /* 0x00000000fc547984 */ /* 0x000e680000000c00 */
[----:B------:R-:W1:Y:S01]  /*15f70*/  LDS.128 R204, [R205] ;  /* 0x00000000cdcc7984 */ /* 0x000e620000000c00 */
[----:B0-----:R-:W-:-:S02]  /*15f80*/  PRMT R0, R105, 0x7632, R0 ;  /* 0x0000763269007816 */ /* 0x001fc40000000000 */
[----:B------:R-:W-:Y:S01]  /*15f90*/  PRMT R28, R45, 0x7632, R28 ;  /* 0x000076322d1c7816 */ /* 0x000fe2000000001c */
[----:B------:R-:W-:Y:S01]  /*15fa0*/  STG.E.U16 [R154.64], R105 ;  /* 0x000000699a007986 */ /* 0x000fe2000c101506 */
[----:B------:R-:W-:Y:S02]  /*15fb0*/  PRMT R70, R37, 0x7632, R70 ;  /* 0x0000763225467816 */ /* 0x000fe40000000046 */
[----:B------:R-:W-:Y:S01]  /*15fc0*/  PRMT R71, R33, 0x7632, R71 ;  /* 0x0000763221477816 */ /* 0x000fe20000000047 */
[----:B------:R0:W-:Y:S01]  /*15fd0*/  STG.E.U16 [R148.64], R0 ;  /* 0x0000000094007986 */ /* 0x0001e2000c101506 */
[----:B------:R-:W-:-:S03]  /*15fe0*/  PRMT R29, R106, 0x7632, R29 ;  /* 0x000076326a1d7816 */ /* 0x000fc6000000001d */
[----:B------:R-:W-:Y:S04]  /*15ff0*/  STG.E.U16 [R152.64], R45 ;  /* 0x0000002d98007986 */ /* 0x000fe8000c101506 */
[----:B------:R0:W-:Y:S04]  /*16000*/  STG.E.U16 [R150.64], R28 ;  /* 0x0000001c96007986 */ /* 0x0001e8000c101506 */
[----:B------:R-:W-:Y:S01]  /*16010*/  STG.E.U16 [R146.64], R37 ;  /* 0x0000002592007986 */ /* 0x000fe2000c101506 */
[----:B0-----:R-:W-:-:S03]  /*16020*/  PRMT R0, R46, 0x7632, R0 ;  /* 0x000076322e007816 */ /* 0x001fc60000000000 */
[----:B------:R-:W-:Y:S04]  /*16030*/  STG.E.U16 [R140.64], R70 ;  /* 0x000000468c007986 */ /* 0x000fe8000c101506 */
[----:B------:R-:W-:Y:S01]  /*16040*/  STG.E.U16 [R144.64], R33 ;  /* 0x0000002190007986 */ /* 0x000fe2000c101506 */
[----:B------:R-:W-:-:S03]  /*16050*/  PRMT R28, R38, 0x7632, R28 ;  /* 0x00007632261c7816 */ /* 0x000fc6000000001c */
[----:B------:R-:W-:Y:S01]  /*16060*/  STG.E.U16 [R142.64], R71 ;  /* 0x000000478e007986 */ /* 0x000fe2000c101506 */
[----:B------:R-:W-:-:S03]  /*16070*/  PRMT R32, R34, 0x7632, R32 ;  /* 0x0000763222207816 */ /* 0x000fc60000000020 */
[----:B------:R-:W-:Y:S04]  /*16080*/  STG.E.U16 [R96.64], R106 ;  /* 0x0000006a60007986 */ /* 0x000fe8000c101506 */
[----:B------:R0:W-:Y:S04]  /*16090*/  STG.E.U16 [R124.64], R29 ;  /* 0x0000001d7c007986 */ /* 0x0001e8000c101506 */
[----:B------:R-:W-:Y:S04]  /*160a0*/  STG.E.U16 [R80.64], R46 ;  /* 0x0000002e50007986 */ /* 0x000fe8000c101506 */
[----:B------:R1:W-:Y:S04]  /*160b0*/  STG.E.U16 [R118.64], R0 ;  /* 0x0000000076007986 */ /* 0x0003e8000c101506 */
[----:B------:R-:W-:Y:S01]  /*160c0*/  STG.E.U16 [R112.64], R38 ;  /* 0x0000002670007986 */ /* 0x000fe2000c101506 */
[----:B0-----:R-:W-:-:S03]  /*160d0*/  PRMT R29, R107, 0x7632, R29 ;  /* 0x000076326b1d7816 */ /* 0x001fc6000000001d */
[----:B------:R-:W-:Y:S01]  /*160e0*/  STG.E.U16 [R48.64], R28 ;  /* 0x0000001c30007986 */ /* 0x000fe2000c101506 */
[----:B------:R-:W-:-:S03]  /*160f0*/  PRMT R66, R39, 0x7632, R66 ;  /* 0x0000763227427816 */ /* 0x000fc60000000042 */
[----:B------:R-:W-:Y:S01]  /*16100*/  STG.E.U16 [R102.64], R34 ;  /* 0x0000002266007986 */ /* 0x000fe2000c101506 */
[----:B-1----:R-:W-:-:S03]  /*16110*/  PRMT R0, R47, 0x7632, R0 ;  /* 0x000076322f007816 */ /* 0x002fc60000000000 */
[----:B------:R-:W-:Y:S04]  /*16120*/  STG.E.U16 [R138.64], R32 ;  /* 0x000000208a007986 */ /* 0x000fe8000c101506 */
[----:B------:R0:W-:Y:S04]  /*16130*/  STG.E.U16 [R6.64], R107 ;  /* 0x0000006b06007986 */ /* 0x0001e8000c101506 */
[----:B------:R1:W-:Y:S04]  /*16140*/  STG.E.U16 [R16.64], R29 ;  /* 0x0000001d10007986 */ /* 0x0003e8000c101506 */
[----:B------:R-:W-:Y:S01]  /*16150*/  STG.E.U16 [R136.64], R47 ;  /* 0x0000002f88007986 */ /* 0x000fe2000c101506 */
[----:B0-----:R-:W-:-:S03]  /*16160*/  PRMT R7, R35, 0x7632, R7 ;  /* 0x0000763223077816 */ /* 0x001fc60000000007 */
[----:B------:R0:W-:Y:S01]  /*16170*/  STG.E.U16 [R130.64], R0 ;  /* 0x0000000082007986 */ /* 0x0001e2000c101506 */
[----:B------:R-:W-:Y:S02]  /*16180*/  PRMT R6, R60, 0x7632, R6 ;  /* 0x000076323c067816 */ /* 0x000fe40000000006 */
[----:B-1----:R-:W-:Y:S01]  /*16190*/  PRMT R17, R40, 0x7632, R17 ;  /* 0x0000763228117816 */ /* 0x002fe20000000011 */
[----:B------:R-:W-:Y:S04]  /*161a0*/  STG.E.U16 [R134.64], R39 ;  /* 0x0000002786007986 */ /* 0x000fe8000c101506 */
[----:B------:R-:W-:Y:S04]  /*161b0*/  STG.E.U16 [R132.64], R66 ;  /* 0x0000004284007986 */ /* 0x000fe8000c101506 */
[----:B------:R-:W-:Y:S01]  /*161c0*/  STG.E.U16 [R128.64], R35 ;  /* 0x0000002380007986 */ /* 0x000fe2000c101506 */
[----:B0-----:R-:W-:-:S03]  /*161d0*/  PRMT R0, R84, 0x7632, R0 ;  /* 0x0000763254007816 */ /* 0x001fc60000000000 */
[----:B------:R-:W-:Y:S01]  /*161e0*/  STG.E.U16 [R120.64], R7 ;  /* 0x0000000778007986 */ /* 0x000fe2000c101506 */
[----:B------:R-:W-:-:S03]  /*161f0*/  PRMT R16, R204, 0x7632, R16 ;  /* 0x00007632cc107816 */ /* 0x000fc60000000010 */
[----:B------:R-:W-:Y:S01]  /*16200*/  STG.E.U16 [R126.64], R40 ;  /* 0x000000287e007986 */ /* 0x000fe2000c101506 */
[----:B------:R-:W-:-:S03]  /*16210*/  PRMT R44, R41, 0x7632, R44 ;  /* 0x00007632292c7816 */ /* 0x000fc6000000002c */
[----:B------:R-:W-:Y:S04]  /*16220*/  STG.E.U16 [R122.64], R17 ;  /* 0x000000117a007986 */ /* 0x000fe8000c101506 */
[----:B------:R-:W-:Y:S01]  /*16230*/  STG.E.U16 [R116.64], R60 ;  /* 0x0000003c74007986 */ /* 0x000fe2000c101506 */
[----:B------:R-:W-:-:S03]  /*16240*/  PRMT R36, R61, 0x7632, R36 ;  /* 0x000076323d247816 */ /* 0x000fc60000000024 */
[----:B------:R-:W-:Y:S04]  /*16250*/  STG.E.U16 [R108.64], R6 ;  /* 0x000000066c007986 */ /* 0x000fe8000c101506 */
[----:B------:R-:W-:Y:S01]  /*16260*/  STG.E.U16 [R114.64], R84 ;  /* 0x0000005472007986 */ /* 0x000fe2000c101506 */
[----:B------:R-:W-:-:S03]  /*16270*/  PRMT R37, R85, 0x7632, R37 ;  /* 0x0000763255257816 */ /* 0x000fc60000000025 */
[----:B------:R0:W-:Y:S04]  /*16280*/  STG.E.U16 [R110.64], R0 ;  /* 0x000000006e007986 */ /* 0x0001e8000c101506 */
[----:B------:R-:W-:Y:S01]  /*16290*/  STG.E.U16 [R100.64], R204 ;  /* 0x000000cc64007986 */ /* 0x000fe2000c101506 */
[----:B------:R-:W-:-:S03]  /*162a0*/  PRMT R28, R205, 0x7632, R28 ;  /* 0x00007632cd1c7816 */ /* 0x000fc6000000001c */
[----:B------:R1:W-:Y:S04]  /*162b0*/  STG.E.U16 [R82.64], R16 ;  /* 0x0000001052007986 */ /* 0x0003e8000c101506 */
[----:B------:R-:W-:Y:S01]  /*162c0*/  STG.E.U16 [R98.64], R41 ;  /* 0x0000002962007986 */ /* 0x000fe2000c101506 */
[----:B------:R-:W-:-:S03]  /*162d0*/  PRMT R29, R42, 0x7632, R29 ;  /* 0x000076322a1d7816 */ /* 0x000fc6000000001d */
[----:B------:R-:W-:Y:S04]  /*162e0*/  STG.E.U16 [R88.64], R44 ;  /* 0x0000002c58007986 */ /* 0x000fe8000c101506 */
[----:B------:R-:W-:Y:S01]  /*162f0*/  STG.E.U16 [R78.64], R61 ;  /* 0x0000003d4e007986 */ /* 0x000fe2000c101506 */
[----:B0-----:R-:W-:-:S03]  /*16300*/  PRMT R0, R62, 0x7632, R0 ;  /* 0x000076323e007816 */ /* 0x001fc60000000000 */
[----:B------:R-:W-:Y:S04]  /*16310*/  STG.E.U16 [R72.64], R36 ;  /* 0x0000002448007986 */ /* 0x000fe8000c101506 */
[----:B------:R-:W-:Y:S01]  /*16320*/  STG.E.U16 [R76.64], R85 ;  /* 0x000000554c007986 */ /* 0x000fe2000c101506 */
[----:B------:R-:W-:-:S03]  /*16330*/  PRMT R6, R86, 0x7632, R6 ;  /* 0x0000763256067816 */ /* 0x000fc60000000006 */
[----:B------:R-:W-:Y:S04]  /*16340*/  STG.E.U16 [R74.64], R37 ;  /* 0x000000254a007986 */ /* 0x000fe8000c101506 */
[----:B------:R-:W-:Y:S01]  /*16350*/  STG.E.U16 [R68.64], R205 ;  /* 0x000000cd44007986 */ /* 0x000fe2000c101506 */
[----:B-1----:R-:W-:-:S03]  /*16360*/  PRMT R16, R206, 0x7632, R16 ;  /* 0x00007632ce107816 */ /* 0x002fc60000000010 */
[----:B------:R-:W-:Y:S04]  /*16370*/  STG.E.U16 [R56.64], R28 ;  /* 0x0000001c38007986 */ /* 0x000fe8000c101506 */
[----:B------:R-:W-:Y:S04]  /*16380*/  STG.E.U16 [R64.64], R42 ;  /* 0x0000002a40007986 */ /* 0x000fe8000c101506 */
[----:B------:R-:W-:Y:S04]  /*16390*/  STG.E.U16 [R58.64], R29 ;  /* 0x0000001d3a007986 */ /* 0x000fe8000c101506 */
[----:B------:R-:W-:Y:S01]  /*163a0*/  STG.E.U16 [R54.64], R62 ;  /* 0x0000003e36007986 */ /* 0x000fe2000c101506 */
[----:B------:R-:W-:-:S03]  /*163b0*/  PRMT R17, R43, 0x7632, R17 ;  /* 0x000076322b117816 */ /* 0x000fc60000000011 */
[----:B------:R4:W-:Y:S04]  /*163c0*/  STG.E.U16 [R26.64], R0 ;  /* 0x000000001a007986 */ /* 0x0009e8000c101506 */
[----:B------:R-:W-:Y:S04]  /*163d0*/  STG.E.U16 [R52.64], R86 ;  /* 0x0000005634007986 */ /* 0x000fe8000c101506 */
[----:B------:R-:W-:Y:S04]  /*163e0*/  STG.E.U16 [R30.64], R6 ;  /* 0x000000061e007986 */ /* 0x000fe8000c101506 */
[----:B------:R-:W-:Y:S04]  /*163f0*/  STG.E.U16 [R24.64], R206 ;  /* 0x000000ce18007986 */ /* 0x000fe8000c101506 */
[----:B------:R0:W-:Y:S01]  /*16400*/  STG.E.U16 [R18.64], R16 ;  /* 0x0000001012007986 */ /* 0x0001e2000c101506 */
[----:B----4-:R-:W-:-:S03]  /*16410*/  FSEL R0, R248, -INF , P1 ;  /* 0xff800000f8007808 */ /* 0x010fc60000800000 */
[----:B------:R-:W-:Y:S04]  /*16420*/  STG.E.U16 [R22.64], R43 ;  /* 0x0000002b16007986 */ /* 0x000fe8000c101506 */
[----:B------:R1:W-:Y:S01]  /*16430*/  STG.E.U16 [R20.64], R17 ;  /* 0x0000001114007986 */ /* 0x0003e2000c101506 */
[----:B0-----:R-:W-:-:S03]  /*16440*/  PRMT R19, R63, 0x7632, R19 ;  /* 0x000076323f137816 */ /* 0x001fc60000000013 */
[----:B------:R-:W-:Y:S04]  /*16450*/  STG.E.U16 [R14.64], R63 ;  /* 0x0000003f0e007986 */ /* 0x000fe8000c101506 */
[----:B------:R-:W0:Y:S01]  /*16460*/  S2R R248, SR_TID.X ;  /* 0x0000000000f87919 */ /* 0x000e220000002100 */
[----:B-1----:R-:W-:-:S03]  /*16470*/  PRMT R21, R87, 0x7632, R21 ;  /* 0x0000763257157816 */ /* 0x002fc60000000015 */
[----:B------:R-:W-:Y:S04]  /*16480*/  STG.E.U16 [R8.64], R19 ;  /* 0x0000001308007986 */ /* 0x000fe8000c101506 */
[----:B------:R1:W-:Y:S04]  /*16490*/  STG.E.U16 [R12.64], R87 ;  /* 0x000000570c007986 */ /* 0x0003e8000c101506 */
[----:B------:R-:W-:Y:S04]  /*164a0*/  STG.E.U16 [R10.64], R21 ;  /* 0x000000150a007986 */ /* 0x000fe8000c101506 */
[----:B------:R4:W-:Y:S01]  /*164b0*/  STG.E.U16 [R4.64], R207 ;  /* 0x000000cf04007986 */ /* 0x0009e2000c101506 */
[----:B-1----:R-:W-:-:S05]  /*164c0*/  PRMT R13, R207, 0x7632, R13 ;  /* 0x00007632cf0d7816 */ /* 0x002fca000000000d */
[----:B------:R1:W-:Y:S01]  /*164d0*/  STG.E.U16 [R2.64], R13 ;  /* 0x0000000d02007986 */ /* 0x0003e2000c101506 */
[----:B--2---:R-:W-:Y:S02]  /*164e0*/  FSEL R7, R239, -INF , P3 ;  /* 0xff800000ef077808 */ /* 0x004fe40001800000 */
[----:B---3--:R-:W-:Y:S02]  /*164f0*/  FSEL R6, R244, -INF , P2 ;  /* 0xff800000f4067808 */ /* 0x008fe40001000000 */
[----:B-----5:R-:W-:Y:S02]  /*16500*/  FSEL R16, R245, -INF , P0 ;  /* 0xff800000f5107808 */ /* 0x020fe40000000000 */
[----:B0-----:R-:W-:Y:S01]  /*16510*/  SHF.L.U32 R33, R248, 0x1, RZ ;  /* 0x00000001f8217819 */ /* 0x001fe200000006ff */
[----:B------:R-:W-:Y:S02]  /*16520*/  FFMA R14, R7, 0.69314718246459960938, R249 ;  /* 0x3f317218070e7823 */ /* 0x000fe400000000f9 */
[----:B------:R-:W-:Y:S01]  /*16530*/  FFMA R15, R6, 0.69314718246459960938, R250 ;  /* 0x3f317218060f7823 */ /* 0x000fe200000000fa */
[----:B------:R-:W-:Y:S01]  /*16540*/  LOP3.LUT R8, R33, 0x1f8, RZ, 0xc0, !PT ;  /* 0x000001f821087812 */ /* 0x000fe200078ec0ff */
[----:B------:R-:W-:Y:S01]  /*16550*/  BAR.SYNC.DEFER_BLOCKING 0x0 ;  /* 0x0000000000007b1d */ /* 0x000fe20000010000 */
[----:B------:R-:W-:-:S02]  /*16560*/  FFMA R6, R0, 0.69314718246459960938, R246 ;  /* 0x3f31721800067823 */ /* 0x000fc400000000f6 */
[----:B------:R-:W-:-:S03]  /*16570*/  FFMA R7, R16, 0.69314718246459960938, R247 ;  /* 0x3f31721810077823 */ /* 0x000fc600000000f7 */
[----:B------:R-:W-:Y:S04]  /*16580*/  STS.64 [R8], R14 ;  /* 0x0000000e08007388 */ /* 0x000fe80000000a00 */
[----:B------:R-:W-:Y:S04]  /*16590*/  STS.64 [R8+0x200], R6 ;  /* 0x0002000608007388 */ /* 0x000fe80000000a00 */
[----:B------:R-:W-:Y:S06]  /*165a0*/  BAR.SYNC.DEFER_BLOCKING 0x0 ;  /* 0x0000000000007b1d */ /* 0x000fec0000010000 */
[----:B------:R-:W0:Y:S04]  /*165b0*/  S2R R246, SR_CTAID.Y ;  /* 0x0000000000f67919 */ /* 0x000e280000002600 */
[----:B------:R-:W2:Y:S04]  /*165c0*/  S2R R247, SR_TID.X ;  /* 0x0000000000f77919 */ /* 0x000ea80000002100 */
[----:B------:R-:W2:Y:S04]  /*165d0*/  S2R R250, SR_CTAID.X ;  /* 0x0000000000fa7919 */ /* 0x000ea80000002500 */
[----:B------:R-:W3:Y:S01]  /*165e0*/  LDS R11, [R251] ;  /* 0x00000000fb0b7984 */ /* 0x000ee20000000800 */
[----:B0-----:R-:W-:Y:S01]  /*165f0*/  IMAD R0, R246, c[0x0][0x1cc], RZ ;  /* 0x00007300f6007a24 */ /* 0x001fe200078e02ff */
[----:B--2---:R-:W-:-:S04]  /*16600*/  PRMT R247, R247, 0x6540, R250 ;  /* 0x00006540f7f77816 */ /* 0x004fc800000000fa */
[----:B----4-:R-:W-:Y:S02]  /*16610*/  SHF.L.U32 R4, R0, 0x2, RZ ;  /* 0x0000000200047819 */ /* 0x010fe400000006ff */
[C---:B------:R-:W-:Y:S01]  /*16620*/  SHF.L.U32 R5, R247.reuse, 0x2, RZ ;  /* 0x00000002f7057819 */ /* 0x040fe200000006ff */
[----:B------:R-:W-:-:S03]  /*16630*/  IMAD.HI R9, R247, 0x4, RZ ;  /* 0x00000004f7097827 */ /* 0x000fc600078e02ff */
[----:B-1----:R-:W-:Y:S01]  /*16640*/  IADD3 R2, P0, P1, R5, c[0x0][0x180], R4 ;  /* 0x0000600005027a10 */ /* 0x002fe2000791e004 */
[----:B------:R-:W-:-:S05]  /*16650*/  IMAD.HI R0, R0, 0x4, RZ ;  /* 0x0000000400007827 */ /* 0x000fca00078e02ff */
[----:B------:R-:W-:-:S05]  /*16660*/  IADD3.X R3, R9, c[0x0][0x184], R0, P0, P1 ;  /* 0x0000610009037a10 */ /* 0x000fca00007e2400 */
[----:B---3--:R-:W-:Y:S01]  /*16670*/  STG.E [R2.64], R11 ;  /* 0x0000000b02007986 */ /* 0x008fe2000c101906 */
[----:B------:R-:W-:Y:S05]  /*16680*/  EXIT ;  /* 0x000000000000794d */ /* 0x000fea0003800000 */
.L_x_3:
[----:B------:R-:W-:-:S00]  /*16690*/  BRA `(.L_x_3) ;  /* 0xfffffff000007947 */ /* 0x000fc0000383ffff */
[----:B------:R-:W-:-:S00]  /*166a0*/  NOP ;  /* 0x0000000000007918 */ /* 0x000fc00000000000 */
        /* <DEDUP_REMOVED lines=13> */
.L_x_4:


//--------------------- .nv.global.init           --------------------------
	.section	.nv.global.init,"aw",@progbits
.nv.global.init:
	.type		_$_str,@object
	.size		_$_str,(.L_0 - _$_str)
_$_str:
        /*0000*/ 	.byte	0x5f, 0x5f, 0x43, 0x55, 0x44, 0x41, 0x5f, 0x46, 0x54, 0x5a, 0x00
.L_0:


//--------------------- .nv.shared.attn_fwd       --------------------------
	.section	.nv.shared.attn_fwd,"aw",@nobits
	.sectionflags	@""
	.align	16
